def matmul_kernel(
    a_ptr,
    b_ptr,
    c_ptr,
    M,
    N,
    K,
    stride_am,
    stride_ak,
    stride_bk,
    stride_bn,
    stride_cm,
    stride_cn,
    BLOCK_M: tl.constexpr,
    BLOCK_N: tl.constexpr,
    BLOCK_K: tl.constexpr,
    GROUP_M: tl.constexpr,
):
    pid = tl.program_id(axis=0)
    num_pid_m = tl.cdiv(M, BLOCK_M)
    num_pid_n = tl.cdiv(N, BLOCK_N)
    num_pid_in_group = GROUP_M * num_pid_n
    group_id = pid // num_pid_in_group
    first_pid_m = group_id * GROUP_M
    group_size_m = min(num_pid_m - first_pid_m, GROUP_M)
    pid_m = first_pid_m + ((pid % num_pid_in_group) % group_size_m)
    pid_n = (pid % num_pid_in_group) // group_size_m

    offs_am = (pid_m * BLOCK_M + tl.arange(0, BLOCK_M)) % M
    offs_bn = (pid_n * BLOCK_N + tl.arange(0, BLOCK_N)) % N
    offs_k = tl.arange(0, BLOCK_K)
    a_ptrs = a_ptr + offs_am[:, None] * stride_am + offs_k[None, :] * stride_ak
    b_ptrs = b_ptr + offs_k[:, None] * stride_bk + offs_bn[None, :] * stride_bn

    acc = tl.zeros((BLOCK_M, BLOCK_N), dtype=tl.float32)
    for kk in range(0, tl.cdiv(K, BLOCK_K)):
        a = tl.load(a_ptrs, mask=offs_k[None, :] < K - kk * BLOCK_K, other=0.0)
        b = tl.load(b_ptrs, mask=offs_k[:, None] < K - kk * BLOCK_K, other=0.0)
        acc = tl.dot(a, b, acc)
        a_ptrs += BLOCK_K * stride_ak
        b_ptrs += BLOCK_K * stride_bk

    c = acc.to(c_ptr.dtype.element_ty)
    offs_cm = pid_m * BLOCK_M + tl.arange(0, BLOCK_M)
    offs_cn = pid_n * BLOCK_N + tl.arange(0, BLOCK_N)
    c_ptrs = c_ptr + offs_cm[:, None] * stride_cm + offs_cn[None, :] * stride_cn
    mask = (offs_cm[:, None] < M) & (offs_cn[None, :] < N)
    tl.store(c_ptrs, c, mask=mask)

# config = {"BLOCK_K": 64, "BLOCK_M": 256, "BLOCK_N": 128, "GROUP_M": 8, "arch": "sm_100", "dtype": "fp32", "num_ctas": 1, "num_stages": 5, "num_warps": 4}
# arch = sm_100


// ===== COMPILED SASS (sm_100a) =====

	.target	sm_100a

	.elftype	@"ET_EXEC"


//--------------------- .note.nv.tkinfo           --------------------------
	.section	.note.nv.tkinfo,"",@"SHT_NOTE"
	.sectionflags	@"SHF_NOTE_NV_TKINFO"
	.tkinfo
        /*0018*/ 	.word	0x00000081
        /*0030*/ 	.string	""
        /*0030*/ 	.string	"ptxas-blackwell"
        /*0030*/ 	.string	"Cuda compilation tools, release 12.9, V12.9.86"
        /*0030*/ 	.string	"Build cuda_12.9.r12.9/compiler.36037853_0"
        /*0030*/ 	.string	"-v  -suppress-debug-info  -lineinfo  -arch sm_100a "



//--------------------- .note.nv.cuver            --------------------------
	.section	.note.nv.cuver,"",@"SHT_NOTE"
	.sectionflags	@"SHF_NOTE_NV_CUVER"
        /*0018*/ 	.short	0x0001
        /*001a*/ 	.short	0x0064
        /*001c*/ 	.short	0x0001
        /*001e*/ 	.short	0x0000
        /*0020*/ 	.short	0x0001
        /*0022*/ 	.short	0x0000


//--------------------- .nv.info                  --------------------------
	.section	.nv.info,"",@"SHT_CUDA_INFO"
	.align	4


	//----- nvinfo : EIATTR_REGCOUNT
	.align		4
        /*0000*/ 	.byte	0x04, 0x2f
        /*0002*/ 	.short	(.L_4 - .L_3)
	.align		4
.L_3:
        /*0004*/ 	.word	index@(matmul_kernel)
        /*0008*/ 	.word	0x000000ff


	//----- nvinfo : EIATTR_FRAME_SIZE
	.align		4
.L_4:
        /*000c*/ 	.byte	0x04, 0x11
        /*000e*/ 	.short	(.L_6 - .L_5)
	.align		4
.L_5:
        /*0010*/ 	.word	index@($__internal_2_$__cuda_sm10x_tcgen05_guardrail_trap_unallocated_columns_being_dealloced)
        /*0014*/ 	.word	0x000007c0


	//----- nvinfo : EIATTR_FRAME_SIZE
	.align		4
.L_6:
        /*0018*/ 	.byte	0x04, 0x11
        /*001a*/ 	.short	(.L_8 - .L_7)
	.align		4
.L_7:
        /*001c*/ 	.word	index@($__internal_1_$__cuda_sm10x_tcgen05_guardrail_trap_phase_invalid_during_alloc)
        /*0020*/ 	.word	0x000007c0


	//----- nvinfo : EIATTR_FRAME_SIZE
	.align		4
.L_8:
        /*0024*/ 	.byte	0x04, 0x11
        /*0026*/ 	.short	(.L_10 - .L_9)
	.align		4
.L_9:
        /*0028*/ 	.word	index@($__internal_0_$__cuda_sm10x_tcgen05_guardrail_trap_col_being_dealloced_not_returned_by_alloc)
        /*002c*/ 	.word	0x000007c0


	//----- nvinfo : EIATTR_FRAME_SIZE
	.align		4
.L_10:
        /*0030*/ 	.byte	0x04, 0x11
        /*0032*/ 	.short	(.L_12 - .L_11)
	.align		4
.L_11:
        /*0034*/ 	.word	index@(matmul_kernel)
        /*0038*/ 	.word	0x000007c0


	//----- nvinfo : EIATTR_MIN_STACK_SIZE
	.align		4
.L_12:
        /*003c*/ 	.byte	0x04, 0x12
        /*003e*/ 	.short	(.L_14 - .L_13)
	.align		4
.L_13:
        /*0040*/ 	.word	index@(matmul_kernel)
        /*0044*/ 	.word	0x000007c0
.L_14:


//--------------------- .nv.info.matmul_kernel    --------------------------
	.section	.nv.info.matmul_kernel,"",@"SHT_CUDA_INFO"
	.sectionflags	@""
	.align	4


	//----- nvinfo : EIATTR_CUDA_API_VERSION
	.align		4
        /*0000*/ 	.byte	0x04, 0x37
        /*0002*/ 	.short	(.L_16 - .L_15)
.L_15:
        /*0004*/ 	.word	0x00000081


	//----- nvinfo : EIATTR_KPARAM_INFO
	.align		4
.L_16:
        /*0008*/ 	.byte	0x04, 0x17
        /*000a*/ 	.short	(.L_18 - .L_17)
.L_17:
        /*000c*/ 	.word	0x00000000
        /*0010*/ 	.short	0x000d
        /*0012*/ 	.short	0x0048
        /*0014*/ 	.byte	0x00, 0xf4, 0x21, 0x00


	//----- nvinfo : EIATTR_KPARAM_INFO
	.align		4
.L_18:
        /*0018*/ 	.byte	0x04, 0x17
        /*001a*/ 	.short	(.L_20 - .L_19)
.L_19:
        /*001c*/ 	.word	0x00000000
        /*0020*/ 	.short	0x000c
        /*0022*/ 	.short	0x0040
        /*0024*/ 	.byte	0x00, 0xf4, 0x21, 0x00


	//----- nvinfo : EIATTR_KPARAM_INFO
	.align		4
.L_20:
        /*0028*/ 	.byte	0x04, 0x17
        /*002a*/ 	.short	(.L_22 - .L_21)
.L_21:
        /*002c*/ 	.word	0x00000000
        /*0030*/ 	.short	0x000b
        /*0032*/ 	.short	0x0038
        /*0034*/ 	.byte	0x00, 0xf0, 0x11, 0x00


	//----- nvinfo : EIATTR_KPARAM_INFO
	.align		4
.L_22:
        /*0038*/ 	.byte	0x04, 0x17
        /*003a*/ 	.short	(.L_24 - .L_23)
.L_23:
        /*003c*/ 	.word	0x00000000
        /*0040*/ 	.short	0x000a
        /*0042*/ 	.short	0x0034
        /*0044*/ 	.byte	0x00, 0xf0, 0x11, 0x00


	//----- nvinfo : EIATTR_KPARAM_INFO
	.align		4
.L_24:
        /*0048*/ 	.byte	0x04, 0x17
        /*004a*/ 	.short	(.L_26 - .L_25)
.L_25:
        /*004c*/ 	.word	0x00000000
        /*0050*/ 	.short	0x0009
        /*0052*/ 	.short	0x0030
        /*0054*/ 	.byte	0x00, 0xf0, 0x11, 0x00


	//----- nvinfo : EIATTR_KPARAM_INFO
	.align		4
.L_26:
        /*0058*/ 	.byte	0x04, 0x17
        /*005a*/ 	.short	(.L_28 - .L_27)
.L_27:
        /*005c*/ 	.word	0x00000000
        /*0060*/ 	.short	0x0008
        /*0062*/ 	.short	0x002c
        /*0064*/ 	.byte	0x00, 0xf0, 0x11, 0x00


	//----- nvinfo : EIATTR_KPARAM_INFO
	.align		4
.L_28:
        /*0068*/ 	.byte	0x04, 0x17
        /*006a*/ 	.short	(.L_30 - .L_29)
.L_29:
        /*006c*/ 	.word	0x00000000
        /*0070*/ 	.short	0x0007
        /*0072*/ 	.short	0x0028
        /*0074*/ 	.byte	0x00, 0xf0, 0x11, 0x00


	//----- nvinfo : EIATTR_KPARAM_INFO
	.align		4
.L_30:
        /*0078*/ 	.byte	0x04, 0x17
        /*007a*/ 	.short	(.L_32 - .L_31)
.L_31:
        /*007c*/ 	.word	0x00000000
        /*0080*/ 	.short	0x0006
        /*0082*/ 	.short	0x0024
        /*0084*/ 	.byte	0x00, 0xf0, 0x11, 0x00


	//----- nvinfo : EIATTR_KPARAM_INFO
	.align		4
.L_32:
        /*0088*/ 	.byte	0x04, 0x17
        /*008a*/ 	.short	(.L_34 - .L_33)
.L_33:
        /*008c*/ 	.word	0x00000000
        /*0090*/ 	.short	0x0005
        /*0092*/ 	.short	0x0020
        /*0094*/ 	.byte	0x00, 0xf0, 0x11, 0x00


	//----- nvinfo : EIATTR_KPARAM_INFO
	.align		4
.L_34:
        /*0098*/ 	.byte	0x04, 0x17
        /*009a*/ 	.short	(.L_36 - .L_35)
.L_35:
        /*009c*/ 	.word	0x00000000
        /*00a0*/ 	.short	0x0004
        /*00a2*/ 	.short	0x001c
        /*00a4*/ 	.byte	0x00, 0xf0, 0x11, 0x00


	//----- nvinfo : EIATTR_KPARAM_INFO
	.align		4
.L_36:
        /*00a8*/ 	.byte	0x04, 0x17
        /*00aa*/ 	.short	(.L_38 - .L_37)
.L_37:
        /*00ac*/ 	.word	0x00000000
        /*00b0*/ 	.short	0x0003
        /*00b2*/ 	.short	0x0018
        /*00b4*/ 	.byte	0x00, 0xf0, 0x11, 0x00


	//----- nvinfo : EIATTR_KPARAM_INFO
	.align		4
.L_38:
        /*00b8*/ 	.byte	0x04, 0x17
        /*00ba*/ 	.short	(.L_40 - .L_39)
.L_39:
        /*00bc*/ 	.word	0x00000000
        /*00c0*/ 	.short	0x0002
        /*00c2*/ 	.short	0x0010
        /*00c4*/ 	.byte	0x00, 0xf4, 0x21, 0x00


	//----- nvinfo : EIATTR_KPARAM_INFO
	.align		4
.L_40:
        /*00c8*/ 	.byte	0x04, 0x17
        /*00ca*/ 	.short	(.L_42 - .L_41)
.L_41:
        /*00cc*/ 	.word	0x00000000
        /*00d0*/ 	.short	0x0001
        /*00d2*/ 	.short	0x0008
        /*00d4*/ 	.byte	0x00, 0xf4, 0x21, 0x00


	//----- nvinfo : EIATTR_KPARAM_INFO
	.align		4
.L_42:
        /*00d8*/ 	.byte	0x04, 0x17
        /*00da*/ 	.short	(.L_44 - .L_43)
.L_43:
        /*00dc*/ 	.word	0x00000000
        /*00e0*/ 	.short	0x0000
        /*00e2*/ 	.short	0x0000
        /*00e4*/ 	.byte	0x00, 0xf4, 0x21, 0x00


	//----- nvinfo : EIATTR_AT_ENTRY_FRAGMENTS
	.align		4
.L_44:
        /*00e8*/ 	.byte	0x04, 0x4f
        /*00ea*/ 	.short	(.L_46 - .L_45)


	//   ....[0]....
.L_45:
        /*00ec*/ 	.word	0x00000004


	//----- nvinfo : EIATTR_RESERVED_SMEM_USED
	.align		4
.L_46:
        /*00f0*/ 	.byte	0x01, 0x41
	.zero		2


	//----- nvinfo : EIATTR_SPARSE_MMA_MASK
	.align		4
        /*00f4*/ 	.byte	0x03, 0x50
        /*00f6*/ 	.short	0x0000


	//----- nvinfo : EIATTR_TCGEN05_1CTA_USED
	.align		4
        /*00f8*/ 	.byte	0x01, 0x51
	.zero		2


	//----- nvinfo : EIATTR_MAXREG_COUNT
	.align		4
        /*00fc*/ 	.byte	0x03, 0x1b
        /*00fe*/ 	.short	0x00ff


	//----- nvinfo : EIATTR_NUM_BARRIERS
	.align		4
        /*0100*/ 	.byte	0x02, 0x4c
        /*0102*/ 	.byte	0x01
	.zero		1


	//----- nvinfo : EIATTR_ANNOTATIONS
	.align		4
        /*0104*/ 	.byte	0x04, 0x55
        /*0106*/ 	.short	(.L_48 - .L_47)


	//   ....[0]....
.L_47:
        /*0108*/ 	.word	0x00000001
        /*010c*/ 	.byte	0x30, 0x4b, 0x00, 0x00, 0x01, 0x00, 0x00, 0x00, 0x60, 0x4b, 0x00, 0x00, 0x01, 0x00, 0x00, 0x00
        /* <DEDUP_REMOVED lines=1031> */
        /*418c*/ 	.byte	0x30, 0x33, 0x02, 0x00


	//----- nvinfo : EIATTR_INT_WARP_WIDE_INSTR_OFFSETS
	.align		4
.L_48:
        /*4190*/ 	.byte	0x04, 0x31
        /*4192*/ 	.short	(.L_50 - .L_49)


	//   ....[0]....
.L_49:
        /*4194*/ 	.word	0x00004c40


	//   ....[1]....
        /*4198*/ 	.word	0x00004c70


	//   ....[2]....
        /*419c*/ 	.word	0x00004d60


	//   ....[3]....
        /*41a0*/ 	.word	0x000288d0


	//   ....[4]....
        /*41a4*/ 	.word	0x00028920


	//----- nvinfo : EIATTR_COOP_GROUP_MASK_REGIDS
	.align		4
.L_50:
        /*41a8*/ 	.byte	0x04, 0x29
        /*41aa*/ 	.short	(.L_52 - .L_51)


	//   ....[0]....
.L_51:
        /*41ac*/ 	.word	0xffffffff


	//   ....[1]....
        /*41b0*/ 	.word	0xffffffff


	//   ....[2]....
        /*41b4*/ 	.word	0xffffffff


	//   ....[3]....
        /*41b8*/ 	.word	0xffffffff


	//----- nvinfo : EIATTR_COOP_GROUP_INSTR_OFFSETS
	.align		4
.L_52:
        /*41bc*/ 	.byte	0x04, 0x28
        /*41be*/ 	.short	(.L_54 - .L_53)


	//   ....[0]....
.L_53:
        /*41c0*/ 	.word	0x00000070


	//   ....[1]....
        /*41c4*/ 	.word	0x00000330


	//   ....[2]....
        /*41c8*/ 	.word	0x00028760


	//   ....[3]....
        /*41cc*/ 	.word	0x000289d0


	//----- nvinfo : EIATTR_VRC_CTA_INIT_COUNT
	.align		4
.L_54:
        /*41d0*/ 	.byte	0x02, 0x4a
        /*41d2*/ 	.byte	0x80
	.zero		1


	//----- nvinfo : EIATTR_MBARRIER_INSTR_OFFSETS
	.align		4
        /*41d4*/ 	.byte	0x04, 0x39
        /*41d6*/ 	.short	(.L_56 - .L_55)


	//   ....[0]....
.L_55:
        /*41d8*/ 	.word	0x00004e40
        /*41dc*/ 	.word	0x000000ff
        /*41e0*/ 	.word	0x00000000
        /*41e4*/ 	.short	0x0100
        /*41e6*/ 	.byte	0x04
	.zero		1


	//   ....[1]....
        /*41e8*/ 	.word	0x00004ef0
        /*41ec*/ 	.word	0x000000ff
        /*41f0*/ 	.word	0x00068008
        /*41f4*/ 	.short	0x0100
        /*41f6*/ 	.byte	0x09
	.zero		1


	//   ....[2]....
        /*41f8*/ 	.word	0x0001a120
        /*41fc*/ 	.word	0x000000ff
        /*4200*/ 	.word	0x00000000
        /*4204*/ 	.short	0x010a
        /*4206*/ 	.byte	0x04
	.zero		1


	//   ....[3]....
        /*4208*/ 	.word	0x000222f0
        /*420c*/ 	.word	0x000000ff
        /*4210*/ 	.word	0x00000000
        /*4214*/ 	.short	0x010a
        /*4216*/ 	.byte	0x04
	.zero		1


	//   ....[4]....
        /*4218*/ 	.word	0x000223b0
        /*421c*/ 	.word	0x000000ff
        /*4220*/ 	.word	0x00068000
        /*4224*/ 	.short	0x0108
        /*4226*/ 	.byte	0x09
	.zero		1


	//   ....[5]....
        /*4228*/ 	.word	0x00022480
        /*422c*/ 	.word	0x000000ff
        /*4230*/ 	.word	0x00068008
        /*4234*/ 	.short	0x0108
        /*4236*/ 	.byte	0x09
	.zero		1


	//   ....[6]....
        /*4238*/ 	.word	0x000289f0
        /*423c*/ 	.word	0x000000ff
        /*4240*/ 	.word	0x00000000
        /*4244*/ 	.short	0x010a
        /*4246*/ 	.byte	0x04
	.zero		1


	//   ....[7]....
        /*4248*/ 	.word	0x00028a20
        /*424c*/ 	.word	0x000000ff
        /*4250*/ 	.word	0x00000000
        /*4254*/ 	.short	0x010a
        /*4256*/ 	.byte	0x04
	.zero		1


	//----- nvinfo : EIATTR_NUM_MBARRIERS
	.align		4
.L_56:
        /*4258*/ 	.byte	0x03, 0x38
        /*425a*/ 	.short	0x0002


	//----- nvinfo : EIATTR_EXIT_INSTR_OFFSETS
	.align		4
        /*425c*/ 	.byte	0x04, 0x1c
        /*425e*/ 	.short	(.L_58 - .L_57)


	//   ....[0]....
.L_57:
        /*4260*/ 	.word	0x000289e0


	//----- nvinfo : EIATTR_REQNTID
	.align		4
.L_58:
        /*4264*/ 	.byte	0x04, 0x10
        /*4266*/ 	.short	(.L_60 - .L_59)
.L_59:
        /*4268*/ 	.word	0x00000080
        /*426c*/ 	.word	0x00000001
        /*4270*/ 	.word	0x00000001


	//----- nvinfo : EIATTR_CRS_STACK_SIZE
	.align		4
.L_60:
        /*4274*/ 	.byte	0x04, 0x1e
        /*4276*/ 	.short	(.L_62 - .L_61)
.L_61:
        /*4278*/ 	.word	0x00000000


	//----- nvinfo : EIATTR_CBANK_PARAM_SIZE
	.align		4
.L_62:
        /*427c*/ 	.byte	0x03, 0x19
        /*427e*/ 	.short	0x0050


	//----- nvinfo : EIATTR_PARAM_CBANK
	.align		4
        /*4280*/ 	.byte	0x04, 0x0a
        /*4282*/ 	.short	(.L_64 - .L_63)
	.align		4
.L_63:
        /*4284*/ 	.word	index@(.nv.constant0.matmul_kernel)
        /*4288*/ 	.short	0x0380
        /*428a*/ 	.short	0x0050


	//----- nvinfo : EIATTR_SW_WAR
	.align		4
.L_64:
        /*428c*/ 	.byte	0x04, 0x36
        /*428e*/ 	.short	(.L_66 - .L_65)
.L_65:
        /*4290*/ 	.word	0x00000008
.L_66:


//--------------------- .nv.compat                --------------------------
	.section	.nv.compat,"",@"SHT_CUDA_COMPAT_INFO"
	.align	4
        /*0000*/ 	.byte	0x02, 0x02, 0x02, 0x00, 0x02, 0x05, 0x05, 0x00, 0x02, 0x03, 0x00, 0x00, 0x02, 0x06, 0x01, 0x00


//--------------------- .nv.callgraph             --------------------------
	.section	.nv.callgraph,"",@"SHT_CUDA_CALLGRAPH"
	.align	4
	.sectionentsize	8
	.align		4
        /*0000*/ 	.word	0x00000000
	.align		4
        /*0004*/ 	.word	0xffffffff
	.align		4
        /*0008*/ 	.word	0x00000000
	.align		4
        /*000c*/ 	.word	0xfffffffe
	.align		4
        /*0010*/ 	.word	0x00000000
	.align		4
        /*0014*/ 	.word	0xfffffffd
	.align		4
        /*0018*/ 	.word	0x00000000
	.align		4
        /*001c*/ 	.word	0xfffffffc


//--------------------- .text.matmul_kernel       --------------------------
	.section	.text.matmul_kernel,"ax",@progbits
	.align	128
        .global         matmul_kernel
        .type           matmul_kernel,@function
        .size           matmul_kernel,(.L_x_21 - matmul_kernel)
        .other          matmul_kernel,@"STO_CUDA_ENTRY STV_DEFAULT"
matmul_kernel:
.text.matmul_kernel:
[----:B------:R-:W1:Y:S01]  /*0000*/  LDC R1, c[0x0][0x37c] ;  /* 0x0000df00ff017b82 */ /* 0x000e620000000800 */
[----:B------:R-:W2:Y:S01]  /*0010*/  S2R R0, SR_TID.X ;  /* 0x0000000000007919 */ /* 0x000ea20000002100 */
[----:B-1----:R-:W-:Y:S01]  /*0020*/  VIADD R1, R1, 0xfffff840 ;  /* 0xfffff84001017836 */ /* 0x002fe20000000000 */
[----:B--2---:R-:W-:-:S13]  /*0030*/  ISETP.GE.U32.AND P0, PT, R0, 0x20, PT ;  /* 0x000000200000780c */ /* 0x004fda0003f06070 */
[----:B------:R-:W-:Y:S02]  /*0040*/  VOTEU.ANY UP0, P0 ;  /* 0x0000000000ff7886 */ /* 0x000fe40000000100 */
[----:B------:R-:W-:Y:S05]  /*0050*/  BRA.U UP0, `(.L_x_0) ;  /* 0x0000000100b87547 */ /* 0x000fea000b800000 */
[----:B------:R-:W1:Y:S01]  /*0060*/  S2UR UR6, SR_CgaCtaId ;  /* 0x00000000000679c3 */ /* 0x000e620000008800 */
[----:B------:R-:W-:Y:S01]  /*0070*/  NOP ;  /* 0x0000000000007918 */ /* 0x000fe20000000000 */
[----:B------:R-:W-:Y:S02]  /*0080*/  UMOV UR4, 0x40 ;  /* 0x0000004000047882 */ /* 0x000fe40000000000 */
[----:B-1----:R-:W-:-:S09]  /*0090*/  ULEA UR4, UR6, UR4, 0x18 ;  /* 0x0000000406047291 */ /* 0x002fd2000f8ec0ff */
[----:B------:R-:W1:Y:S01]  /*00a0*/  LDS.U8 R0, [UR4] ;  /* 0x00000004ff007984 */ /* 0x000e620008000000 */
[----:B------:R-:W-:Y:S02]  /*00b0*/  UMOV UR4, 0x400 ;  /* 0x0000040000047882 */ /* 0x000fe40000000000 */
[----:B------:R-:W-:Y:S01]  /*00c0*/  ULEA UR4, UR6, UR4, 0x18 ;  /* 0x0000000406047291 */ /* 0x000fe2000f8ec0ff */
[----:B-1----:R-:W-:-:S13]  /*00d0*/  ISETP.NE.AND P0, PT, R0, RZ, PT ;  /* 0x000000ff0000720c */ /* 0x002fda0003f05270 */
[----:B------:R-:W-:Y:S05]  /*00e0*/  @P0 BRA `(.L_x_1) ;  /* 0x00000000007c0947 */ /* 0x000fea0003800000 */
[----:B------:R-:W-:-:S13]  /*00f0*/  ELECT P0, URZ, PT ;  /* 0x0000000000ff782f */ /* 0x000fda0003800000 */
[----:B------:R-:W-:Y:S05]  /*0100*/  @!P0 BRA `(.L_x_2) ;  /* 0x0000000000848947 */ /* 0x000fea0003800000 */
[----:B------:R-:W-:Y:S01]  /*0110*/  UMOV UR5, 0x10 ;  /* 0x0000001000057882 */ /* 0x000fe20000000000 */
[----:B------:R-:W-:Y:S02]  /*0120*/  IMAD.MOV.U32 R4, RZ, RZ, 0x1 ;  /* 0x00000001ff047424 */ /* 0x000fe400078e00ff */
[----:B------:R-:W-:Y:S02]  /*0130*/  IMAD.MOV.U32 R5, RZ, RZ, 0xffff ;  /* 0x0000ffffff057424 */ /* 0x000fe400078e00ff */
[----:B------:R-:W-:Y:S04]  /*0140*/  DEPBAR.LE SB1, 0x36 ;  /* 0x00009d800000791a */ /* 0x000fe80000000000 */
[----:B------:R-:W1:Y:S02]  /*0150*/  UTCATOMSWS.FIND_AND_SET.ALIGN UP1, UR5, UR5 ;  /* 0x00000005000575e3 */ /* 0x000e640008020800 */
[----:B-1----:R-:W-:-:S04]  /*0160*/  PLOP3.LUT P0, PT, PT, PT, UP1, 0x80, 0x8 ;  /* 0x000000000008781c */ /* 0x002fc80003f0f018 */
[----:B------:R-:W-:-:S04]  /*0170*/  SEL R0, RZ, 0xffffffff, !P0 ;  /* 0xffffffffff007807 */ /* 0x000fc80004000000 */
[----:B------:R-:W-:Y:S01]  /*0180*/  ISETP.NE.AND P0, PT, R0, RZ, PT ;  /* 0x000000ff0000720c */ /* 0x000fe20003f05270 */
[----:B------:R-:W-:-:S12]  /*0190*/  IMAD.U32 R0, RZ, RZ, UR5 ;  /* 0x00000005ff007e24 */ /* 0x000fd8000f8e00ff */
[----:B------:R-:W-:Y:S05]  /*01a0*/  @P0 BRA `(.L_x_3) ;  /* 0x0000000000240947 */ /* 0x000fea0003800000 */
.L_x_4:
[----:B------:R-:W-:Y:S05]  /*01b0*/  NANOSLEEP 0x64 ;  /* 0x000000640000795d */ /* 0x000fea0003800000 */
[----:B------:R-:W-:-:S05]  /*01c0*/  UMOV UR5, 0x10 ;  /* 0x0000001000057882 */ /* 0x000fca0000000000 */
[----:B------:R-:W-:Y:S04]  /*01d0*/  DEPBAR.LE SB1, 0x36 ;  /* 0x00009d800000791a */ /* 0x000fe80000000000 */
[----:B------:R-:W1:Y:S02]  /*01e0*/  UTCATOMSWS.FIND_AND_SET.ALIGN UP1, UR5, UR5 ;  /* 0x00000005000575e3 */ /* 0x000e640008020800 */
[----:B-1----:R-:W-:-:S04]  /*01f0*/  PLOP3.LUT P0, PT, PT, PT, UP1, 0x80, 0x8 ;  /* 0x000000000008781c */ /* 0x002fc80003f0f018 */
[----:B------:R-:W-:-:S04]  /*0200*/  SEL R0, RZ, 0xffffffff, !P0 ;  /* 0xffffffffff007807 */ /* 0x000fc80004000000 */
[----:B------:R-:W-:Y:S01]  /*0210*/  ISETP.NE.AND P0, PT, R0, RZ, PT ;  /* 0x000000ff0000720c */ /* 0x000fe20003f05270 */
[----:B------:R-:W-:-:S12]  /*0220*/  IMAD.U32 R0, RZ, RZ, UR5 ;  /* 0x00000005ff007e24 */ /* 0x000fd8000f8e00ff */
[----:B------:R-:W-:Y:S05]  /*0230*/  @!P0 BRA `(.L_x_4) ;  /* 0xfffffffc00dc8947 */ /* 0x000fea000383ffff */
.L_x_3:
[----:B------:R-:W-:Y:S01]  /*0240*/  IADD3 R3, PT, PT, R0, 0x10, RZ ;  /* 0x0000001000037810 */ /* 0x000fe20007ffe0ff */
[----:B------:R-:W-:Y:S01]  /*0250*/  UMOV UR5, 0x50 ;  /* 0x0000005000057882 */ /* 0x000fe20000000000 */
[----:B------:R-:W-:Y:S01]  /*0260*/  SHF.L.U32 R2, R5, R0, RZ ;  /* 0x0000000005027219 */ /* 0x000fe200000006ff */
[----:B------:R-:W-:Y:S01]  /*0270*/  ULEA UR5, UR6, UR5, 0x18 ;  /* 0x0000000506057291 */ /* 0x000fe2000f8ec0ff */
[----:B------:R-:W-:Y:S01]  /*0280*/  SHF.L.U32 R3, R4, R3, RZ ;  /* 0x0000000304037219 */ /* 0x000fe200000006ff */
[----:B------:R-:W-:-:S03]  /*0290*/  IMAD.SHL.U32 R0, R0, 0x20, RZ ;  /* 0x0000002000007824 */ /* 0x000fc600078e00ff */
[----:B------:R-:W-:-:S05]  /*02a0*/  LOP3.LUT R2, R3, R2, RZ, 0xfc, !PT ;  /* 0x0000000203027212 */ /* 0x000fca00078efcff */
[----:B------:R1:W-:Y:S04]  /*02b0*/  ATOMS.OR RZ, [UR5], R2 ;  /* 0x00000002ffff798c */ /* 0x0003e8000b000005 */
[----:B------:R1:W-:Y:S01]  /*02c0*/  STS [UR4], R0 ;  /* 0x00000000ff007988 */ /* 0x0003e20008000804 */
[----:B------:R-:W-:Y:S05]  /*02d0*/  BRA `(.L_x_2) ;  /* 0x0000000000107947 */ /* 0x000fea0003800000 */
.L_x_1:
[----:B------:R-:W-:Y:S01]  /*02e0*/  IMAD.MOV.U32 R0, RZ, RZ, -0x1 ;  /* 0xffffffffff007424 */ /* 0x000fe200078e00ff */
[----:B------:R-:W-:-:S04]  /*02f0*/  MOV R2, 0x320 ;  /* 0x0000032000027802 */ /* 0x000fc80000000f00 */
[----:B------:R1:W-:Y:S03]  /*0300*/  STS [UR4], R0 ;  /* 0x00000000ff007988 */ /* 0x0003e60008000804 */
[----:B-1----:R-:W-:Y:S05]  /*0310*/  CALL.REL.NOINC `($__internal_1_$__cuda_sm10x_tcgen05_guardrail_trap_phase_invalid_during_alloc) ;  /* 0x0000028400d87944 */ /* 0x002fea0003c00000 */
.L_x_2:
[----:B------:R-:W-:Y:S05]  /*0320*/  WARPSYNC.ALL ;  /* 0x0000000000007948 */ /* 0x000fea0003800000 */
[----:B------:R-:W-:Y:S01]  /*0330*/  NOP ;  /* 0x0000000000007918 */ /* 0x000fe20000000000 */
.L_x_0:
[----:B------:R-:W2:Y:S01]  /*0340*/  LDC.64 R4, c[0x0][0x398] ;  /* 0x0000e600ff047b82 */ /* 0x000ea20000000a00 */
[----:B------:R-:W3:Y:S01]  /*0350*/  S2R R7, SR_CTAID.X ;  /* 0x0000000000077919 */ /* 0x000ee20000002500 */
[----:B------:R-:W-:Y:S01]  /*0360*/  UMOV UR9, 0x400 ;  /* 0x0000040000097882 */ /* 0x000fe20000000000 */
[----:B------:R-:W4:Y:S01]  /*0370*/  LDCU UR4, c[0x0][0x3a4] ;  /* 0x00007480ff0477ac */ /* 0x000f220008000800 */
[----:B------:R-:W5:Y:S01]  /*0380*/  S2R R201, SR_TID.X ;  /* 0x0000000000c97919 */ /* 0x000f620000002100 */
[----:B------:R-:W1:Y:S03]  /*0390*/  LDCU.64 UR6, c[0x0][0x3a8] ;  /* 0x00007500ff0677ac */ /* 0x000e660008000a00 */
[----:B------:R-:W1:Y:S01]  /*03a0*/  S2UR UR8, SR_CgaCtaId ;  /* 0x00000000000879c3 */ /* 0x000e620000008800 */
[----:B------:R-:W1:Y:S01]  /*03b0*/  LDCU.128 UR12, c[0x0][0x380] ;  /* 0x00007000ff0c77ac */ /* 0x000e620008000c00 */
[----:B------:R-:W1:Y:S06]  /*03c0*/  LDCU UR11, c[0x0][0x3b0] ;  /* 0x00007600ff0b77ac */ /* 0x000e6c0008000800 */
[----:B------:R-:W4:Y:S01]  /*03d0*/  LDC R133, c[0x0][0x3a0] ;  /* 0x0000e800ff857b82 */ /* 0x000f220000000800 */
[----:B------:R-:W1:Y:S02]  /*03e0*/  LDCU.64 UR28, c[0x0][0x358] ;  /* 0x00006b00ff1c77ac */ /* 0x000e640008000a00 */
[----:B-12---:R-:W-:-:S05]  /*03f0*/  VIADD R0, R5, 0x7f ;  /* 0x0000007f05007836 */ /* 0x006fca0000000000 */
[----:B------:R-:W-:Y:S01]  /*0400*/  SHF.R.S32.HI R3, RZ, 0x1f, R0 ;  /* 0x0000001fff037819 */ /* 0x000fe20000011400 */
[----:B------:R-:W-:-:S03]  /*0410*/  ULEA UR9, UR8, UR9, 0x18 ;  /* 0x0000000908097291 */ /* 0x000fc6000f8ec0ff */
[----:B------:R-:W-:Y:S01]  /*0420*/  LEA.HI R3, R3, R0, RZ, 0x7 ;  /* 0x0000000003037211 */ /* 0x000fe200078f38ff */
[----:B------:R-:W-:Y:S01]  /*0430*/  BAR.SYNC.DEFER_BLOCKING 0x0 ;  /* 0x0000000000007b1d */ /* 0x000fe20000010000 */
[----:B---3--:R-:W-:Y:S02]  /*0440*/  IABS R10, R7 ;  /* 0x00000007000a7213 */ /* 0x008fe40000000000 */
[----:B------:R-:W-:Y:S01]  /*0450*/  SHF.R.S32.HI R3, RZ, 0x7, R3 ;  /* 0x00000007ff037819 */ /* 0x000fe20000011403 */
[C---:B-----5:R-:W-:Y:S01]  /*0460*/  IMAD.SHL.U32 R137, R201.reuse, 0x4, RZ ;  /* 0x00000004c9897824 */ /* 0x060fe200078e00ff */
[C---:B------:R-:W-:Y:S01]  /*0470*/  LOP3.LUT R78, R201.reuse, 0x3f, RZ, 0xc0, !PT ;  /* 0x0000003fc94e7812 */ /* 0x040fe200078ec0ff */
[----:B------:R-:W-:Y:S01]  /*0480*/  IMAD.SHL.U32 R130, R201, 0x200, RZ ;  /* 0x00000200c9827824 */ /* 0x000fe200078e00ff */
[----:B------:R-:W-:Y:S01]  /*0490*/  SHF.R.S32.HI R131, RZ, 0x6, R201 ;  /* 0x00000006ff837819 */ /* 0x000fe200000114c9 */
[----:B------:R-:W-:-:S03]  /*04a0*/  IMAD.SHL.U32 R6, R3, 0x8, RZ ;  /* 0x0000000803067824 */ /* 0x000fc600078e00ff */
[----:B------:R-:W-:Y:S02]  /*04b0*/  SGXT R131, R131, 0x1 ;  /* 0x000000018383781a */ /* 0x000fe40000000200 */
[-C--:B------:R-:W-:Y:S02]  /*04c0*/  IABS R9, R6.reuse ;  /* 0x0000000600097213 */ /* 0x080fe40000000000 */
[----:B------:R-:W-:Y:S02]  /*04d0*/  IABS R12, R6 ;  /* 0x00000006000c7213 */ /* 0x000fe40000000000 */
[----:B------:R-:W1:Y:S01]  /*04e0*/  I2F.RP R0, R9 ;  /* 0x0000000900007306 */ /* 0x000e620000209400 */
[----:B------:R-:W-:-:S04]  /*04f0*/  LOP3.LUT R131, R131, 0x90, RZ, 0xc0, !PT ;  /* 0x0000009083837812 */ /* 0x000fc800078ec0ff */
[----:B------:R-:W-:Y:S01]  /*0500*/  LOP3.LUT R131, R131, 0x7c, R137, 0x78, !PT ;  /* 0x0000007c83837812 */ /* 0x000fe200078e7889 */
[----:B------:R-:W2:Y:S02]  /*0510*/  LDS R76, [UR9] ;  /* 0x00000009ff4c7984 */ /* 0x000ea40008000800 */
[----:B-1----:R-:W1:Y:S02]  /*0520*/  MUFU.RCP R0, R0 ;  /* 0x0000000000007308 */ /* 0x002e640000001000 */
[----:B-1----:R-:W-:Y:S02]  /*0530*/  VIADD R2, R0, 0xffffffe ;  /* 0x0ffffffe00027836 */ /* 0x002fe40000000000 */
[----:B------:R-:W-:-:S04]  /*0540*/  IMAD.MOV R0, RZ, RZ, -R12 ;  /* 0x000000ffff007224 */ /* 0x000fc800078e0a0c */
[----:B------:R1:W3:Y:S02]  /*0550*/  F2I.FTZ.U32.TRUNC.NTZ R3, R2 ;  /* 0x0000000200037305 */ /* 0x0002e4000021f000 */
[----:B-1----:R-:W-:Y:S01]  /*0560*/  IMAD.MOV.U32 R2, RZ, RZ, RZ ;  /* 0x000000ffff027224 */ /* 0x002fe200078e00ff */
[----:B--2---:R-:W-:Y:S02]  /*0570*/  R2UR UR10, R76 ;  /* 0x000000004c0a72ca */ /* 0x004fe400000e0000 */
[----:B---3--:R-:W-:-:S05]  /*0580*/  IADD3 R8, PT, PT, RZ, -R3, RZ ;  /* 0x80000003ff087210 */ /* 0x008fca0007ffe0ff */
[----:B------:R-:W-:Y:S02]  /*0590*/  IMAD R11, R8, R9, RZ ;  /* 0x00000009080b7224 */ /* 0x000fe400078e02ff */
[----:B------:R-:W-:Y:S02]  /*05a0*/  IMAD.MOV.U32 R8, RZ, RZ, R10 ;  /* 0x000000ffff087224 */ /* 0x000fe400078e000a */
[----:B------:R-:W-:Y:S01]  /*05b0*/  IMAD.HI.U32 R3, R3, R11, R2 ;  /* 0x0000000b03037227 */ /* 0x000fe200078e0002 */
[----:B------:R-:W-:-:S04]  /*05c0*/  SHF.R.U32.HI R11, RZ, 0x6, R201 ;  /* 0x00000006ff0b7819 */ /* 0x000fc800000116c9 */
[----:B------:R-:W-:Y:S01]  /*05d0*/  SGXT.U32 R11, R11, 0x1 ;  /* 0x000000010b0b781a */ /* 0x000fe20000000000 */
[----:B------:R-:W-:-:S04]  /*05e0*/  IMAD.HI.U32 R3, R3, R8, RZ ;  /* 0x0000000803037227 */ /* 0x000fc800078e00ff */
[----:B------:R-:W-:Y:S01]  /*05f0*/  IMAD R0, R3, R0, R8 ;  /* 0x0000000003007224 */ /* 0x000fe200078e0208 */
[----:B------:R-:W-:Y:S04]  /*0600*/  BAR.SYNC.DEFER_BLOCKING 0x0 ;  /* 0x0000000000007b1d */ /* 0x000fe80000010000 */
[----:B------:R-:W-:-:S13]  /*0610*/  ISETP.GT.U32.AND P1, PT, R9, R0, PT ;  /* 0x000000000900720c */ /* 0x000fda0003f24070 */
[----:B------:R-:W-:Y:S02]  /*0620*/  @!P1 IMAD.IADD R0, R0, 0x1, -R9 ;  /* 0x0000000100009824 */ /* 0x000fe400078e0a09 */
[----:B------:R-:W-:Y:S01]  /*0630*/  @!P1 VIADD R3, R3, 0x1 ;  /* 0x0000000103039836 */ /* 0x000fe20000000000 */
[----:B------:R-:W-:Y:S02]  /*0640*/  ISETP.NE.AND P1, PT, R6, RZ, PT ;  /* 0x000000ff0600720c */ /* 0x000fe40003f25270 */
[----:B------:R-:W-:Y:S02]  /*0650*/  ISETP.GE.U32.AND P0, PT, R0, R9, PT ;  /* 0x000000090000720c */ /* 0x000fe40003f06070 */
[----:B------:R-:W-:-:S04]  /*0660*/  LOP3.LUT R0, R7, R6, RZ, 0x3c, !PT ;  /* 0x0000000607007212 */ /* 0x000fc800078e3cff */
[----:B------:R-:W-:Y:S01]  /*0670*/  ISETP.GE.AND P2, PT, R0, RZ, PT ;  /* 0x000000ff0000720c */ /* 0x000fe20003f46270 */
[----:B------:R-:W-:-:S06]  /*0680*/  VIADD R0, R4, 0xff ;  /* 0x000000ff04007836 */ /* 0x000fcc0000000000 */
[----:B------:R-:W-:-:S05]  /*0690*/  @P0 IADD3 R3, PT, PT, R3, 0x1, RZ ;  /* 0x0000000103030810 */ /* 0x000fca0007ffe0ff */
[----:B------:R-:W-:Y:S01]  /*06a0*/  IMAD.MOV.U32 R2, RZ, RZ, R3 ;  /* 0x000000ffff027224 */ /* 0x000fe200078e0003 */
[----:B------:R-:W-:-:S03]  /*06b0*/  SHF.R.S32.HI R3, RZ, 0x1f, R0 ;  /* 0x0000001fff037819 */ /* 0x000fc60000011400 */
[----:B------:R-:W-:Y:S01]  /*06c0*/  @!P2 IMAD.MOV R2, RZ, RZ, -R2 ;  /* 0x000000ffff02a224 */ /* 0x000fe200078e0a02 */
[----:B------:R-:W-:Y:S02]  /*06d0*/  @!P1 LOP3.LUT R2, RZ, R6, RZ, 0x33, !PT ;  /* 0x00000006ff029212 */ /* 0x000fe400078e33ff */
[----:B------:R-:W-:-:S03]  /*06e0*/  LEA.HI R3, R3, R0, RZ, 0x8 ;  /* 0x0000000003037211 */ /* 0x000fc600078f40ff */
[C---:B------:R-:W-:Y:S01]  /*06f0*/  IMAD.SHL.U32 R12, R2.reuse, 0x8, RZ ;  /* 0x00000008020c7824 */ /* 0x040fe200078e00ff */
[----:B------:R-:W-:-:S04]  /*0700*/  IADD3 R2, PT, PT, -R2, RZ, RZ ;  /* 0x000000ff02027210 */ /* 0x000fc80007ffe1ff */
[----:B------:R-:W-:Y:S01]  /*0710*/  LEA.HI.SX32 R3, R3, -R12, 0x18 ;  /* 0x8000000c03037211 */ /* 0x000fe200078fc2ff */
[----:B------:R-:W-:Y:S02]  /*0720*/  IMAD R15, R6, R2, R7 ;  /* 0x00000002060f7224 */ /* 0x000fe400078e0207 */
[----:B------:R-:W-:Y:S01]  /*0730*/  IMAD.MOV.U32 R2, RZ, RZ, RZ ;  /* 0x000000ffff027224 */ /* 0x000fe200078e00ff */
[----:B------:R-:W-:Y:S02]  /*0740*/  VIMNMX R14, PT, PT, R3, 0x8, PT ;  /* 0x00000008030e7848 */ /* 0x000fe40003fe0100 */
[----:B------:R-:W-:Y:S02]  /*0750*/  IABS R6, R15 ;  /* 0x0000000f00067213 */ /* 0x000fe40000000000 */
[----:B------:R-:W-:-:S04]  /*0760*/  IABS R9, R14 ;  /* 0x0000000e00097213 */ /* 0x000fc80000000000 */
[----:B------:R-:W1:Y:S08]  /*0770*/  I2F.RP R0, R9 ;  /* 0x0000000900007306 */ /* 0x000e700000209400 */
[----:B-1----:R-:W1:Y:S02]  /*0780*/  MUFU.RCP R0, R0 ;  /* 0x0000000000007308 */ /* 0x002e640000001000 */
[----:B-1----:R-:W-:Y:S01]  /*0790*/  VIADD R3, R0, 0xffffffe ;  /* 0x0ffffffe00037836 */ /* 0x002fe20000000000 */
[----:B------:R-:W-:-:S05]  /*07a0*/  IABS R0, R5 ;  /* 0x0000000500007213 */ /* 0x000fca0000000000 */
[----:B------:R-:W1:Y:S08]  /*07b0*/  I2F.RP R10, R0 ;  /* 0x00000000000a7306 */ /* 0x000e700000209400 */
[----:B------:R-:W2:Y:S08]  /*07c0*/  F2I.FTZ.U32.TRUNC.NTZ R3, R3 ;  /* 0x0000000300037305 */ /* 0x000eb0000021f000 */
[----:B-1----:R-:W1:Y:S01]  /*07d0*/  MUFU.RCP R10, R10 ;  /* 0x0000000a000a7308 */ /* 0x002e620000001000 */
[----:B--2---:R-:W-:-:S04]  /*07e0*/  IMAD.MOV R8, RZ, RZ, -R3 ;  /* 0x000000ffff087224 */ /* 0x004fc800078e0a03 */
[----:B------:R-:W-:Y:S01]  /*07f0*/  IMAD R7, R8, R9, RZ ;  /* 0x0000000908077224 */ /* 0x000fe200078e02ff */
[----:B------:R-:W-:-:S03]  /*0800*/  IABS R8, R14 ;  /* 0x0000000e00087213 */ /* 0x000fc60000000000 */
[----:B------:R-:W-:Y:S01]  /*0810*/  IMAD.HI.U32 R2, R3, R7, R2 ;  /* 0x0000000703027227 */ /* 0x000fe200078e0002 */
[----:B------:R-:W-:-:S03]  /*0820*/  IABS R3, R4 ;  /* 0x0000000400037213 */ /* 0x000fc60000000000 */
[----:B------:R-:W-:Y:S02]  /*0830*/  IMAD.MOV.U32 R7, RZ, RZ, R6 ;  /* 0x000000ffff077224 */ /* 0x000fe400078e0006 */
[----:B------:R-:W-:Y:S01]  /*0840*/  IMAD.MOV R6, RZ, RZ, -R8 ;  /* 0x000000ffff067224 */ /* 0x000fe200078e0a08 */
[----:B-1----:R-:W-:Y:S01]  /*0850*/  IADD3 R8, PT, PT, R10, 0xffffffe, RZ ;  /* 0x0ffffffe0a087810 */ /* 0x002fe20007ffe0ff */
[----:B------:R-:W-:-:S04]  /*0860*/  IMAD.HI.U32 R2, R2, R7, RZ ;  /* 0x0000000702027227 */ /* 0x000fc800078e00ff */
[----:B------:R-:W-:Y:S02]  /*0870*/  IMAD R6, R2, R6, R7 ;  /* 0x0000000602067224 */ /* 0x000fe400078e0207 */
[----:B------:R-:W1:Y:S03]  /*0880*/  I2F.RP R7, R3 ;  /* 0x0000000300077306 */ /* 0x000e660000209400 */
[----:B------:R-:W-:-:S05]  /*0890*/  ISETP.GT.U32.AND P1, PT, R9, R6, PT ;  /* 0x000000060900720c */ /* 0x000fca0003f24070 */
[----:B-1----:R-:W1:Y:S08]  /*08a0*/  MUFU.RCP R7, R7 ;  /* 0x0000000700077308 */ /* 0x002e700000001000 */
[----:B------:R-:W-:Y:S02]  /*08b0*/  @!P1 IMAD.IADD R6, R6, 0x1, -R9 ;  /* 0x0000000106069824 */ /* 0x000fe400078e0a09 */
[----:B------:R-:W-:Y:S01]  /*08c0*/  @!P1 VIADD R2, R2, 0x1 ;  /* 0x0000000102029836 */ /* 0x000fe20000000000 */
[----:B------:R-:W-:-:S02]  /*08d0*/  ISETP.NE.AND P1, PT, R14, RZ, PT ;  /* 0x000000ff0e00720c */ /* 0x000fc40003f25270 */
[----:B------:R-:W-:Y:S02]  /*08e0*/  ISETP.GE.U32.AND P0, PT, R6, R9, PT ;  /* 0x000000090600720c */ /* 0x000fe40003f06070 */
[----:B------:R-:W-:Y:S01]  /*08f0*/  LOP3.LUT R6, R15, R14, RZ, 0x3c, !PT ;  /* 0x0000000e0f067212 */ /* 0x000fe200078e3cff */
[----:B------:R2:W3:Y:S03]  /*0900*/  F2I.FTZ.U32.TRUNC.NTZ R9, R8 ;  /* 0x0000000800097305 */ /* 0x0004e6000021f000 */
[----:B------:R-:W-:Y:S02]  /*0910*/  ISETP.GE.AND P2, PT, R6, RZ, PT ;  /* 0x000000ff0600720c */ /* 0x000fe40003f46270 */
[----:B-1----:R-:W-:Y:S01]  /*0920*/  IADD3 R7, PT, PT, R7, 0xffffffe, RZ ;  /* 0x0ffffffe07077810 */ /* 0x002fe20007ffe0ff */
[----:B--2---:R-:W-:-:S04]  /*0930*/  IMAD.MOV.U32 R8, RZ, RZ, RZ ;  /* 0x000000ffff087224 */ /* 0x004fc800078e00ff */
[----:B------:R-:W-:Y:S01]  /*0940*/  @P0 VIADD R2, R2, 0x1 ;  /* 0x0000000102020836 */ /* 0x000fe20000000000 */
[----:B------:R-:W1:Y:S03]  /*0950*/  F2I.FTZ.U32.TRUNC.NTZ R7, R7 ;  /* 0x0000000700077305 */ /* 0x000e66000021f000 */
[----:B------:R-:W-:Y:S02]  /*0960*/  IMAD.MOV.U32 R199, RZ, RZ, R2 ;  /* 0x000000ffffc77224 */ /* 0x000fe400078e0002 */
[----:B---3--:R-:W-:Y:S02]  /*0970*/  IMAD.MOV R13, RZ, RZ, -R9 ;  /* 0x000000ffff0d7224 */ /* 0x008fe400078e0a09 */
[----:B------:R-:W-:Y:S01]  /*0980*/  @!P2 IMAD.MOV R199, RZ, RZ, -R199 ;  /* 0x000000ffffc7a224 */ /* 0x000fe200078e0ac7 */
[----:B------:R-:W-:-:S05]  /*0990*/  @!P1 LOP3.LUT R199, RZ, R14, RZ, 0x33, !PT ;  /* 0x0000000effc79212 */ /* 0x000fca00078e33ff */
[----:B------:R-:W-:Y:S02]  /*09a0*/  IMAD.SHL.U32 R198, R199, 0x80, RZ ;  /* 0x00000080c7c67824 */ /* 0x000fe400078e00ff */
[----:B------:R-:W-:-:S03]  /*09b0*/  IMAD.MOV R199, RZ, RZ, -R199 ;  /* 0x000000ffffc77224 */ /* 0x000fc600078e0ac7 */
[----:B------:R-:W-:Y:S01]  /*09c0*/  LOP3.LUT R10, R198, R11, RZ, 0xfc, !PT ;  /* 0x0000000bc60a7212 */ /* 0x000fe200078efcff */
[----:B------:R-:W-:Y:S02]  /*09d0*/  IMAD R11, R13, R0, RZ ;  /* 0x000000000d0b7224 */ /* 0x000fe400078e02ff */
[----:B------:R-:W-:Y:S01]  /*09e0*/  IMAD R199, R14, R199, R15 ;  /* 0x000000c70ec77224 */ /* 0x000fe200078e020f */
[----:B------:R-:W-:Y:S01]  /*09f0*/  IABS R13, R10 ;  /* 0x0000000a000d7213 */ /* 0x000fe20000000000 */
[----:B------:R-:W-:Y:S01]  /*0a00*/  IMAD.HI.U32 R11, R9, R11, R8 ;  /* 0x0000000b090b7227 */ /* 0x000fe200078e0008 */
[----:B------:R-:W-:Y:S02]  /*0a10*/  LOP3.LUT R16, R10, 0x7e, RZ, 0xfc, !PT ;  /* 0x0000007e0a107812 */ /* 0x000fe400078efcff */
[----:B------:R-:W-:Y:S01]  /*0a20*/  SHF.R.U32.HI R9, RZ, 0x5, R201 ;  /* 0x00000005ff097819 */ /* 0x000fe200000116c9 */
[----:B-1----:R-:W-:Y:S01]  /*0a30*/  IMAD.MOV R8, RZ, RZ, -R7 ;  /* 0x000000ffff087224 */ /* 0x002fe200078e0a07 */
[----:B------:R-:W-:Y:S01]  /*0a40*/  IABS R17, R16 ;  /* 0x0000001000117213 */ /* 0x000fe20000000000 */
[----:B------:R-:W-:Y:S01]  /*0a50*/  IMAD.HI.U32 R2, R11, R13, RZ ;  /* 0x0000000d0b027227 */ /* 0x000fe200078e00ff */
[----:B------:R-:W-:-:S02]  /*0a60*/  R2UR UR16, R9 ;  /* 0x00000000091072ca */ /* 0x000fc400000e0000 */
[C---:B------:R-:W-:Y:S01]  /*0a70*/  LOP3.LUT R18, R10.reuse, 0x2, RZ, 0xfc, !PT ;  /* 0x000000020a127812 */ /* 0x040fe200078efcff */
[----:B------:R-:W-:Y:S01]  /*0a80*/  IMAD.MOV R6, RZ, RZ, -R2 ;  /* 0x000000ffff067224 */ /* 0x000fe200078e0a02 */
[----:B------:R-:W-:Y:S01]  /*0a90*/  LOP3.LUT R19, R10, 0x6, RZ, 0xfc, !PT ;  /* 0x000000060a137812 */ /* 0x000fe200078efcff */
[----:B------:R-:W-:Y:S01]  /*0aa0*/  IMAD.HI.U32 R2, R11, R17, RZ ;  /* 0x000000110b027227 */ /* 0x000fe200078e00ff */
[----:B------:R-:W-:Y:S02]  /*0ab0*/  ISETP.GE.AND P5, PT, R18, RZ, PT ;  /* 0x000000ff1200720c */ /* 0x000fe40003fa6270 */
[----:B------:R-:W-:Y:S01]  /*0ac0*/  IABS R15, R19 ;  /* 0x00000013000f7213 */ /* 0x000fe20000000000 */
[----:B------:R-:W-:Y:S01]  /*0ad0*/  IMAD R13, R0, R6, R13 ;  /* 0x00000006000d7224 */ /* 0x000fe200078e020d */
[----:B------:R-:W-:Y:S01]  /*0ae0*/  IADD3 R2, PT, PT, -R2, RZ, RZ ;  /* 0x000000ff02027210 */ /* 0x000fe20007ffe1ff */
[----:B------:R-:W-:Y:S01]  /*0af0*/  IMAD R9, R8, R3, RZ ;  /* 0x0000000308097224 */ /* 0x000fe200078e02ff */
[----:B------:R-:W-:Y:S01]  /*0b00*/  IABS R8, R18 ;  /* 0x0000001200087213 */ /* 0x000fe20000000000 */
[----:B------:R-:W-:Y:S01]  /*0b10*/  IMAD.MOV.U32 R6, RZ, RZ, RZ ;  /* 0x000000ffff067224 */ /* 0x000fe200078e00ff */
[C---:B------:R-:W-:Y:S01]  /*0b20*/  ISETP.GT.U32.AND P0, PT, R0.reuse, R13, PT ;  /* 0x0000000d0000720c */ /* 0x040fe20003f04070 */
[----:B------:R-:W-:Y:S01]  /*0b30*/  IMAD R17, R0, R2, R17 ;  /* 0x0000000200117224 */ /* 0x000fe200078e0211 */
[C---:B------:R-:W-:Y:S01]  /*0b40*/  LOP3.LUT R18, R10.reuse, 0x8, RZ, 0xfc, !PT ;  /* 0x000000080a127812 */ /* 0x040fe200078efcff */
[----:B------:R-:W-:Y:S01]  /*0b50*/  IMAD.HI.U32 R9, R7, R9, R6 ;  /* 0x0000000907097227 */ /* 0x000fe200078e0006 */
[----:B------:R-:W-:Y:S01]  /*0b60*/  LOP3.LUT R6, R10, 0x4, RZ, 0xfc, !PT ;  /* 0x000000040a067812 */ /* 0x000fe200078efcff */
[----:B------:R-:W-:Y:S01]  /*0b70*/  USHF.L.U32 UR5, UR16, 0x15, URZ ;  /* 0x0000001510057899 */ /* 0x000fe200080006ff */
[----:B------:R-:W-:Y:S01]  /*0b80*/  ISETP.GT.U32.AND P2, PT, R0, R17, PT ;  /* 0x000000110000720c */ /* 0x000fe20003f44070 */
[----:B------:R-:W-:Y:S01]  /*0b90*/  IMAD.IADD R199, R12, 0x1, R199 ;  /* 0x000000010cc77824 */ /* 0x000fe200078e02c7 */
[----:B------:R-:W-:Y:S01]  /*0ba0*/  IABS R12, R6 ;  /* 0x00000006000c7213 */ /* 0x000fe20000000000 */
[----:B------:R-:W-:Y:S01]  /*0bb0*/  IMAD.HI.U32 R2, R11, R8, RZ ;  /* 0x000000080b027227 */ /* 0x000fe200078e00ff */
[----:B------:R-:W-:Y:S01]  /*0bc0*/  ISETP.GE.AND P1, PT, R6, RZ, PT ;  /* 0x000000ff0600720c */ /* 0x000fe20003f26270 */
[----:B------:R-:W-:Y:S01]  /*0bd0*/  ULOP3.LUT UR5, UR5, 0x600000, URZ, 0xc0, !UPT ;  /* 0x0060000005057892 */ /* 0x000fe2000f8ec0ff */
[----:B------:R-:W-:Y:S01]  /*0be0*/  IABS R14, R18 ;  /* 0x00000012000e7213 */ /* 0x000fe20000000000 */
[----:B------:R-:W-:Y:S01]  /*0bf0*/  @!P0 IMAD.IADD R13, R13, 0x1, -R0 ;  /* 0x000000010d0d8824 */ /* 0x000fe200078e0a00 */
[----:B------:R-:W-:Y:S01]  /*0c00*/  LOP3.LUT R22, R10, 0xa, RZ, 0xfc, !PT ;  /* 0x0000000a0a167812 */ /* 0x000fe200078efcff */
[----:B------:R-:W-:Y:S01]  /*0c10*/  IMAD.MOV R7, RZ, RZ, -R2 ;  /* 0x000000ffff077224 */ /* 0x000fe200078e0a02 */
[----:B------:R-:W-:Y:S01]  /*0c20*/  ISETP.GE.AND P4, PT, R16, RZ, PT ;  /* 0x000000ff1000720c */ /* 0x000fe20003f86270 */
[----:B------:R-:W-:Y:S01]  /*0c30*/  IMAD.HI.U32 R2, R11, R12, RZ ;  /* 0x0000000c0b027227 */ /* 0x000fe200078e00ff */
[----:B------:R-:W-:-:S02]  /*0c40*/  ISETP.GT.U32.AND P3, PT, R0, R13, PT ;  /* 0x0000000d0000720c */ /* 0x000fc40003f64070 */
[----:B------:R-:W-:Y:S01]  /*0c50*/  IABS R16, R22 ;  /* 0x0000001600107213 */ /* 0x000fe20000000000 */
[----:B------:R-:W-:Y:S01]  /*0c60*/  @!P2 IMAD.IADD R17, R17, 0x1, -R0 ;  /* 0x000000011111a824 */ /* 0x000fe200078e0a00 */
[----:B------:R-:W-:Y:S01]  /*0c70*/  ISETP.GE.AND P0, PT, R10, RZ, PT ;  /* 0x000000ff0a00720c */ /* 0x000fe20003f06270 */
[----:B------:R-:W-:Y:S01]  /*0c80*/  IMAD R8, R0, R7, R8 ;  /* 0x0000000700087224 */ /* 0x000fe200078e0208 */
[----:B------:R-:W-:Y:S01]  /*0c90*/  IADD3 R7, PT, PT, -R2, RZ, RZ ;  /* 0x000000ff02077210 */ /* 0x000fe20007ffe1ff */
[----:B------:R-:W-:Y:S01]  /*0ca0*/  IMAD.HI.U32 R6, R11, R15, RZ ;  /* 0x0000000f0b067227 */ /* 0x000fe200078e00ff */
[C---:B------:R-:W-:Y:S02]  /*0cb0*/  ISETP.GT.U32.AND P6, PT, R0.reuse, R17, PT ;  /* 0x000000110000720c */ /* 0x040fe40003fc4070 */
[----:B------:R-:W-:Y:S01]  /*0cc0*/  ISETP.GT.U32.AND P2, PT, R0, R8, PT ;  /* 0x000000080000720c */ /* 0x000fe20003f44070 */
[----:B------:R-:W-:Y:S01]  /*0cd0*/  IMAD.MOV R6, RZ, RZ, -R6 ;  /* 0x000000ffff067224 */ /* 0x000fe200078e0a06 */
[----:B------:R-:W-:Y:S01]  /*0ce0*/  LOP3.LUT R23, R10, 0xe, RZ, 0xfc, !PT ;  /* 0x0000000e0a177812 */ /* 0x000fe200078efcff */
[----:B------:R-:W-:Y:S01]  /*0cf0*/  IMAD R12, R0, R7, R12 ;  /* 0x00000007000c7224 */ /* 0x000fe200078e020c */
[----:B------:R-:W-:Y:S01]  /*0d00*/  LOP3.LUT R24, R10, 0x10, RZ, 0xfc, !PT ;  /* 0x000000100a187812 */ /* 0x000fe200078efcff */
[----:B------:R-:W-:Y:S01]  /*0d10*/  @!P3 IMAD.IADD R13, R13, 0x1, -R0 ;  /* 0x000000010d0db824 */ /* 0x000fe200078e0a00 */
[----:B------:R-:W-:Y:S01]  /*0d20*/  IABS R20, R23 ;  /* 0x0000001700147213 */ /* 0x000fe20000000000 */
[C---:B------:R-:W-:Y:S01]  /*0d30*/  IMAD R15, R0.reuse, R6, R15 ;  /* 0x00000006000f7224 */ /* 0x040fe200078e020f */
[----:B------:R-:W-:Y:S01]  /*0d40*/  ISETP.GT.U32.AND P3, PT, R0, R12, PT ;  /* 0x0000000c0000720c */ /* 0x000fe20003f64070 */
[----:B------:R-:W-:Y:S01]  /*0d50*/  IMAD.HI.U32 R2, R11, R14, RZ ;  /* 0x0000000e0b027227 */ /* 0x000fe200078e00ff */
[----:B------:R-:W-:-:S02]  /*0d60*/  IABS R21, R24 ;  /* 0x0000001800157213 */ /* 0x000fc40000000000 */
[----:B------:R-:W-:Y:S01]  /*0d70*/  LOP3.LUT R25, R10, 0x12, RZ, 0xfc, !PT ;  /* 0x000000120a197812 */ /* 0x000fe200078efcff */
[----:B------:R-:W-:Y:S01]  /*0d80*/  @!P6 IMAD.IADD R17, R17, 0x1, -R0 ;  /* 0x000000011111e824 */ /* 0x000fe200078e0a00 */
[----:B------:R-:W-:Y:S01]  /*0d90*/  ISETP.GT.U32.AND P6, PT, R0, R15, PT ;  /* 0x0000000f0000720c */ /* 0x000fe20003fc4070 */
[----:B------:R-:W-:Y:S01]  /*0da0*/  IMAD.MOV.U32 R7, RZ, RZ, R13 ;  /* 0x000000ffff077224 */ /* 0x000fe200078e000d */
[----:B------:R-:W-:Y:S01]  /*0db0*/  @!P2 IADD3 R8, PT, PT, R8, -R0, RZ ;  /* 0x800000000808a210 */ /* 0x000fe20007ffe0ff */
[----:B------:R-:W-:Y:S01]  /*0dc0*/  IMAD.MOV R13, RZ, RZ, -R2 ;  /* 0x000000ffff0d7224 */ /* 0x000fe200078e0a02 */
[----:B------:R-:W-:Y:S01]  /*0dd0*/  ISETP.GE.AND P2, PT, R18, RZ, PT ;  /* 0x000000ff1200720c */ /* 0x000fe20003f46270 */
[----:B------:R-:W-:Y:S01]  /*0de0*/  IMAD.HI.U32 R2, R11, R16, RZ ;  /* 0x000000100b027227 */ /* 0x000fe200078e00ff */
[C---:B------:R-:W-:Y:S02]  /*0df0*/  LOP3.LUT R18, R10.reuse, 0xc, RZ, 0xfc, !PT ;  /* 0x0000000c0a127812 */ /* 0x040fe400078efcff */
[----:B------:R-:W-:Y:S01]  /*0e00*/  LOP3.LUT R26, R10, 0x14, RZ, 0xfc, !PT ;  /* 0x000000140a1a7812 */ /* 0x000fe200078efcff */
[--C-:B------:R-:W-:Y:S01]  /*0e10*/  @!P3 IMAD.IADD R12, R12, 0x1, -R0.reuse ;  /* 0x000000010c0cb824 */ /* 0x100fe200078e0a00 */
[----:B------:R-:W-:Y:S01]  /*0e20*/  ISETP.GT.U32.AND P3, PT, R0, R8, PT ;  /* 0x000000080000720c */ /* 0x000fe20003f64070 */
[----:B------:R-:W-:Y:S01]  /*0e30*/  IMAD.MOV.U32 R6, RZ, RZ, R17 ;  /* 0x000000ffff067224 */ /* 0x000fe200078e0011 */
[----:B------:R-:W-:Y:S01]  /*0e40*/  IADD3 R17, PT, PT, -R2, RZ, RZ ;  /* 0x000000ff02117210 */ /* 0x000fe20007ffe1ff */
[----:B------:R-:W-:Y:S01]  /*0e50*/  @!P6 IMAD.IADD R15, R15, 0x1, -R0 ;  /* 0x000000010f0fe824 */ /* 0x000fe200078e0a00 */
[C---:B------:R-:W-:Y:S01]  /*0e60*/  ISETP.GT.U32.AND P6, PT, R0.reuse, R12, PT ;  /* 0x0000000c0000720c */ /* 0x040fe20003fc4070 */
[C---:B------:R-:W-:Y:S01]  /*0e70*/  IMAD R14, R0.reuse, R13, R14 ;  /* 0x0000000d000e7224 */ /* 0x040fe200078e020e */
[----:B------:R-:W-:Y:S01]  /*0e80*/  IABS R2, R18 ;  /* 0x0000001200027213 */ /* 0x000fe20000000000 */
[----:B------:R-:W-:Y:S01]  /*0e90*/  IMAD R17, R0, R17, R16 ;  /* 0x0000001100117224 */ /* 0x000fe200078e0210 */
[----:B------:R-:W-:Y:S01]  /*0ea0*/  LOP3.LUT R27, R10, 0x16, RZ, 0xfc, !PT ;  /* 0x000000160a1b7812 */ /* 0x000fe200078efcff */
[----:B------:R-:W-:Y:S01]  /*0eb0*/  @!P4 IMAD.MOV R6, RZ, RZ, -R6 ;  /* 0x000000ffff06c224 */ /* 0x000fe200078e0a06 */
[----:B------:R-:W-:Y:S01]  /*0ec0*/  ISETP.GT.U32.AND P4, PT, R0, R15, PT ;  /* 0x0000000f0000720c */ /* 0x000fe20003f84070 */
[----:B------:R-:W-:Y:S01]  /*0ed0*/  IMAD.MOV.U32 R16, RZ, RZ, R2 ;  /* 0x000000ffff107224 */ /* 0x000fe200078e0002 */
[----:B------:R-:W-:Y:S01]  /*0ee0*/  LOP3.LUT R28, R10, 0x18, RZ, 0xfc, !PT ;  /* 0x000000180a1c7812 */ /* 0x000fe200078efcff */
[----:B------:R-:W-:Y:S01]  /*0ef0*/  @!P3 IMAD.IADD R8, R8, 0x1, -R0 ;  /* 0x000000010808b824 */ /* 0x000fe200078e0a00 */
[----:B------:R-:W-:Y:S01]  /*0f00*/  ISETP.GT.U32.AND P3, PT, R0, R14, PT ;  /* 0x0000000e0000720c */ /* 0x000fe20003f64070 */
[----:B------:R-:W-:Y:S01]  /*0f10*/  IMAD.HI.U32 R2, R11, R16, RZ ;  /* 0x000000100b027227 */ /* 0x000fe200078e00ff */
[----:B------:R-:W-:-:S02]  /*0f20*/  LOP3.LUT R29, R10, 0x1a, RZ, 0xfc, !PT ;  /* 0x0000001a0a1d7812 */ /* 0x000fc400078efcff */
[----:B------:R-:W-:Y:S01]  /*0f30*/  LOP3.LUT R30, R10, 0x22, RZ, 0xfc, !PT ;  /* 0x000000220a1e7812 */ /* 0x000fe200078efcff */
[--C-:B------:R-:W-:Y:S01]  /*0f40*/  @!P6 IMAD.IADD R12, R12, 0x1, -R0.reuse ;  /* 0x000000010c0ce824 */ /* 0x100fe200078e0a00 */
[----:B------:R-:W-:Y:S01]  /*0f50*/  ISETP.GT.U32.AND P6, PT, R0, R17, PT ;  /* 0x000000110000720c */ /* 0x000fe20003fc4070 */
[----:B------:R-:W-:Y:S01]  /*0f60*/  @!P0 IMAD.MOV R7, RZ, RZ, -R7 ;  /* 0x000000ffff078224 */ /* 0x000fe200078e0a07 */
[----:B------:R-:W-:Y:S01]  /*0f70*/  ISETP.GE.AND P0, PT, R19, RZ, PT ;  /* 0x000000ff1300720c */ /* 0x000fe20003f06270 */
[----:B------:R-:W-:Y:S01]  /*0f80*/  IMAD.HI.U32 R13, R11, R20, RZ ;  /* 0x000000140b0d7227 */ /* 0x000fe200078e00ff */
[----:B------:R-:W-:Y:S02]  /*0f90*/  IADD3 R19, PT, PT, -R2, RZ, RZ ;  /* 0x000000ff02137210 */ /* 0x000fe40007ffe1ff */
[----:B------:R-:W-:Y:S01]  /*0fa0*/  @!P1 IADD3 R12, PT, PT, -R12, RZ, RZ ;  /* 0x000000ff0c0c9210 */ /* 0x000fe20007ffe1ff */
[--C-:B------:R-:W-:Y:S01]  /*0fb0*/  @!P3 IMAD.IADD R14, R14, 0x1, -R0.reuse ;  /* 0x000000010e0eb824 */ /* 0x100fe200078e0a00 */
[----:B------:R-:W-:Y:S01]  /*0fc0*/  ISETP.GE.AND P3, PT, R18, RZ, PT ;  /* 0x000000ff1200720c */ /* 0x000fe20003f66270 */
[----:B------:R-:W-:Y:S01]  /*0fd0*/  IMAD.MOV R13, RZ, RZ, -R13 ;  /* 0x000000ffff0d7224 */ /* 0x000fe200078e0a0d */
[----:B------:R-:W-:Y:S01]  /*0fe0*/  LOP3.LUT R34, R10, 0x26, RZ, 0xfc, !PT ;  /* 0x000000260a227812 */ /* 0x000fe200078efcff */
[--C-:B------:R-:W-:Y:S01]  /*0ff0*/  @!P4 IMAD.IADD R15, R15, 0x1, -R0.reuse ;  /* 0x000000010f0fc824 */ /* 0x100fe200078e0a00 */
[----:B------:R-:W-:Y:S01]  /*1000*/  ISETP.GE.AND P4, PT, R22, RZ, PT ;  /* 0x000000ff1600720c */ /* 0x000fe20003f86270 */
[----:B------:R-:W-:Y:S01]  /*1010*/  @!P6 IMAD.IADD R17, R17, 0x1, -R0 ;  /* 0x000000011111e824 */ /* 0x000fe200078e0a00 */
[----:B------:R-:W-:Y:S01]  /*1020*/  IABS R22, R28 ;  /* 0x0000001c00167213 */ /* 0x000fe20000000000 */
[----:B------:R-:W-:Y:S01]  /*1030*/  IMAD.HI.U32 R18, R11, R21, RZ ;  /* 0x000000150b127227 */ /* 0x000fe200078e00ff */
[----:B------:R-:W-:-:S02]  /*1040*/  LOP3.LUT R35, R10, 0x28, RZ, 0xfc, !PT ;  /* 0x000000280a237812 */ /* 0x000fc400078efcff */
[C---:B------:R-:W-:Y:S01]  /*1050*/  ISETP.GT.U32.AND P6, PT, R0.reuse, R17, PT ;  /* 0x000000110000720c */ /* 0x040fe20003fc4070 */
[C---:B------:R-:W-:Y:S01]  /*1060*/  IMAD R16, R0.reuse, R19, R16 ;  /* 0x0000001300107224 */ /* 0x040fe200078e0210 */
[----:B------:R-:W-:Y:S01]  /*1070*/  IABS R32, R34 ;  /* 0x0000002200207213 */ /* 0x000fe20000000000 */
[C---:B------:R-:W-:Y:S01]  /*1080*/  IMAD R19, R0.reuse, R13, R20 ;  /* 0x0000000d00137224 */ /* 0x040fe200078e0214 */
[----:B------:R-:W-:Y:S01]  /*1090*/  IABS R20, R26 ;  /* 0x0000001a00147213 */ /* 0x000fe20000000000 */
[----:B------:R-:W-:Y:S01]  /*10a0*/  IMAD.MOV R18, RZ, RZ, -R18 ;  /* 0x000000ffff127224 */ /* 0x000fe200078e0a12 */
[C---:B------:R-:W-:Y:S01]  /*10b0*/  ISETP.GT.U32.AND P1, PT, R0.reuse, R16, PT ;  /* 0x000000100000720c */ /* 0x040fe20003f24070 */
[----:B------:R-:W-:Y:S01]  /*10c0*/  IMAD.MOV.U32 R13, RZ, RZ, R15 ;  /* 0x000000ffff0d7224 */ /* 0x000fe200078e000f */
[----:B------:R-:W-:Y:S01]  /*10d0*/  IABS R33, R35 ;  /* 0x0000002300217213 */ /* 0x000fe20000000000 */
[C---:B------:R-:W-:Y:S01]  /*10e0*/  IMAD R18, R0.reuse, R18, R21 ;  /* 0x0000001200127224 */ /* 0x040fe200078e0215 */
[----:B------:R-:W-:Y:S01]  /*10f0*/  IABS R21, R25 ;  /* 0x0000001900157213 */ /* 0x000fe20000000000 */
[----:B------:R-:W-:Y:S01]  /*1100*/  @!P0 IMAD.MOV R13, RZ, RZ, -R13 ;  /* 0x000000ffff0d8224 */ /* 0x000fe200078e0a0d */
[C---:B------:R-:W-:Y:S01]  /*1110*/  ISETP.GT.U32.AND P0, PT, R0.reuse, R19, PT ;  /* 0x000000130000720c */ /* 0x040fe20003f04070 */
[----:B------:R-:W-:Y:S01]  /*1120*/  @!P6 IMAD.IADD R17, R17, 0x1, -R0 ;  /* 0x000000011111e824 */ /* 0x000fe200078e0a00 */
[----:B------:R-:W-:Y:S01]  /*1130*/  ISETP.GT.U32.AND P6, PT, R0, R18, PT ;  /* 0x000000120000720c */ /* 0x000fe20003fc4070 */
[----:B------:R-:W-:Y:S01]  /*1140*/  IMAD.HI.U32 R2, R11, R21, RZ ;  /* 0x000000150b027227 */ /* 0x000fe200078e00ff */
[----:B------:R-:W-:-:S02]  /*1150*/  LOP3.LUT R36, R10, 0x2c, RZ, 0xfc, !PT ;  /* 0x0000002c0a247812 */ /* 0x000fc400078efcff */
[----:B------:R-:W-:Y:S01]  /*1160*/  LOP3.LUT R37, R10, 0x2e, RZ, 0xfc, !PT ;  /* 0x0000002e0a257812 */ /* 0x000fe200078efcff */
[----:B------:R-:W-:Y:S01]  /*1170*/  @!P5 IMAD.MOV R8, RZ, RZ, -R8 ;  /* 0x000000ffff08d224 */ /* 0x000fe200078e0a08 */
[----:B------:R-:W-:Y:S01]  /*1180*/  IADD3 R15, PT, PT, -R2, RZ, RZ ;  /* 0x000000ff020f7210 */ /* 0x000fe20007ffe1ff */
[----:B------:R-:W-:Y:S01]  /*1190*/  IMAD.HI.U32 R2, R11, R20, RZ ;  /* 0x000000140b027227 */ /* 0x000fe200078e00ff */
[----:B------:R-:W-:Y:S02]  /*11a0*/  ISETP.GT.U32.AND P5, PT, R0, R14, PT ;  /* 0x0000000e0000720c */ /* 0x000fe40003fa4070 */
[C---:B------:R-:W-:Y:S01]  /*11b0*/  LOP3.LUT R38, R10.reuse, 0x30, RZ, 0xfc, !PT ;  /* 0x000000300a267812 */ /* 0x040fe200078efcff */
[--C-:B------:R-:W-:Y:S01]  /*11c0*/  @!P0 IMAD.IADD R19, R19, 0x1, -R0.reuse ;  /* 0x0000000113138824 */ /* 0x100fe200078e0a00 */
[----:B------:R-:W-:Y:S01]  /*11d0*/  LOP3.LUT R39, R10, 0x32, RZ, 0xfc, !PT ;  /* 0x000000320a277812 */ /* 0x000fe200078efcff */
[----:B------:R-:W-:Y:S01]  /*11e0*/  @!P6 IMAD.IADD R18, R18, 0x1, -R0 ;  /* 0x000000011212e824 */ /* 0x000fe200078e0a00 */
[----:B------:R-:W-:Y:S01]  /*11f0*/  LOP3.LUT R41, R10, 0x34, RZ, 0xfc, !PT ;  /* 0x000000340a297812 */ /* 0x000fe200078efcff */
[C---:B------:R-:W-:Y:S01]  /*1200*/  IMAD R21, R0.reuse, R15, R21 ;  /* 0x0000000f00157224 */ /* 0x040fe200078e0215 */
[----:B------:R-:W-:Y:S01]  /*1210*/  ISETP.GT.U32.AND P6, PT, R0, R19, PT ;  /* 0x000000130000720c */ /* 0x000fe20003fc4070 */
[----:B------:R-:W-:Y:S01]  /*1220*/  IMAD.MOV R15, RZ, RZ, -R2 ;  /* 0x000000ffff0f7224 */ /* 0x000fe200078e0a02 */
[----:B------:R-:W-:Y:S01]  /*1230*/  LOP3.LUT R42, R10, 0x36, RZ, 0xfc, !PT ;  /* 0x000000360a2a7812 */ /* 0x000fe200078efcff */
[----:B------:R-:W-:Y:S01]  /*1240*/  @!P1 IMAD.IADD R16, R16, 0x1, -R0 ;  /* 0x0000000110109824 */ /* 0x000fe200078e0a00 */
[----:B------:R-:W-:Y:S01]  /*1250*/  ISETP.GE.AND P1, PT, R24, RZ, PT ;  /* 0x000000ff1800720c */ /* 0x000fe20003f26270 */
[----:B------:R-:W-:Y:S01]  /*1260*/  IMAD R20, R0, R15, R20 ;  /* 0x0000000f00147224 */ /* 0x000fe200078e0214 */
[----:B------:R-:W-:Y:S01]  /*1270*/  IABS R24, R29 ;  /* 0x0000001d00187213 */ /* 0x000fe20000000000 */
[----:B------:R-:W-:Y:S01]  /*1280*/  @!P5 IMAD.IADD R14, R14, 0x1, -R0 ;  /* 0x000000010e0ed824 */ /* 0x000fe200078e0a00 */
[----:B------:R-:W-:-:S02]  /*1290*/  ISETP.GT.U32.AND P0, PT, R0, R16, PT ;  /* 0x000000100000720c */ /* 0x000fc40003f04070 */
[----:B------:R-:W-:Y:S01]  /*12a0*/  ISETP.GE.AND P5, PT, R23, RZ, PT ;  /* 0x000000ff1700720c */ /* 0x000fe20003fa6270 */
[----:B------:R-:W-:Y:S01]  /*12b0*/  @!P2 IMAD.MOV R14, RZ, RZ, -R14 ;  /* 0x000000ffff0ea224 */ /* 0x000fe200078e0a0e */
[C---:B------:R-:W-:Y:S01]  /*12c0*/  ISETP.GT.U32.AND P2, PT, R0.reuse, R18, PT ;  /* 0x000000120000720c */ /* 0x040fe20003f44070 */
[----:B------:R-:W-:Y:S01]  /*12d0*/  @!P6 IMAD.IADD R19, R19, 0x1, -R0 ;  /* 0x000000011313e824 */ /* 0x000fe200078e0a00 */
[----:B------:R-:W-:Y:S02]  /*12e0*/  ISETP.GT.U32.AND P6, PT, R0, R20, PT ;  /* 0x000000140000720c */ /* 0x000fe40003fc4070 */
[----:B------:R-:W-:Y:S02]  /*12f0*/  IABS R23, R27 ;  /* 0x0000001b00177213 */ /* 0x000fe40000000000 */
[----:B------:R-:W-:Y:S02]  /*1300*/  IABS R40, R42 ;  /* 0x0000002a00287213 */ /* 0x000fe40000000000 */
[C---:B------:R-:W-:Y:S01]  /*1310*/  LOP3.LUT R43, R10.reuse, 0x3a, RZ, 0xfc, !PT ;  /* 0x0000003a0a2b7812 */ /* 0x040fe200078efcff */
[----:B------:R-:W-:Y:S01]  /*1320*/  IMAD.HI.U32 R2, R11, R23, RZ ;  /* 0x000000170b027227 */ /* 0x000fe200078e00ff */
[----:B------:R-:W-:-:S02]  /*1330*/  LOP3.LUT R44, R10, 0x3c, RZ, 0xfc, !PT ;  /* 0x0000003c0a2c7812 */ /* 0x000fc400078efcff */
[----:B------:R-:W-:Y:S01]  /*1340*/  LOP3.LUT R46, R10, 0x3e, RZ, 0xfc, !PT ;  /* 0x0000003e0a2e7812 */ /* 0x000fe200078efcff */
[--C-:B------:R-:W-:Y:S01]  /*1350*/  @!P0 IMAD.IADD R16, R16, 0x1, -R0.reuse ;  /* 0x0000000110108824 */ /* 0x100fe200078e0a00 */
[----:B------:R-:W-:Y:S01]  /*1360*/  ISETP.GT.U32.AND P0, PT, R0, R21, PT ;  /* 0x000000150000720c */ /* 0x000fe20003f04070 */
[----:B------:R-:W-:Y:S01]  /*1370*/  @!P6 IMAD.IADD R20, R20, 0x1, -R0 ;  /* 0x000000011414e824 */ /* 0x000fe200078e0a00 */
[----:B------:R-:W-:Y:S01]  /*1380*/  @!P2 IADD3 R18, PT, PT, R18, -R0, RZ ;  /* 0x800000001212a210 */ /* 0x000fe20007ffe0ff */
[----:B------:R-:W-:Y:S01]  /*1390*/  IMAD.MOV R15, RZ, RZ, -R2 ;  /* 0x000000ffff0f7224 */ /* 0x000fe200078e0a02 */
[----:B------:R-:W-:Y:S01]  /*13a0*/  ISETP.GE.AND P2, PT, R25, RZ, PT ;  /* 0x000000ff1900720c */ /* 0x000fe20003f46270 */
[----:B------:R-:W-:Y:S01]  /*13b0*/  IMAD.HI.U32 R2, R11, R22, RZ ;  /* 0x000000160b027227 */ /* 0x000fe200078e00ff */
[----:B------:R-:W-:Y:S02]  /*13c0*/  ISETP.GT.U32.AND P6, PT, R0, R20, PT ;  /* 0x000000140000720c */ /* 0x000fe40003fc4070 */
[C---:B------:R-:W-:Y:S01]  /*13d0*/  LOP3.LUT R47, R10.reuse, 0x40, RZ, 0xfc, !PT ;  /* 0x000000400a2f7812 */ /* 0x040fe200078efcff */
[----:B------:R-:W-:Y:S01]  /*13e0*/  IMAD.MOV R25, RZ, RZ, -R2 ;  /* 0x000000ffff197224 */ /* 0x000fe200078e0a02 */
[----:B------:R-:W-:Y:S01]  /*13f0*/  LOP3.LUT R48, R10, 0x42, RZ, 0xfc, !PT ;  /* 0x000000420a307812 */ /* 0x000fe200078efcff */
[----:B------:R-:W-:Y:S01]  /*1400*/  IMAD R23, R0, R15, R23 ;  /* 0x0000000f00177224 */ /* 0x000fe200078e0217 */
[----:B------:R-:W-:Y:S01]  /*1410*/  LOP3.LUT R49, R10, 0x44, RZ, 0xfc, !PT ;  /* 0x000000440a317812 */ /* 0x000fe200078efcff */
[----:B------:R-:W-:Y:S01]  /*1420*/  IMAD R22, R0, R25, R22 ;  /* 0x0000001900167224 */ /* 0x000fe200078e0216 */
[----:B------:R-:W-:Y:S01]  /*1430*/  IABS R45, R48 ;  /* 0x00000030002d7213 */ /* 0x000fe20000000000 */
[----:B------:R-:W-:Y:S01]  /*1440*/  IMAD.MOV.U32 R15, RZ, RZ, R17 ;  /* 0x000000ffff0f7224 */ /* 0x000fe200078e0011 */
[----:B------:R-:W-:Y:S01]  /*1450*/  LOP3.LUT R50, R10, 0x48, RZ, 0xfc, !PT ;  /* 0x000000480a327812 */ /* 0x000fe200078efcff */
[--C-:B------:R-:W-:Y:S01]  /*1460*/  @!P0 IMAD.IADD R21, R21, 0x1, -R0.reuse ;  /* 0x0000000115158824 */ /* 0x100fe200078e0a00 */
[----:B------:R-:W-:Y:S01]  /*1470*/  ISETP.GE.AND P0, PT, R26, RZ, PT ;  /* 0x000000ff1a00720c */ /* 0x000fe20003f06270 */
[----:B------:R-:W-:Y:S01]  /*1480*/  @!P6 IMAD.IADD R20, R20, 0x1, -R0 ;  /* 0x000000011414e824 */ /* 0x000fe200078e0a00 */
[----:B------:R-:W-:Y:S01]  /*1490*/  ISETP.GT.U32.AND P6, PT, R0, R22, PT ;  /* 0x000000160000720c */ /* 0x000fe20003fc4070 */
[----:B------:R-:W-:Y:S01]  /*14a0*/  IMAD.HI.U32 R2, R11, R24, RZ ;  /* 0x000000180b027227 */ /* 0x000fe200078e00ff */
[----:B------:R-:W-:-:S02]  /*14b0*/  @!P4 IADD3 R15, PT, PT, -R15, RZ, RZ ;  /* 0x000000ff0f0fc210 */ /* 0x000fc40007ffe1ff */
[C---:B------:R-:W-:Y:S01]  /*14c0*/  ISETP.GT.U32.AND P4, PT, R0.reuse, R21, PT ;  /* 0x000000150000720c */ /* 0x040fe20003f84070 */
[----:B------:R-:W-:Y:S01]  /*14d0*/  @!P3 IMAD.MOV R16, RZ, RZ, -R16 ;  /* 0x000000ffff10b224 */ /* 0x000fe200078e0a10 */
[----:B------:R-:W-:Y:S01]  /*14e0*/  ISETP.GT.U32.AND P3, PT, R0, R23, PT ;  /* 0x000000170000720c */ /* 0x000fe20003f64070 */
[----:B------:R-:W-:Y:S01]  /*14f0*/  IMAD.MOV.U32 R17, RZ, RZ, R19 ;  /* 0x000000ffff117224 */ /* 0x000fe200078e0013 */
[----:B------:R-:W-:Y:S01]  /*1500*/  LOP3.LUT R26, R10, 0x1c, RZ, 0xfc, !PT ;  /* 0x0000001c0a1a7812 */ /* 0x000fe200078efcff */
[----:B------:R-:W-:Y:S01]  /*1510*/  @!P1 IMAD.MOV R18, RZ, RZ, -R18 ;  /* 0x000000ffff129224 */ /* 0x000fe200078e0a12 */
[----:B------:R-:W-:Y:S01]  /*1520*/  IADD3 R25, PT, PT, -R2, RZ, RZ ;  /* 0x000000ff02197210 */ /* 0x000fe20007ffe1ff */
[----:B------:R-:W-:Y:S01]  /*1530*/  @!P5 IMAD.MOV R17, RZ, RZ, -R17 ;  /* 0x000000ffff11d224 */ /* 0x000fe200078e0a11 */
[----:B------:R-:W-:Y:S01]  /*1540*/  IABS R2, R26 ;  /* 0x0000001a00027213 */ /* 0x000fe20000000000 */
[----:B------:R-:W-:Y:S01]  /*1550*/  @!P6 IMAD.IADD R22, R22, 0x1, -R0 ;  /* 0x000000011616e824 */ /* 0x000fe200078e0a00 */
[----:B------:R-:W-:Y:S01]  /*1560*/  @!P0 IADD3 R20, PT, PT, -R20, RZ, RZ ;  /* 0x000000ff14148210 */ /* 0x000fe20007ffe1ff */
[C---:B------:R-:W-:Y:S01]  /*1570*/  IMAD R25, R0.reuse, R25, R24 ;  /* 0x0000001900197224 */ /* 0x040fe200078e0218 */
[----:B------:R-:W-:Y:S01]  /*1580*/  ISETP.GE.AND P5, PT, R27, RZ, PT ;  /* 0x000000ff1b00720c */ /* 0x000fe20003fa6270 */
[----:B------:R-:W-:Y:S01]  /*1590*/  IMAD.MOV.U32 R24, RZ, RZ, R2 ;  /* 0x000000ffff187224 */ /* 0x000fe200078e0002 */
[C---:B------:R-:W-:Y:S01]  /*15a0*/  ISETP.GT.U32.AND P6, PT, R0.reuse, R22, PT ;  /* 0x000000160000720c */ /* 0x040fe20003fc4070 */
[--C-:B------:R-:W-:Y:S01]  /*15b0*/  @!P4 IMAD.IADD R21, R21, 0x1, -R0.reuse ;  /* 0x000000011515c824 */ /* 0x100fe200078e0a00 */
[----:B------:R-:W-:Y:S01]  /*15c0*/  ISETP.GT.U32.AND P0, PT, R0, R25, PT ;  /* 0x000000190000720c */ /* 0x000fe20003f04070 */
[----:B------:R-:W-:Y:S01]  /*15d0*/  @!P3 IMAD.IADD R23, R23, 0x1, -R0 ;  /* 0x000000011717b824 */ /* 0x000fe200078e0a00 */
[----:B------:R-:W-:Y:S01]  /*15e0*/  ISETP.GE.AND P1, PT, R28, RZ, PT ;  /* 0x000000ff1c00720c */ /* 0x000fe20003f26270 */
[----:B------:R-:W-:Y:S01]  /*15f0*/  IMAD.HI.U32 R2, R11, R24, RZ ;  /* 0x000000180b027227 */ /* 0x000fe200078e00ff */
[----:B------:R-:W-:-:S02]  /*1600*/  LOP3.LUT R28, R10, 0x20, RZ, 0xfc, !PT ;  /* 0x000000200a1c7812 */ /* 0x000fc400078efcff */
[----:B------:R-:W-:Y:S01]  /*1610*/  ISETP.GT.U32.AND P3, PT, R0, R23, PT ;  /* 0x000000170000720c */ /* 0x000fe20003f64070 */
[----:B------:R-:W-:Y:S01]  /*1620*/  IMAD.MOV.U32 R19, RZ, RZ, R21 ;  /* 0x000000ffff137224 */ /* 0x000fe200078e0015 */
[----:B------:R-:W-:Y:S01]  /*1630*/  ISETP.GE.AND P4, PT, R29, RZ, PT ;  /* 0x000000ff1d00720c */ /* 0x000fe20003f86270 */
[----:B------:R-:W-:Y:S01]  /*1640*/  IMAD.MOV R21, RZ, RZ, -R2 ;  /* 0x000000ffff157224 */ /* 0x000fe200078e0a02 */
[----:B------:R-:W-:Y:S01]  /*1650*/  IABS R29, R30 ;  /* 0x0000001e001d7213 */ /* 0x000fe20000000000 */
[----:B------:R-:W-:Y:S01]  /*1660*/  @!P2 IMAD.MOV R19, RZ, RZ, -R19 ;  /* 0x000000ffff13a224 */ /* 0x000fe200078e0a13 */
[----:B------:R-:W-:Y:S01]  /*1670*/  ISETP.GE.AND P2, PT, R26, RZ, PT ;  /* 0x000000ff1a00720c */ /* 0x000fe20003f46270 */
[----:B------:R-:W-:Y:S01]  /*1680*/  IMAD R24, R0, R21, R24 ;  /* 0x0000001500187224 */ /* 0x000fe200078e0218 */
[----:B------:R-:W-:Y:S01]  /*1690*/  LOP3.LUT R26, R10, 0x1e, RZ, 0xfc, !PT ;  /* 0x0000001e0a1a7812 */ /* 0x000fe200078efcff */
[----:B------:R-:W-:Y:S01]  /*16a0*/  @!P0 IMAD.IADD R25, R25, 0x1, -R0 ;  /* 0x0000000119198824 */ /* 0x000fe200078e0a00 */
[----:B------:R-:W-:-:S02]  /*16b0*/  @!P6 IADD3 R22, PT, PT, R22, -R0, RZ ;  /* 0x800000001616e210 */ /* 0x000fc40007ffe0ff */
[C---:B------:R-:W-:Y:S01]  /*16c0*/  ISETP.GT.U32.AND P6, PT, R0.reuse, R24, PT ;  /* 0x000000180000720c */ /* 0x040fe20003fc4070 */
[----:B------:R-:W-:Y:S01]  /*16d0*/  @!P3 IMAD.IADD R23, R23, 0x1, -R0 ;  /* 0x000000011717b824 */ /* 0x000fe200078e0a00 */
[----:B------:R-:W-:Y:S01]  /*16e0*/  IABS R27, R26 ;  /* 0x0000001a001b7213 */ /* 0x000fe20000000000 */
[----:B------:R-:W-:Y:S01]  /*16f0*/  @!P1 IMAD.MOV R22, RZ, RZ, -R22 ;  /* 0x000000ffff169224 */ /* 0x000fe200078e0a16 */
[----:B------:R-:W-:Y:S01]  /*1700*/  ISETP.GT.U32.AND P0, PT, R0, R25, PT ;  /* 0x000000190000720c */ /* 0x000fe20003f04070 */
[----:B------:R-:W-:Y:S01]  /*1710*/  IMAD.MOV.U32 R21, RZ, RZ, R23 ;  /* 0x000000ffff157224 */ /* 0x000fe200078e0017 */
[----:B------:R-:W-:Y:S01]  /*1720*/  ISETP.GE.AND P3, PT, R26, RZ, PT ;  /* 0x000000ff1a00720c */ /* 0x000fe20003f66270 */
[C---:B------:R-:W-:Y:S01]  /*1730*/  IMAD.HI.U32 R2, R11.reuse, R27, RZ ;  /* 0x0000001b0b027227 */ /* 0x040fe200078e00ff */
[----:B------:R-:W-:Y:S02]  /*1740*/  IABS R26, R28 ;  /* 0x0000001c001a7213 */ /* 0x000fe40000000000 */
[----:B------:R-:W-:Y:S01]  /*1750*/  ISETP.GE.AND P1, PT, R30, RZ, PT ;  /* 0x000000ff1e00720c */ /* 0x000fe20003f26270 */
[----:B------:R-:W-:Y:S01]  /*1760*/  IMAD.MOV R2, RZ, RZ, -R2 ;  /* 0x000000ffff027224 */ /* 0x000fe200078e0a02 */
[----:B------:R-:W-:Y:S01]  /*1770*/  LOP3.LUT R51, R10, 0x4a, RZ, 0xfc, !PT ;  /* 0x0000004a0a337812 */ /* 0x000fe200078efcff */
[----:B------:R-:W-:Y:S01]  /*1780*/  IMAD.HI.U32 R23, R11, R26, RZ ;  /* 0x0000001a0b177227 */ /* 0x000fe200078e00ff */
[----:B------:R-:W-:-:S02]  /*1790*/  @!P6 IADD3 R24, PT, PT, R24, -R0, RZ ;  /* 0x800000001818e210 */ /* 0x000fc40007ffe0ff */
[----:B------:R-:W-:Y:S01]  /*17a0*/  LOP3.LUT R52, R10, 0x4e, RZ, 0xfc, !PT ;  /* 0x0000004e0a347812 */ /* 0x000fe200078efcff */
[C---:B------:R-:W-:Y:S01]  /*17b0*/  IMAD R27, R0.reuse, R2, R27 ;  /* 0x00000002001b7224 */ /* 0x040fe200078e021b */
[----:B------:R-:W-:Y:S01]  /*17c0*/  ISETP.GT.U32.AND P6, PT, R0, R24, PT ;  /* 0x000000180000720c */ /* 0x000fe20003fc4070 */
[----:B------:R-:W-:Y:S01]  /*17d0*/  IMAD.MOV R23, RZ, RZ, -R23 ;  /* 0x000000ffff177224 */ /* 0x000fe200078e0a17 */
[----:B------:R-:W-:Y:S01]  /*17e0*/  LOP3.LUT R54, R10, 0x52, RZ, 0xfc, !PT ;  /* 0x000000520a367812 */ /* 0x000fe200078efcff */
[----:B------:R-:W-:Y:S01]  /*17f0*/  @!P0 IMAD.IADD R25, R25, 0x1, -R0 ;  /* 0x0000000119198824 */ /* 0x000fe200078e0a00 */
[----:B------:R-:W-:Y:S01]  /*1800*/  ISETP.GT.U32.AND P0, PT, R0, R27, PT ;  /* 0x0000001b0000720c */ /* 0x000fe20003f04070 */
[----:B------:R-:W-:Y:S01]  /*1810*/  IMAD.HI.U32 R2, R11, R29, RZ ;  /* 0x0000001d0b027227 */ /* 0x000fe200078e00ff */
[----:B------:R-:W-:Y:S02]  /*1820*/  IABS R55, R54 ;  /* 0x0000003600377213 */ /* 0x000fe40000000000 */
[----:B------:R-:W-:Y:S01]  /*1830*/  LOP3.LUT R56, R10, 0x56, RZ, 0xfc, !PT ;  /* 0x000000560a387812 */ /* 0x000fe200078efcff */
[----:B------:R-:W-:Y:S01]  /*1840*/  IMAD R26, R0, R23, R26 ;  /* 0x00000017001a7224 */ /* 0x000fe200078e021a */
[----:B------:R-:W-:Y:S01]  /*1850*/  LOP3.LUT R58, R10, 0x5c, RZ, 0xfc, !PT ;  /* 0x0000005c0a3a7812 */ /* 0x000fe200078efcff */
[----:B------:R-:W-:Y:S01]  /*1860*/  IMAD.MOV.U32 R23, RZ, RZ, R25 ;  /* 0x000000ffff177224 */ /* 0x000fe200078e0019 */
[----:B------:R-:W-:Y:S01]  /*1870*/  IABS R59, R56 ;  /* 0x00000038003b7213 */ /* 0x000fe20000000000 */
[----:B------:R-:W-:Y:S01]  /*1880*/  IMAD.MOV R2, RZ, RZ, -R2 ;  /* 0x000000ffff027224 */ /* 0x000fe200078e0a02 */
[----:B------:R-:W-:Y:S01]  /*1890*/  IABS R63, R58 ;  /* 0x0000003a003f7213 */ /* 0x000fe20000000000 */
[----:B------:R-:W-:Y:S01]  /*18a0*/  @!P4 IMAD.MOV R23, RZ, RZ, -R23 ;  /* 0x000000ffff17c224 */ /* 0x000fe200078e0a17 */
[C---:B------:R-:W-:Y:S01]  /*18b0*/  ISETP.GT.U32.AND P4, PT, R0.reuse, R26, PT ;  /* 0x0000001a0000720c */ /* 0x040fe20003f84070 */
[----:B------:R-:W-:Y:S01]  /*18c0*/  IMAD R29, R0, R2, R29 ;  /* 0x00000002001d7224 */ /* 0x000fe200078e021d */
[----:B------:R-:W-:Y:S01]  /*18d0*/  LOP3.LUT R60, R10, 0x6c, RZ, 0xfc, !PT ;  /* 0x0000006c0a3c7812 */ /* 0x000fe200078efcff */
[--C-:B------:R-:W-:Y:S01]  /*18e0*/  @!P6 IMAD.IADD R24, R24, 0x1, -R0.reuse ;  /* 0x000000011818e824 */ /* 0x100fe200078e0a00 */
[----:B------:R-:W-:Y:S01]  /*18f0*/  LOP3.LUT R62, R10, 0x6e, RZ, 0xfc, !PT ;  /* 0x0000006e0a3e7812 */ /* 0x000fe200078efcff */
[----:B------:R-:W-:Y:S01]  /*1900*/  @!P5 IMAD.MOV R21, RZ, RZ, -R21 ;  /* 0x000000ffff15d224 */ /* 0x000fe200078e0a15 */
[----:B------:R-:W-:Y:S01]  /*1910*/  ISETP.GT.U32.AND P6, PT, R0, R29, PT ;  /* 0x0000001d0000720c */ /* 0x000fe20003fc4070 */
[----:B------:R-:W-:Y:S01]  /*1920*/  @!P0 IMAD.IADD R27, R27, 0x1, -R0 ;  /* 0x000000011b1b8824 */ /* 0x000fe200078e0a00 */
[----:B------:R-:W-:Y:S01]  /*1930*/  ISETP.GE.AND P5, PT, R28, RZ, PT ;  /* 0x000000ff1c00720c */ /* 0x000fe20003fa6270 */
[----:B------:R-:W-:Y:S01]  /*1940*/  @!P2 IMAD.MOV R24, RZ, RZ, -R24 ;  /* 0x000000ffff18a224 */ /* 0x000fe200078e0a18 */
[----:B------:R-:W-:Y:S01]  /*1950*/  LOP3.LUT R28, R10, 0x24, RZ, 0xfc, !PT ;  /* 0x000000240a1c7812 */ /* 0x000fe200078efcff */
[----:B------:R-:W-:Y:S01]  /*1960*/  IMAD.HI.U32 R25, R11, R32, RZ ;  /* 0x000000200b197227 */ /* 0x000fe200078e00ff */
[----:B------:R-:W-:-:S02]  /*1970*/  ISETP.GT.U32.AND P0, PT, R0, R27, PT ;  /* 0x0000001b0000720c */ /* 0x000fc40003f04070 */
[----:B------:R-:W-:Y:S01]  /*1980*/  IABS R30, R28 ;  /* 0x0000001c001e7213 */ /* 0x000fe20000000000 */
[----:B------:R-:W-:Y:S01]  /*1990*/  IMAD.MOV R25, RZ, RZ, -R25 ;  /* 0x000000ffff197224 */ /* 0x000fe200078e0a19 */
[----:B------:R-:W-:Y:S02]  /*19a0*/  @!P4 IADD3 R26, PT, PT, R26, -R0, RZ ;  /* 0x800000001a1ac210 */ /* 0x000fe40007ffe0ff */
[----:B------:R-:W-:Y:S01]  /*19b0*/  ISETP.GE.AND P2, PT, R28, RZ, PT ;  /* 0x000000ff1c00720c */ /* 0x000fe20003f46270 */
[----:B------:R-:W-:Y:S01]  /*19c0*/  IMAD.HI.U32 R2, R11, R30, RZ ;  /* 0x0000001e0b027227 */ /* 0x000fe200078e00ff */
[----:B------:R-:W-:Y:S02]  /*19d0*/  ISETP.GT.U32.AND P4, PT, R0, R26, PT ;  /* 0x0000001a0000720c */ /* 0x000fe40003f84070 */
[----:B------:R-:W-:Y:S01]  /*19e0*/  IABS R79, R60 ;  /* 0x0000003c004f7213 */ /* 0x000fe20000000000 */
[----:B------:R-:W-:Y:S01]  /*19f0*/  @!P6 IMAD.IADD R29, R29, 0x1, -R0 ;  /* 0x000000011d1de824 */ /* 0x000fe200078e0a00 */
[----:B------:R-:W-:Y:S01]  /*1a00*/  IABS R81, R62 ;  /* 0x0000003e00517213 */ /* 0x000fe20000000000 */
[----:B------:R-:W-:Y:S01]  /*1a10*/  IMAD.HI.U32 R28, R11, R33, RZ ;  /* 0x000000210b1c7227 */ /* 0x000fe200078e00ff */
[----:B------:R-:W-:-:S02]  /*1a20*/  LOP3.LUT R64, R10, 0x70, RZ, 0xfc, !PT ;  /* 0x000000700a407812 */ /* 0x000fc400078efcff */
[----:B------:R-:W-:Y:S01]  /*1a30*/  ISETP.GT.U32.AND P6, PT, R0, R29, PT ;  /* 0x0000001d0000720c */ /* 0x000fe20003fc4070 */
[----:B------:R-:W-:Y:S01]  /*1a40*/  IMAD.MOV R31, RZ, RZ, -R2 ;  /* 0x000000ffff1f7224 */ /* 0x000fe200078e0a02 */
[----:B------:R-:W-:Y:S01]  /*1a50*/  IADD3 R2, PT, PT, -R28, RZ, RZ ;  /* 0x000000ff1c027210 */ /* 0x000fe20007ffe1ff */
[----:B------:R-:W-:Y:S01]  /*1a60*/  @!P0 IMAD.IADD R27, R27, 0x1, -R0 ;  /* 0x000000011b1b8824 */ /* 0x000fe200078e0a00 */
[----:B------:R-:W-:Y:S01]  /*1a70*/  ISETP.GE.AND P0, PT, R34, RZ, PT ;  /* 0x000000ff2200720c */ /* 0x000fe20003f06270 */
[C---:B------:R-:W-:Y:S01]  /*1a80*/  IMAD R28, R0.reuse, R31, R30 ;  /* 0x0000001f001c7224 */ /* 0x040fe200078e021e */
[----:B------:R-:W-:Y:S01]  /*1a90*/  IABS R34, R38 ;  /* 0x0000002600227213 */ /* 0x000fe20000000000 */
[----:B------:R-:W-:Y:S01]  /*1aa0*/  IMAD R31, R0, R25, R32 ;  /* 0x00000019001f7224 */ /* 0x000fe200078e0220 */
[----:B------:R-:W-:Y:S01]  /*1ab0*/  IABS R32, R36 ;  /* 0x0000002400207213 */ /* 0x000fe20000000000 */
[----:B------:R-:W-:Y:S01]  /*1ac0*/  IMAD.MOV.U32 R25, RZ, RZ, R27 ;  /* 0x000000ffff197224 */ /* 0x000fe200078e001b */
[----:B------:R-:W-:Y:S01]  /*1ad0*/  IABS R83, R64 ;  /* 0x0000004000537213 */ /* 0x000fe20000000000 */
[--C-:B------:R-:W-:Y:S01]  /*1ae0*/  @!P4 IMAD.IADD R26, R26, 0x1, -R0.reuse ;  /* 0x000000011a1ac824 */ /* 0x100fe200078e0a00 */
[C---:B------:R-:W-:Y:S01]  /*1af0*/  ISETP.GT.U32.AND P4, PT, R0.reuse, R28, PT ;  /* 0x0000001c0000720c */ /* 0x040fe20003f84070 */
[----:B------:R-:W-:Y:S01]  /*1b00*/  IMAD R30, R0, R2, R33 ;  /* 0x00000002001e7224 */ /* 0x000fe200078e0221 */
[----:B------:R-:W-:Y:S01]  /*1b10*/  LOP3.LUT R2, R10, 0x2a, RZ, 0xfc, !PT ;  /* 0x0000002a0a027812 */ /* 0x000fe200078efcff */
[----:B------:R-:W-:Y:S01]  /*1b20*/  @!P3 IMAD.MOV R25, RZ, RZ, -R25 ;  /* 0x000000ffff19b224 */ /* 0x000fe200078e0a19 */
[C---:B------:R-:W-:Y:S01]  /*1b30*/  ISETP.GT.U32.AND P3, PT, R0.reuse, R31, PT ;  /* 0x0000001f0000720c */ /* 0x040fe20003f64070 */
[----:B------:R-:W-:Y:S01]  /*1b40*/  @!P6 IMAD.IADD R29, R29, 0x1, -R0 ;  /* 0x000000011d1de824 */ /* 0x000fe200078e0a00 */
[----:B------:R-:W-:Y:S01]  /*1b50*/  ISETP.GT.U32.AND P6, PT, R0, R30, PT ;  /* 0x0000001e0000720c */ /* 0x000fe20003fc4070 */
[----:B------:R-:W-:Y:S01]  /*1b60*/  @!P5 IMAD.MOV R26, RZ, RZ, -R26 ;  /* 0x000000ffff1ad224 */ /* 0x000fe200078e0a1a */
[----:B------:R-:W-:Y:S01]  /*1b70*/  IABS R33, R2 ;  /* 0x0000000200217213 */ /* 0x000fe20000000000 */
[----:B------:R-:W-:Y:S01]  /*1b80*/  IMAD.MOV.U32 R27, RZ, RZ, R29 ;  /* 0x000000ffff1b7224 */ /* 0x000fe200078e001d */
[----:B------:R-:W-:-:S02]  /*1b90*/  ISETP.GE.AND P5, PT, R35, RZ, PT ;  /* 0x000000ff2300720c */ /* 0x000fc40003fa6270 */
[----:B------:R-:W-:Y:S01]  /*1ba0*/  IABS R35, R37 ;  /* 0x0000002500237213 */ /* 0x000fe20000000000 */
[----:B------:R-:W-:Y:S01]  /*1bb0*/  @!P1 IMAD.MOV R27, RZ, RZ, -R27 ;  /* 0x000000ffff1b9224 */ /* 0x000fe200078e0a1b */
[----:B------:R-:W-:Y:S02]  /*1bc0*/  @!P4 IADD3 R28, PT, PT, R28, -R0, RZ ;  /* 0x800000001c1cc210 */ /* 0x000fe40007ffe0ff */
[----:B------:R-:W-:Y:S01]  /*1bd0*/  ISETP.GE.AND P4, PT, R2, RZ, PT ;  /* 0x000000ff0200720c */ /* 0x000fe20003f86270 */
[----:B------:R-:W-:Y:S01]  /*1be0*/  IMAD.HI.U32 R2, R11, R33, RZ ;  /* 0x000000210b027227 */ /* 0x000fe200078e00ff */
[C---:B------:R-:W-:Y:S02]  /*1bf0*/  LOP3.LUT R66, R10.reuse, 0x72, RZ, 0xfc, !PT ;  /* 0x000000720a427812 */ /* 0x040fe400078efcff */
[----:B------:R-:W-:Y:S01]  /*1c00*/  LOP3.LUT R68, R10, 0x74, RZ, 0xfc, !PT ;  /* 0x000000740a447812 */ /* 0x000fe200078efcff */
[----:B------:R-:W-:Y:S01]  /*1c10*/  @!P3 IMAD.IADD R31, R31, 0x1, -R0 ;  /* 0x000000011f1fb824 */ /* 0x000fe200078e0a00 */
[----:B------:R-:W-:Y:S01]  /*1c20*/  ISETP.GT.U32.AND P3, PT, R0, R28, PT ;  /* 0x0000001c0000720c */ /* 0x000fe20003f64070 */
[----:B------:R-:W-:Y:S01]  /*1c30*/  IMAD.MOV R29, RZ, RZ, -R2 ;  /* 0x000000ffff1d7224 */ /* 0x000fe200078e0a02 */
[----:B------:R-:W-:Y:S01]  /*1c40*/  IABS R85, R66 ;  /* 0x0000004200557213 */ /* 0x000fe20000000000 */
[----:B------:R-:W-:Y:S01]  /*1c50*/  IMAD.HI.U32 R2, R11, R32, RZ ;  /* 0x000000200b027227 */ /* 0x000fe200078e00ff */
[----:B------:R-:W-:-:S02]  /*1c60*/  LOP3.LUT R70, R10, 0x76, RZ, 0xfc, !PT ;  /* 0x000000760a467812 */ /* 0x000fc400078efcff */
[----:B------:R-:W-:Y:S01]  /*1c70*/  IABS R87, R68 ;  /* 0x0000004400577213 */ /* 0x000fe20000000000 */
[--C-:B------:R-:W-:Y:S01]  /*1c80*/  @!P6 IMAD.IADD R30, R30, 0x1, -R0.reuse ;  /* 0x000000011e1ee824 */ /* 0x100fe200078e0a00 */
[C---:B------:R-:W-:Y:S01]  /*1c90*/  ISETP.GT.U32.AND P6, PT, R0.reuse, R31, PT ;  /* 0x0000001f0000720c */ /* 0x040fe20003fc4070 */
[----:B------:R-:W-:Y:S01]  /*1ca0*/  IMAD R33, R0, R29, R33 ;  /* 0x0000001d00217224 */ /* 0x000fe200078e0221 */
[----:B------:R-:W-:Y:S01]  /*1cb0*/  IADD3 R29, PT, PT, -R2, RZ, RZ ;  /* 0x000000ff021d7210 */ /* 0x000fe20007ffe1ff */
[----:B------:R-:W-:Y:S01]  /*1cc0*/  IMAD.HI.U32 R2, R11, R35, RZ ;  /* 0x000000230b027227 */ /* 0x000fe200078e00ff */
[----:B------:R-:W-:Y:S02]  /*1cd0*/  ISETP.GT.U32.AND P1, PT, R0, R30, PT ;  /* 0x0000001e0000720c */ /* 0x000fe40003f24070 */
[----:B------:R-:W-:Y:S01]  /*1ce0*/  IABS R89, R70 ;  /* 0x0000004600597213 */ /* 0x000fe20000000000 */
[----:B------:R-:W-:Y:S01]  /*1cf0*/  @!P3 IMAD.IADD R28, R28, 0x1, -R0 ;  /* 0x000000011c1cb824 */ /* 0x000fe200078e0a00 */
[C---:B------:R-:W-:Y:S01]  /*1d00*/  ISETP.GT.U32.AND P3, PT, R0.reuse, R33, PT ;  /* 0x000000210000720c */ /* 0x040fe20003f64070 */
[----:B------:R-:W-:Y:S01]  /*1d10*/  IMAD R32, R0, R29, R32 ;  /* 0x0000001d00207224 */ /* 0x000fe200078e0220 */
[C---:B------:R-:W-:Y:S01]  /*1d20*/  LOP3.LUT R72, R10.reuse, 0x78, RZ, 0xfc, !PT ;  /* 0x000000780a487812 */ /* 0x040fe200078efcff */
[----:B------:R-:W-:Y:S01]  /*1d30*/  IMAD.MOV R29, RZ, RZ, -R2 ;  /* 0x000000ffff1d7224 */ /* 0x000fe200078e0a02 */
[----:B------:R-:W-:Y:S01]  /*1d40*/  LOP3.LUT R74, R10, 0x7a, RZ, 0xfc, !PT ;  /* 0x0000007a0a4a7812 */ /* 0x000fe200078efcff */
[----:B------:R-:W-:Y:S01]  /*1d50*/  @!P6 IMAD.IADD R31, R31, 0x1, -R0 ;  /* 0x000000011f1fe824 */ /* 0x000fe200078e0a00 */
[----:B------:R-:W-:Y:S01]  /*1d60*/  ISETP.GT.U32.AND P6, PT, R0, R32, PT ;  /* 0x000000200000720c */ /* 0x000fe20003fc4070 */
[----:B------:R-:W-:Y:S01]  /*1d70*/  IMAD.HI.U32 R2, R11, R34, RZ ;  /* 0x000000220b027227 */ /* 0x000fe200078e00ff */
[----:B------:R-:W-:-:S02]  /*1d80*/  IABS R91, R72 ;  /* 0x00000048005b7213 */ /* 0x000fc40000000000 */
[----:B------:R-:W-:Y:S01]  /*1d90*/  IABS R93, R74 ;  /* 0x0000004a005d7213 */ /* 0x000fe20000000000 */
[--C-:B------:R-:W-:Y:S01]  /*1da0*/  @!P1 IMAD.IADD R30, R30, 0x1, -R0.reuse ;  /* 0x000000011e1e9824 */ /* 0x100fe200078e0a00 */
[----:B------:R-:W-:Y:S01]  /*1db0*/  ISETP.GE.AND P1, PT, R36, RZ, PT ;  /* 0x000000ff2400720c */ /* 0x000fe20003f26270 */
[--C-:B------:R-:W-:Y:S01]  /*1dc0*/  @!P3 IMAD.IADD R33, R33, 0x1, -R0.reuse ;  /* 0x000000012121b824 */ /* 0x100fe200078e0a00 */
[----:B------:R-:W-:Y:S01]  /*1dd0*/  ISETP.GE.AND P3, PT, R37, RZ, PT ;  /* 0x000000ff2500720c */ /* 0x000fe20003f66270 */
[----:B------:R-:W-:Y:S01]  /*1de0*/  IMAD R35, R0, R29, R35 ;  /* 0x0000001d00237224 */ /* 0x000fe200078e0223 */
[----:B------:R-:W-:Y:S01]  /*1df0*/  IADD3 R37, PT, PT, -R2, RZ, RZ ;  /* 0x000000ff02257210 */ /* 0x000fe20007ffe1ff */
[----:B------:R-:W-:Y:S01]  /*1e00*/  IMAD.MOV.U32 R29, RZ, RZ, R31 ;  /* 0x000000ffff1d7224 */ /* 0x000fe200078e001f */
[----:B------:R-:W-:Y:S01]  /*1e10*/  IABS R36, R39 ;  /* 0x0000002700247213 */ /* 0x000fe20000000000 */
[----:B------:R-:W-:Y:S01]  /*1e20*/  @!P6 IMAD.IADD R32, R32, 0x1, -R0 ;  /* 0x000000012020e824 */ /* 0x000fe200078e0a00 */
[C---:B------:R-:W-:Y:S01]  /*1e30*/  ISETP.GT.U32.AND P6, PT, R0.reuse, R33, PT ;  /* 0x000000210000720c */ /* 0x040fe20003fc4070 */
[----:B------:R-:W-:-:S02]  /*1e40*/  IMAD R34, R0, R37, R34 ;  /* 0x0000002500227224 */ /* 0x000fc400078e0222 */
[----:B------:R-:W-:Y:S01]  /*1e50*/  @!P0 IMAD.MOV R29, RZ, RZ, -R29 ;  /* 0x000000ffff1d8224 */ /* 0x000fe200078e0a1d */
[----:B------:R-:W-:Y:S01]  /*1e60*/  ISETP.GT.U32.AND P0, PT, R0, R35, PT ;  /* 0x000000230000720c */ /* 0x000fe20003f04070 */
[----:B------:R-:W-:-:S04]  /*1e70*/  IMAD.HI.U32 R2, R11, R36, RZ ;  /* 0x000000240b027227 */ /* 0x000fc800078e00ff */
[----:B------:R-:W-:Y:S01]  /*1e80*/  @!P2 IMAD.MOV R28, RZ, RZ, -R28 ;  /* 0x000000ffff1ca224 */ /* 0x000fe200078e0a1c */
[----:B------:R-:W-:Y:S01]  /*1e90*/  ISETP.GT.U32.AND P2, PT, R0, R32, PT ;  /* 0x000000200000720c */ /* 0x000fe20003f44070 */
[----:B------:R-:W-:Y:S01]  /*1ea0*/  @!P5 IMAD.MOV R30, RZ, RZ, -R30 ;  /* 0x000000ffff1ed224 */ /* 0x000fe200078e0a1e */
[----:B------:R-:W-:Y:S01]  /*1eb0*/  IADD3 R37, PT, PT, -R2, RZ, RZ ;  /* 0x000000ff02257210 */ /* 0x000fe20007ffe1ff */
[----:B------:R-:W-:Y:S01]  /*1ec0*/  @!P6 IMAD.IADD R33, R33, 0x1, -R0 ;  /* 0x000000012121e824 */ /* 0x000fe200078e0a00 */
[----:B------:R-:W-:Y:S02]  /*1ed0*/  ISETP.GT.U32.AND P6, PT, R0, R34, PT ;  /* 0x000000220000720c */ /* 0x000fe40003fc4070 */
[----:B------:R-:W-:Y:S01]  /*1ee0*/  ISETP.GE.AND P5, PT, R38, RZ, PT ;  /* 0x000000ff2600720c */ /* 0x000fe20003fa6270 */
[----:B------:R-:W-:Y:S01]  /*1ef0*/  IMAD R37, R0, R37, R36 ;  /* 0x0000002500257224 */ /* 0x000fe200078e0224 */
[----:B------:R-:W-:Y:S01]  /*1f00*/  IABS R38, R41 ;  /* 0x0000002900267213 */ /* 0x000fe20000000000 */
[----:B------:R-:W-:-:S02]  /*1f10*/  IMAD.MOV.U32 R31, RZ, RZ, R33 ;  /* 0x000000ffff1f7224 */ /* 0x000fc400078e0021 */
[--C-:B------:R-:W-:Y:S02]  /*1f20*/  @!P0 IMAD.IADD R35, R35, 0x1, -R0.reuse ;  /* 0x0000000123238824 */ /* 0x100fe400078e0a00 */
[----:B------:R-:W-:Y:S01]  /*1f30*/  @!P4 IMAD.MOV R31, RZ, RZ, -R31 ;  /* 0x000000ffff1fc224 */ /* 0x000fe200078e0a1f */
[C---:B------:R-:W-:Y:S01]  /*1f40*/  ISETP.GT.U32.AND P4, PT, R0.reuse, R37, PT ;  /* 0x000000250000720c */ /* 0x040fe20003f84070 */
[----:B------:R-:W-:Y:S01]  /*1f50*/  IMAD.HI.U32 R2, R11, R38, RZ ;  /* 0x000000260b027227 */ /* 0x000fe200078e00ff */
[----:B------:R-:W-:Y:S02]  /*1f60*/  ISETP.GT.U32.AND P0, PT, R0, R35, PT ;  /* 0x000000230000720c */ /* 0x000fe40003f04070 */
[----:B------:R-:W-:Y:S01]  /*1f70*/  @!P6 IADD3 R34, PT, PT, R34, -R0, RZ ;  /* 0x800000002222e210 */ /* 0x000fe20007ffe0ff */
[----:B------:R-:W-:Y:S01]  /*1f80*/  @!P2 IMAD.IADD R32, R32, 0x1, -R0 ;  /* 0x000000012020a824 */ /* 0x000fe200078e0a00 */
[----:B------:R-:W-:Y:S01]  /*1f90*/  ISETP.GE.AND P2, PT, R39, RZ, PT ;  /* 0x000000ff2700720c */ /* 0x000fe20003f46270 */
[----:B------:R-:W-:Y:S01]  /*1fa0*/  IMAD.MOV R39, RZ, RZ, -R2 ;  /* 0x000000ffff277224 */ /* 0x000fe200078e0a02 */
[----:B------:R-:W-:Y:S01]  /*1fb0*/  ISETP.GT.U32.AND P6, PT, R0, R34, PT ;  /* 0x000000220000720c */ /* 0x000fe20003fc4070 */
[----:B------:R-:W-:-:S04]  /*1fc0*/  IMAD.HI.U32 R33, R11, R40, RZ ;  /* 0x000000280b217227 */ /* 0x000fc800078e00ff */
[----:B------:R-:W-:Y:S02]  /*1fd0*/  IMAD R36, R0, R39, R38 ;  /* 0x0000002700247224 */ /* 0x000fe400078e0226 */
[--C-:B------:R-:W-:Y:S02]  /*1fe0*/  @!P4 IMAD.IADD R37, R37, 0x1, -R0.reuse ;  /* 0x000000012525c824 */ /* 0x100fe400078e0a00 */
[----:B------:R-:W-:Y:S01]  /*1ff0*/  @!P0 IMAD.IADD R35, R35, 0x1, -R0 ;  /* 0x0000000123238824 */ /* 0x000fe200078e0a00 */
[----:B------:R-:W-:Y:S01]  /*2000*/  ISETP.GE.AND P0, PT, R42, RZ, PT ;  /* 0x000000ff2a00720c */ /* 0x000fe20003f06270 */
[----:B------:R-:W-:Y:S01]  /*2010*/  @!P1 IMAD.MOV R32, RZ, RZ, -R32 ;  /* 0x000000ffff209224 */ /* 0x000fe200078e0a20 */
[----:B------:R-:W-:Y:S01]  /*2020*/  ISETP.GT.U32.AND P4, PT, R0, R37, PT ;  /* 0x000000250000720c */ /* 0x000fe20003f84070 */
[----:B------:R-:W-:Y:S01]  /*2030*/  IMAD.MOV R33, RZ, RZ, -R33 ;  /* 0x000000ffff217224 */ /* 0x000fe200078e0a21 */
[----:B------:R-:W-:Y:S02]  /*2040*/  @!P6 IADD3 R34, PT, PT, R34, -R0, RZ ;  /* 0x800000002222e210 */ /* 0x000fe40007ffe0ff */
[C---:B------:R-:W-:Y:S01]  /*2050*/  ISETP.GT.U32.AND P6, PT, R0.reuse, R36, PT ;  /* 0x000000240000720c */ /* 0x040fe20003fc4070 */
[----:B------:R-:W-:Y:S01]  /*2060*/  IMAD R38, R0, R33, R40 ;  /* 0x0000002100267224 */ /* 0x000fe200078e0228 */
[----:B------:R-:W-:Y:S01]  /*2070*/  LOP3.LUT R42, R10, 0x38, RZ, 0xfc, !PT ;  /* 0x000000380a2a7812 */ /* 0x000fe200078efcff */
[----:B------:R-:W-:Y:S01]  /*2080*/  IMAD.MOV.U32 R33, RZ, RZ, R35 ;  /* 0x000000ffff217224 */ /* 0x000fe200078e0023 */
[----:B------:R-:W-:Y:S01]  /*2090*/  ISETP.GE.AND P1, PT, R41, RZ, PT ;  /* 0x000000ff2900720c */ /* 0x000fe20003f26270 */
[----:B------:R-:W-:Y:S01]  /*20a0*/  @!P5 IMAD.MOV R34, RZ, RZ, -R34 ;  /* 0x000000ffff22d224 */ /* 0x000fe200078e0a22 */
[----:B------:R-:W-:Y:S01]  /*20b0*/  IABS R41, R43 ;  /* 0x0000002b00297213 */ /* 0x000fe20000000000 */
[----:B------:R-:W-:Y:S01]  /*20c0*/  @!P3 IMAD.MOV R33, RZ, RZ, -R33 ;  /* 0x000000ffff21b224 */ /* 0x000fe200078e0a21 */
[----:B------:R-:W-:-:S02]  /*20d0*/  IABS R39, R42 ;  /* 0x0000002a00277213 */ /* 0x000fc40000000000 */
[----:B------:R-:W-:Y:S01]  /*20e0*/  @!P4 IADD3 R37, PT, PT, R37, -R0, RZ ;  /* 0x800000002525c210 */ /* 0x000fe20007ffe0ff */
[----:B------:R-:W-:Y:S01]  /*20f0*/  IMAD.HI.U32 R35, R11, R41, RZ ;  /* 0x000000290b237227 */ /* 0x000fe200078e00ff */
[----:B------:R-:W-:Y:S02]  /*2100*/  IABS R40, R44 ;  /* 0x0000002c00287213 */ /* 0x000fe40000000000 */
[----:B------:R-:W-:Y:S01]  /*2110*/  ISETP.GT.U32.AND P3, PT, R0, R38, PT ;  /* 0x000000260000720c */ /* 0x000fe20003f64070 */
[----:B------:R-:W-:Y:S01]  /*2120*/  @!P6 IMAD.IADD R36, R36, 0x1, -R0 ;  /* 0x000000012424e824 */ /* 0x000fe200078e0a00 */
[----:B------:R-:W-:Y:S01]  /*2130*/  ISETP.GE.AND P4, PT, R43, RZ, PT ;  /* 0x000000ff2b00720c */ /* 0x000fe20003f86270 */
[----:B------:R-:W-:Y:S01]  /*2140*/  IMAD.HI.U32 R2, R11, R39, RZ ;  /* 0x000000270b027227 */ /* 0x000fe200078e00ff */
[----:B------:R-:W-:Y:S02]  /*2150*/  IABS R43, R46 ;  /* 0x0000002e002b7213 */ /* 0x000fe40000000000 */
[----:B------:R-:W-:Y:S01]  /*2160*/  ISETP.GT.U32.AND P6, PT, R0, R36, PT ;  /* 0x000000240000720c */ /* 0x000fe20003fc4070 */
[----:B------:R-:W-:Y:S01]  /*2170*/  IMAD.MOV R35, RZ, RZ, -R35 ;  /* 0x000000ffff237224 */ /* 0x000fe200078e0a23 */
[----:B------:R-:W-:Y:S01]  /*2180*/  ISETP.GE.AND P5, PT, R42, RZ, PT ;  /* 0x000000ff2a00720c */ /* 0x000fe20003fa6270 */
[----:B------:R-:W-:Y:S01]  /*2190*/  IMAD.MOV R2, RZ, RZ, -R2 ;  /* 0x000000ffff027224 */ /* 0x000fe200078e0a02 */
[----:B------:R-:W-:Y:S01]  /*21a0*/  IABS R42, R47 ;  /* 0x0000002f002a7213 */ /* 0x000fe20000000000 */
[----:B------:R-:W-:-:S02]  /*21b0*/  IMAD R41, R0, R35, R41 ;  /* 0x0000002300297224 */ /* 0x000fc400078e0229 */
[----:B------:R-:W-:Y:S02]  /*21c0*/  IMAD R39, R0, R2, R39 ;  /* 0x0000000200277224 */ /* 0x000fe400078e0227 */
[----:B------:R-:W-:Y:S02]  /*21d0*/  IMAD.MOV.U32 R35, RZ, RZ, R37 ;  /* 0x000000ffff237224 */ /* 0x000fe400078e0025 */
[C---:B------:R-:W-:Y:S02]  /*21e0*/  IMAD.HI.U32 R2, R11.reuse, R40, RZ ;  /* 0x000000280b027227 */ /* 0x040fe400078e00ff */
[----:B------:R-:W-:Y:S02]  /*21f0*/  @!P6 IADD3 R36, PT, PT, R36, -R0, RZ ;  /* 0x800000002424e210 */ /* 0x000fe40007ffe0ff */
[----:B------:R-:W-:Y:S01]  /*2200*/  @!P2 IMAD.MOV R35, RZ, RZ, -R35 ;  /* 0x000000ffff23a224 */ /* 0x000fe200078e0a23 */
[C---:B------:R-:W-:Y:S01]  /*2210*/  ISETP.GT.U32.AND P2, PT, R0.reuse, R39, PT ;  /* 0x000000270000720c */ /* 0x040fe20003f44070 */
[----:B------:R-:W-:Y:S01]  /*2220*/  IMAD.MOV R37, RZ, RZ, -R2 ;  /* 0x000000ffff257224 */ /* 0x000fe200078e0a02 */
[----:B------:R-:W-:Y:S01]  /*2230*/  ISETP.GT.U32.AND P6, PT, R0, R41, PT ;  /* 0x000000290000720c */ /* 0x000fe20003fc4070 */
[----:B------:R-:W-:-:S04]  /*2240*/  IMAD.HI.U32 R2, R11, R43, RZ ;  /* 0x0000002b0b027227 */ /* 0x000fc800078e00ff */
[----:B------:R-:W-:Y:S02]  /*2250*/  IMAD R40, R0, R37, R40 ;  /* 0x0000002500287224 */ /* 0x000fe400078e0228 */
[----:B------:R-:W-:Y:S02]  /*2260*/  @!P3 IMAD.IADD R38, R38, 0x1, -R0 ;  /* 0x000000012626b824 */ /* 0x000fe400078e0a00 */
[----:B------:R-:W-:Y:S02]  /*2270*/  IMAD.MOV R2, RZ, RZ, -R2 ;  /* 0x000000ffff027224 */ /* 0x000fe400078e0a02 */
[--C-:B------:R-:W-:Y:S01]  /*2280*/  @!P2 IMAD.IADD R39, R39, 0x1, -R0.reuse ;  /* 0x000000012727a824 */ /* 0x100fe200078e0a00 */
[C---:B------:R-:W-:Y:S01]  /*2290*/  ISETP.GT.U32.AND P2, PT, R0.reuse, R40, PT ;  /* 0x000000280000720c */ /* 0x040fe20003f44070 */
[----:B------:R-:W-:Y:S01]  /*22a0*/  @!P6 IMAD.IADD R41, R41, 0x1, -R0 ;  /* 0x000000012929e824 */ /* 0x000fe200078e0a00 */
[C---:B------:R-:W-:Y:S01]  /*22b0*/  ISETP.GT.U32.AND P3, PT, R0.reuse, R38, PT ;  /* 0x000000260000720c */ /* 0x040fe20003f64070 */
[----:B------:R-:W-:Y:S01]  /*22c0*/  IMAD.HI.U32 R37, R11, R42, RZ ;  /* 0x0000002a0b257227 */ /* 0x000fe200078e00ff */
[----:B------:R-:W-:-:S03]  /*22d0*/  ISETP.GT.U32.AND P6, PT, R0, R39, PT ;  /* 0x000000270000720c */ /* 0x000fc60003fc4070 */
[----:B------:R-:W-:Y:S02]  /*22e0*/  IMAD R43, R0, R2, R43 ;  /* 0x00000002002b7224 */ /* 0x000fe400078e022b */
[----:B------:R-:W-:Y:S02]  /*22f0*/  IMAD.MOV R37, RZ, RZ, -R37 ;  /* 0x000000ffff257224 */ /* 0x000fe400078e0a25 */
[----:B------:R-:W-:Y:S02]  /*2300*/  @!P1 IMAD.MOV R36, RZ, RZ, -R36 ;  /* 0x000000ffff249224 */ /* 0x000fe400078e0a24 */
[----:B------:R-:W-:Y:S01]  /*2310*/  @!P2 IADD3 R40, PT, PT, R40, -R0, RZ ;  /* 0x800000002828a210 */ /* 0x000fe20007ffe0ff */
[C---:B------:R-:W-:Y:S01]  /*2320*/  IMAD R42, R0.reuse, R37, R42 ;  /* 0x00000025002a7224 */ /* 0x040fe200078e022a */
[----:B------:R-:W-:Y:S01]  /*2330*/  ISETP.GT.U32.AND P2, PT, R0, R41, PT ;  /* 0x000000290000720c */ /* 0x000fe20003f44070 */
[--C-:B------:R-:W-:Y:S01]  /*2340*/  @!P3 IMAD.IADD R38, R38, 0x1, -R0.reuse ;  /* 0x000000012626b824 */ /* 0x100fe200078e0a00 */
[C---:B------:R-:W-:Y:S01]  /*2350*/  ISETP.GT.U32.AND P1, PT, R0.reuse, R40, PT ;  /* 0x000000280000720c */ /* 0x040fe20003f24070 */
[----:B------:R-:W-:Y:S01]  /*2360*/  @!P6 IMAD.IADD R39, R39, 0x1, -R0 ;  /* 0x000000012727e824 */ /* 0x000fe200078e0a00 */
[----:B------:R-:W-:Y:S01]  /*2370*/  ISETP.GT.U32.AND P6, PT, R0, R43, PT ;  /* 0x0000002b0000720c */ /* 0x000fe20003fc4070 */
[----:B------:R-:W-:Y:S01]  /*2380*/  IMAD.HI.U32 R2, R11, R45, RZ ;  /* 0x0000002d0b027227 */ /* 0x000fe200078e00ff */
[----:B------:R-:W-:-:S02]  /*2390*/  ISETP.GE.AND P3, PT, R44, RZ, PT ;  /* 0x000000ff2c00720c */ /* 0x000fc40003f66270 */
[----:B------:R-:W-:Y:S01]  /*23a0*/  IABS R44, R49 ;  /* 0x00000031002c7213 */ /* 0x000fe20000000000 */
[----:B------:R-:W-:Y:S02]  /*23b0*/  IMAD.MOV.U32 R37, RZ, RZ, R39 ;  /* 0x000000ffff257224 */ /* 0x000fe400078e0027 */
[----:B------:R-:W-:Y:S02]  /*23c0*/  IMAD.MOV R2, RZ, RZ, -R2 ;  /* 0x000000ffff027224 */ /* 0x000fe400078e0a02 */
[----:B------:R-:W-:Y:S01]  /*23d0*/  IMAD.HI.U32 R39, R11, R44, RZ ;  /* 0x0000002c0b277227 */ /* 0x000fe200078e00ff */
[----:B------:R-:W-:Y:S02]  /*23e0*/  @!P5 IADD3 R37, PT, PT, -R37, RZ, RZ ;  /* 0x000000ff2525d210 */ /* 0x000fe40007ffe1ff */
[----:B------:R-:W-:Y:S01]  /*23f0*/  ISETP.GT.U32.AND P5, PT, R0, R42, PT ;  /* 0x0000002a0000720c */ /* 0x000fe20003fa4070 */
[--C-:B------:R-:W-:Y:S02]  /*2400*/  @!P6 IMAD.IADD R43, R43, 0x1, -R0.reuse ;  /* 0x000000012b2be824 */ /* 0x100fe400078e0a00 */
[----:B------:R-:W-:Y:S01]  /*2410*/  @!P1 IMAD.IADD R40, R40, 0x1, -R0 ;  /* 0x0000000128289824 */ /* 0x000fe200078e0a00 */
[----:B------:R-:W-:Y:S01]  /*2420*/  ISETP.GE.AND P1, PT, R48, RZ, PT ;  /* 0x000000ff3000720c */ /* 0x000fe20003f26270 */
[----:B------:R-:W-:Y:S01]  /*2430*/  IMAD R45, R0, R2, R45 ;  /* 0x00000002002d7224 */ /* 0x000fe200078e022d */
[----:B------:R-:W-:Y:S01]  /*2440*/  LOP3.LUT R48, R10, 0x46, RZ, 0xfc, !PT ;  /* 0x000000460a307812 */ /* 0x000fe200078efcff */
[----:B------:R-:W-:Y:S01]  /*2450*/  @!P0 IMAD.MOV R38, RZ, RZ, -R38 ;  /* 0x000000ffff268224 */ /* 0x000fe200078e0a26 */
[----:B------:R-:W-:Y:S01]  /*2460*/  ISETP.GT.U32.AND P6, PT, R0, R43, PT ;  /* 0x0000002b0000720c */ /* 0x000fe20003fc4070 */
[----:B------:R-:W-:Y:S01]  /*2470*/  @!P2 IMAD.IADD R41, R41, 0x1, -R0 ;  /* 0x000000012929a824 */ /* 0x000fe200078e0a00 */
[----:B------:R-:W-:Y:S01]  /*2480*/  ISETP.GE.AND P0, PT, R46, RZ, PT ;  /* 0x000000ff2e00720c */ /* 0x000fe20003f06270 */
[----:B------:R-:W-:Y:S01]  /*2490*/  IMAD.MOV R39, RZ, RZ, -R39 ;  /* 0x000000ffff277224 */ /* 0x000fe200078e0a27 */
[----:B------:R-:W-:Y:S01]  /*24a0*/  ISETP.GE.AND P2, PT, R47, RZ, PT ;  /* 0x000000ff2f00720c */ /* 0x000fe20003f46270 */
[----:B------:R-:W-:Y:S01]  /*24b0*/  @!P3 IMAD.MOV R40, RZ, RZ, -R40 ;  /* 0x000000ffff28b224 */ /* 0x000fe200078e0a28 */
[----:B------:R-:W-:Y:S01]  /*24c0*/  IABS R46, R50 ;  /* 0x00000032002e7213 */ /* 0x000fe20000000000 */
[----:B------:R-:W-:Y:S01]  /*24d0*/  IMAD R44, R0, R39, R44 ;  /* 0x00000027002c7224 */ /* 0x000fe200078e022c */
[----:B------:R-:W-:Y:S01]  /*24e0*/  IABS R47, R48 ;  /* 0x00000030002f7213 */ /* 0x000fe20000000000 */
[----:B------:R-:W-:Y:S01]  /*24f0*/  IMAD.MOV.U32 R39, RZ, RZ, R41 ;  /* 0x000000ffff277224 */ /* 0x000fe200078e0029 */
[----:B------:R-:W-:Y:S01]  /*2500*/  @!P5 IADD3 R42, PT, PT, R42, -R0, RZ ;  /* 0x800000002a2ad210 */ /* 0x000fe20007ffe0ff */
[----:B------:R-:W-:Y:S01]  /*2510*/  IMAD.HI.U32 R41, R11, R46, RZ ;  /* 0x0000002e0b297227 */ /* 0x000fe200078e00ff */
[----:B------:R-:W-:-:S02]  /*2520*/  ISETP.GT.U32.AND P5, PT, R0, R45, PT ;  /* 0x0000002d0000720c */ /* 0x000fc40003fa4070 */
[----:B------:R-:W-:Y:S01]  /*2530*/  ISETP.GT.U32.AND P3, PT, R0, R44, PT ;  /* 0x0000002c0000720c */ /* 0x000fe20003f64070 */
[----:B------:R-:W-:-:S04]  /*2540*/  IMAD.HI.U32 R2, R11, R47, RZ ;  /* 0x0000002f0b027227 */ /* 0x000fc800078e00ff */
[----:B------:R-:W-:Y:S02]  /*2550*/  IMAD.MOV R41, RZ, RZ, -R41 ;  /* 0x000000ffff297224 */ /* 0x000fe400078e0a29 */
[----:B------:R-:W-:Y:S01]  /*2560*/  @!P6 IMAD.IADD R43, R43, 0x1, -R0 ;  /* 0x000000012b2be824 */ /* 0x000fe200078e0a00 */
[----:B------:R-:W-:Y:S01]  /*2570*/  ISETP.GE.AND P6, PT, R49, RZ, PT ;  /* 0x000000ff3100720c */ /* 0x000fe20003fc6270 */
[----:B------:R-:W-:Y:S01]  /*2580*/  IMAD.MOV R2, RZ, RZ, -R2 ;  /* 0x000000ffff027224 */ /* 0x000fe200078e0a02 */
[----:B------:R-:W-:Y:S01]  /*2590*/  IABS R49, R51 ;  /* 0x0000003300317213 */ /* 0x000fe20000000000 */
[C---:B------:R-:W-:Y:S01]  /*25a0*/  IMAD R46, R0.reuse, R41, R46 ;  /* 0x00000029002e7224 */ /* 0x040fe200078e022e */
[----:B------:R-:W-:Y:S01]  /*25b0*/  @!P5 IADD3 R45, PT, PT, R45, -R0, RZ ;  /* 0x800000002d2dd210 */ /* 0x000fe20007ffe0ff */
[C---:B------:R-:W-:Y:S02]  /*25c0*/  IMAD R47, R0.reuse, R2, R47 ;  /* 0x00000002002f7224 */ /* 0x040fe400078e022f */
[----:B------:R-:W-:Y:S01]  /*25d0*/  IMAD.MOV.U32 R41, RZ, RZ, R43 ;  /* 0x000000ffff297224 */ /* 0x000fe200078e002b */
[C---:B------:R-:W-:Y:S01]  /*25e0*/  ISETP.GT.U32.AND P5, PT, R0.reuse, R45, PT ;  /* 0x0000002d0000720c */ /* 0x040fe20003fa4070 */
[----:B------:R-:W-:Y:S01]  /*25f0*/  @!P4 IMAD.MOV R39, RZ, RZ, -R39 ;  /* 0x000000ffff27c224 */ /* 0x000fe200078e0a27 */
[C---:B------:R-:W-:Y:S01]  /*2600*/  ISETP.GT.U32.AND P4, PT, R0.reuse, R42, PT ;  /* 0x0000002a0000720c */ /* 0x040fe20003f84070 */
[----:B------:R-:W-:Y:S01]  /*2610*/  @!P0 IMAD.MOV R41, RZ, RZ, -R41 ;  /* 0x000000ffff298224 */ /* 0x000fe200078e0a29 */
[----:B------:R-:W-:Y:S01]  /*2620*/  ISETP.GT.U32.AND P0, PT, R0, R47, PT ;  /* 0x0000002f0000720c */ /* 0x000fe20003f04070 */
[----:B------:R-:W-:-:S04]  /*2630*/  IMAD.HI.U32 R2, R11, R49, RZ ;  /* 0x000000310b027227 */ /* 0x000fc800078e00ff */
[----:B------:R-:W-:Y:S02]  /*2640*/  IMAD.MOV R2, RZ, RZ, -R2 ;  /* 0x000000ffff027224 */ /* 0x000fe400078e0a02 */
[--C-:B------:R-:W-:Y:S02]  /*2650*/  @!P3 IMAD.IADD R44, R44, 0x1, -R0.reuse ;  /* 0x000000012c2cb824 */ /* 0x100fe400078e0a00 */
[----:B------:R-:W-:Y:S02]  /*2660*/  IMAD R49, R0, R2, R49 ;  /* 0x0000000200317224 */ /* 0x000fe400078e0231 */
[--C-:B------:R-:W-:Y:S01]  /*2670*/  @!P4 IMAD.IADD R42, R42, 0x1, -R0.reuse ;  /* 0x000000012a2ac824 */ /* 0x100fe200078e0a00 */
[C---:B------:R-:W-:Y:S01]  /*2680*/  ISETP.GT.U32.AND P3, PT, R0.reuse, R44, PT ;  /* 0x0000002c0000720c */ /* 0x040fe20003f64070 */
[--C-:B------:R-:W-:Y:S01]  /*2690*/  @!P5 IMAD.IADD R45, R45, 0x1, -R0.reuse ;  /* 0x000000012d2dd824 */ /* 0x100fe200078e0a00 */
[C---:B------:R-:W-:Y:S01]  /*26a0*/  ISETP.GT.U32.AND P5, PT, R0.reuse, R46, PT ;  /* 0x0000002e0000720c */ /* 0x040fe20003fa4070 */
[----:B------:R-:W-:Y:S01]  /*26b0*/  @!P0 IMAD.IADD R47, R47, 0x1, -R0 ;  /* 0x000000012f2f8824 */ /* 0x000fe200078e0a00 */
[----:B------:R-:W-:Y:S01]  /*26c0*/  ISETP.GT.U32.AND P0, PT, R0, R49, PT ;  /* 0x000000310000720c */ /* 0x000fe20003f04070 */
[----:B------:R-:W-:Y:S01]  /*26d0*/  IMAD.MOV.U32 R43, RZ, RZ, R45 ;  /* 0x000000ffff2b7224 */ /* 0x000fe200078e002d */
[----:B------:R-:W-:-:S02]  /*26e0*/  @!P2 IADD3 R42, PT, PT, -R42, RZ, RZ ;  /* 0x000000ff2a2aa210 */ /* 0x000fc40007ffe1ff */
[----:B------:R-:W-:Y:S02]  /*26f0*/  ISETP.GE.AND P2, PT, R50, RZ, PT ;  /* 0x000000ff3200720c */ /* 0x000fe40003f46270 */
[----:B------:R-:W-:Y:S02]  /*2700*/  LOP3.LUT R50, R10, 0x4c, RZ, 0xfc, !PT ;  /* 0x0000004c0a327812 */ /* 0x000fe400078efcff */
[----:B------:R-:W-:Y:S01]  /*2710*/  ISETP.GE.AND P4, PT, R48, RZ, PT ;  /* 0x000000ff3000720c */ /* 0x000fe20003f86270 */
[--C-:B------:R-:W-:Y:S01]  /*2720*/  @!P3 IMAD.IADD R44, R44, 0x1, -R0.reuse ;  /* 0x000000012c2cb824 */ /* 0x100fe200078e0a00 */
[----:B------:R-:W-:Y:S01]  /*2730*/  IABS R48, R50 ;  /* 0x0000003200307213 */ /* 0x000fe20000000000 */
[--C-:B------:R-:W-:Y:S01]  /*2740*/  @!P5 IMAD.IADD R46, R46, 0x1, -R0.reuse ;  /* 0x000000012e2ed824 */ /* 0x100fe200078e0a00 */
[----:B------:R-:W-:Y:S01]  /*2750*/  ISETP.GE.AND P3, PT, R51, RZ, PT ;  /* 0x000000ff3300720c */ /* 0x000fe20003f66270 */
[----:B------:R-:W-:Y:S01]  /*2760*/  @!P0 IMAD.IADD R49, R49, 0x1, -R0 ;  /* 0x0000000131318824 */ /* 0x000fe200078e0a00 */
[----:B------:R-:W-:Y:S01]  /*2770*/  IABS R51, R52 ;  /* 0x0000003400337213 */ /* 0x000fe20000000000 */
[----:B------:R-:W-:Y:S01]  /*2780*/  IMAD.HI.U32 R2, R11, R48, RZ ;  /* 0x000000300b027227 */ /* 0x000fe200078e00ff */
[----:B------:R-:W-:-:S02]  /*2790*/  ISETP.GT.U32.AND P5, PT, R0, R47, PT ;  /* 0x0000002f0000720c */ /* 0x000fc40003fa4070 */
[C---:B------:R-:W-:Y:S01]  /*27a0*/  ISETP.GT.U32.AND P0, PT, R0.reuse, R49, PT ;  /* 0x000000310000720c */ /* 0x040fe20003f04070 */
[----:B------:R-:W-:Y:S01]  /*27b0*/  IMAD.MOV R45, RZ, RZ, -R2 ;  /* 0x000000ffff2d7224 */ /* 0x000fe200078e0a02 */
[----:B------:R-:W-:Y:S01]  /*27c0*/  @!P1 IADD3 R43, PT, PT, -R43, RZ, RZ ;  /* 0x000000ff2b2b9210 */ /* 0x000fe20007ffe1ff */
[----:B------:R-:W-:Y:S01]  /*27d0*/  IMAD.HI.U32 R2, R11, R51, RZ ;  /* 0x000000330b027227 */ /* 0x000fe200078e00ff */
[----:B------:R-:W-:-:S03]  /*27e0*/  ISETP.GT.U32.AND P1, PT, R0, R46, PT ;  /* 0x0000002e0000720c */ /* 0x000fc60003f24070 */
[----:B------:R-:W-:Y:S02]  /*27f0*/  IMAD R48, R0, R45, R48 ;  /* 0x0000002d00307224 */ /* 0x000fe400078e0230 */
[----:B------:R-:W-:Y:S02]  /*2800*/  IMAD.MOV R2, RZ, RZ, -R2 ;  /* 0x000000ffff027224 */ /* 0x000fe400078e0a02 */
[----:B------:R-:W-:Y:S01]  /*2810*/  @!P6 IMAD.MOV R44, RZ, RZ, -R44 ;  /* 0x000000ffff2ce224 */ /* 0x000fe200078e0a2c */
[----:B------:R-:W-:Y:S01]  /*2820*/  ISETP.GE.AND P6, PT, R50, RZ, PT ;  /* 0x000000ff3200720c */ /* 0x000fe20003fc6270 */
[--C-:B------:R-:W-:Y:S01]  /*2830*/  @!P5 IMAD.IADD R47, R47, 0x1, -R0.reuse ;  /* 0x000000012f2fd824 */ /* 0x100fe200078e0a00 */
[----:B------:R-:W-:Y:S01]  /*2840*/  LOP3.LUT R50, R10, 0x50, RZ, 0xfc, !PT ;  /* 0x000000500a327812 */ /* 0x000fe200078efcff */
[C---:B------:R-:W-:Y:S01]  /*2850*/  IMAD R51, R0.reuse, R2, R51 ;  /* 0x0000000200337224 */ /* 0x040fe200078e0233 */
[----:B------:R-:W-:Y:S01]  /*2860*/  ISETP.GT.U32.AND P5, PT, R0, R48, PT ;  /* 0x000000300000720c */ /* 0x000fe20003fa4070 */
[----:B------:R-:W-:Y:S01]  /*2870*/  @!P0 IMAD.IADD R49, R49, 0x1, -R0 ;  /* 0x0000000131318824 */ /* 0x000fe200078e0a00 */
[----:B------:R-:W-:-:S02]  /*2880*/  IABS R53, R50 ;  /* 0x0000003200357213 */ /* 0x000fc40000000000 */
[----:B------:R-:W-:Y:S02]  /*2890*/  ISETP.GT.U32.AND P0, PT, R0, R51, PT ;  /* 0x000000330000720c */ /* 0x000fe40003f04070 */
[----:B------:R-:W-:Y:S01]  /*28a0*/  @!P1 IADD3 R46, PT, PT, R46, -R0, RZ ;  /* 0x800000002e2e9210 */ /* 0x000fe20007ffe0ff */
[C---:B------:R-:W-:Y:S01]  /*28b0*/  IMAD.HI.U32 R2, R11.reuse, R53, RZ ;  /* 0x000000350b027227 */ /* 0x040fe200078e00ff */
[----:B------:R-:W-:Y:S02]  /*28c0*/  ISETP.GE.AND P1, PT, R52, RZ, PT ;  /* 0x000000ff3400720c */ /* 0x000fe40003f26270 */
[----:B------:R-:W-:Y:S01]  /*28d0*/  LOP3.LUT R52, R10, 0x54, RZ, 0xfc, !PT ;  /* 0x000000540a347812 */ /* 0x000fe200078efcff */
[----:B------:R-:W-:Y:S02]  /*28e0*/  IMAD.MOV R45, RZ, RZ, -R2 ;  /* 0x000000ffff2d7224 */ /* 0x000fe400078e0a02 */
[----:B------:R-:W-:Y:S01]  /*28f0*/  @!P5 IMAD.IADD R48, R48, 0x1, -R0 ;  /* 0x000000013030d824 */ /* 0x000fe200078e0a00 */
[----:B------:R-:W-:Y:S01]  /*2900*/  IABS R57, R52 ;  /* 0x0000003400397213 */ /* 0x000fe20000000000 */
[----:B------:R-:W-:Y:S01]  /*2910*/  IMAD R53, R0, R45, R53 ;  /* 0x0000002d00357224 */ /* 0x000fe200078e0235 */
[----:B------:R-:W-:Y:S01]  /*2920*/  ISETP.GE.AND P5, PT, R50, RZ, PT ;  /* 0x000000ff3200720c */ /* 0x000fe20003fa6270 */
[----:B------:R-:W-:Y:S01]  /*2930*/  IMAD.HI.U32 R2, R11, R55, RZ ;  /* 0x000000370b027227 */ /* 0x000fe200078e00ff */
[----:B------:R-:W-:-:S02]  /*2940*/  @!P0 IADD3 R51, PT, PT, R51, -R0, RZ ;  /* 0x8000000033338210 */ /* 0x000fc40007ffe0ff */
[C---:B------:R-:W-:Y:S01]  /*2950*/  ISETP.GT.U32.AND P0, PT, R0.reuse, R48, PT ;  /* 0x000000300000720c */ /* 0x040fe20003f04070 */
[----:B------:R-:W-:Y:S01]  /*2960*/  @!P2 IMAD.MOV R46, RZ, RZ, -R46 ;  /* 0x000000ffff2ea224 */ /* 0x000fe200078e0a2e */
[----:B------:R-:W-:Y:S01]  /*2970*/  ISETP.GT.U32.AND P2, PT, R0, R53, PT ;  /* 0x000000350000720c */ /* 0x000fe20003f44070 */
[----:B------:R-:W-:Y:S02]  /*2980*/  IMAD.MOV.U32 R45, RZ, RZ, R47 ;  /* 0x000000ffff2d7224 */ /* 0x000fe400078e002f */
[----:B------:R-:W-:-:S04]  /*2990*/  IMAD.HI.U32 R47, R11, R57, RZ ;  /* 0x000000390b2f7227 */ /* 0x000fc800078e00ff */
[----:B------:R-:W-:Y:S02]  /*29a0*/  IMAD.MOV R2, RZ, RZ, -R2 ;  /* 0x000000ffff027224 */ /* 0x000fe400078e0a02 */
[----:B------:R-:W-:Y:S01]  /*29b0*/  @!P4 IMAD.MOV R45, RZ, RZ, -R45 ;  /* 0x000000ffff2dc224 */ /* 0x000fe200078e0a2d */
[----:B------:R-:W-:Y:S01]  /*29c0*/  ISETP.GT.U32.AND P4, PT, R0, R51, PT ;  /* 0x000000330000720c */ /* 0x000fe20003f84070 */
[----:B------:R-:W-:Y:S01]  /*29d0*/  IMAD.MOV R50, RZ, RZ, -R47 ;  /* 0x000000ffff327224 */ /* 0x000fe200078e0a2f */
[----:B------:R-:W-:Y:S01]  /*29e0*/  @!P0 IADD3 R48, PT, PT, R48, -R0, RZ ;  /* 0x8000000030308210 */ /* 0x000fe20007ffe0ff */
[C---:B------:R-:W-:Y:S02]  /*29f0*/  IMAD R55, R0.reuse, R2, R55 ;  /* 0x0000000200377224 */ /* 0x040fe400078e0237 */
[----:B------:R-:W-:Y:S01]  /*2a00*/  IMAD R57, R0, R50, R57 ;  /* 0x0000003200397224 */ /* 0x000fe200078e0239 */
[----:B------:R-:W-:Y:S01]  /*2a10*/  @!P6 IADD3 R48, PT, PT, -R48, RZ, RZ ;  /* 0x000000ff3030e210 */ /* 0x000fe20007ffe1ff */
[----:B------:R-:W-:Y:S01]  /*2a20*/  @!P2 IMAD.IADD R53, R53, 0x1, -R0 ;  /* 0x000000013535a824 */ /* 0x000fe200078e0a00 */
[C---:B------:R-:W-:Y:S01]  /*2a30*/  ISETP.GT.U32.AND P0, PT, R0.reuse, R55, PT ;  /* 0x000000370000720c */ /* 0x040fe20003f04070 */
[----:B------:R-:W-:Y:S01]  /*2a40*/  IMAD.HI.U32 R2, R11, R59, RZ ;  /* 0x0000003b0b027227 */ /* 0x000fe200078e00ff */
[----:B------:R-:W-:-:S03]  /*2a50*/  ISETP.GT.U32.AND P2, PT, R0, R57, PT ;  /* 0x000000390000720c */ /* 0x000fc60003f44070 */
[----:B------:R-:W-:Y:S01]  /*2a60*/  @!P4 IMAD.IADD R51, R51, 0x1, -R0 ;  /* 0x000000013333c824 */ /* 0x000fe200078e0a00 */
[----:B------:R-:W-:Y:S01]  /*2a70*/  ISETP.GE.AND P4, PT, R52, RZ, PT ;  /* 0x000000ff3400720c */ /* 0x000fe20003f86270 */
[----:B------:R-:W-:Y:S01]  /*2a80*/  IMAD.MOV R2, RZ, RZ, -R2 ;  /* 0x000000ffff027224 */ /* 0x000fe200078e0a02 */
[----:B------:R-:W-:Y:S01]  /*2a90*/  LOP3.LUT R52, R10, 0x58, RZ, 0xfc, !PT ;  /* 0x000000580a347812 */ /* 0x000fe200078efcff */
[----:B------:R-:W-:Y:S02]  /*2aa0*/  IMAD.MOV.U32 R47, RZ, RZ, R49 ;  /* 0x000000ffff2f7224 */ /* 0x000fe400078e0031 */
[C---:B------:R-:W-:Y:S01]  /*2ab0*/  IMAD R59, R0.reuse, R2, R59 ;  /* 0x00000002003b7224 */ /* 0x040fe200078e023b */
[----:B------:R-:W-:Y:S01]  /*2ac0*/  IABS R50, R52 ;  /* 0x0000003400327213 */ /* 0x000fe20000000000 */
[--C-:B------:R-:W-:Y:S01]  /*2ad0*/  @!P0 IMAD.IADD R55, R55, 0x1, -R0.reuse ;  /* 0x0000000137378824 */ /* 0x100fe200078e0a00 */
[----:B------:R-:W-:Y:S01]  /*2ae0*/  ISETP.GT.U32.AND P0, PT, R0, R53, PT ;  /* 0x000000350000720c */ /* 0x000fe20003f04070 */
[----:B------:R-:W-:-:S02]  /*2af0*/  @!P2 IMAD.IADD R57, R57, 0x1, -R0 ;  /* 0x000000013939a824 */ /* 0x000fc400078e0a00 */
[----:B------:R-:W-:Y:S01]  /*2b00*/  IMAD.HI.U32 R2, R11, R50, RZ ;  /* 0x000000320b027227 */ /* 0x000fe200078e00ff */
[C---:B------:R-:W-:Y:S02]  /*2b10*/  ISETP.GT.U32.AND P2, PT, R0.reuse, R55, PT ;  /* 0x000000370000720c */ /* 0x040fe40003f44070 */
[----:B------:R-:W-:Y:S01]  /*2b20*/  ISETP.GT.U32.AND P6, PT, R0, R57, PT ;  /* 0x000000390000720c */ /* 0x000fe20003fc4070 */
[----:B------:R-:W-:Y:S02]  /*2b30*/  IMAD.MOV.U32 R49, RZ, RZ, R51 ;  /* 0x000000ffff317224 */ /* 0x000fe400078e0033 */
[----:B------:R-:W-:Y:S02]  /*2b40*/  IMAD.MOV R51, RZ, RZ, -R2 ;  /* 0x000000ffff337224 */ /* 0x000fe400078e0a02 */
[----:B------:R-:W-:Y:S01]  /*2b50*/  @!P3 IMAD.MOV R47, RZ, RZ, -R47 ;  /* 0x000000ffff2fb224 */ /* 0x000fe200078e0a2f */
[----:B------:R-:W-:Y:S01]  /*2b60*/  ISETP.GE.AND P3, PT, R54, RZ, PT ;  /* 0x000000ff3600720c */ /* 0x000fe20003f66270 */
[----:B------:R-:W-:Y:S01]  /*2b70*/  IMAD R51, R0, R51, R50 ;  /* 0x0000003300337224 */ /* 0x000fe200078e0232 */
[----:B------:R-:W-:Y:S01]  /*2b80*/  LOP3.LUT R54, R10, 0x5a, RZ, 0xfc, !PT ;  /* 0x0000005a0a367812 */ /* 0x000fe200078efcff */
[--C-:B------:R-:W-:Y:S01]  /*2b90*/  @!P0 IMAD.IADD R53, R53, 0x1, -R0.reuse ;  /* 0x0000000135358824 */ /* 0x100fe200078e0a00 */
[----:B------:R-:W-:Y:S01]  /*2ba0*/  ISETP.GE.AND P0, PT, R56, RZ, PT ;  /* 0x000000ff3800720c */ /* 0x000fe20003f06270 */
[----:B------:R-:W-:Y:S01]  /*2bb0*/  @!P2 IMAD.IADD R55, R55, 0x1, -R0 ;  /* 0x000000013737a824 */ /* 0x000fe200078e0a00 */
[----:B------:R-:W-:Y:S01]  /*2bc0*/  ISETP.GT.U32.AND P2, PT, R0, R51, PT ;  /* 0x000000330000720c */ /* 0x000fe20003f44070 */
[----:B------:R-:W-:Y:S01]  /*2bd0*/  @!P1 IMAD.MOV R49, RZ, RZ, -R49 ;  /* 0x000000ffff319224 */ /* 0x000fe200078e0a31 */
[----:B------:R-:W-:Y:S01]  /*2be0*/  IABS R61, R54 ;  /* 0x00000036003d7213 */ /* 0x000fe20000000000 */
[----:B------:R-:W-:Y:S01]  /*2bf0*/  IMAD.HI.U32 R50, R11, R63, RZ ;  /* 0x0000003f0b327227 */ /* 0x000fe200078e00ff */
[----:B------:R-:W-:-:S02]  /*2c00*/  LOP3.LUT R56, R10, 0x5e, RZ, 0xfc, !PT ;  /* 0x0000005e0a387812 */ /* 0x000fc400078efcff */
[----:B------:R-:W-:Y:S01]  /*2c10*/  ISETP.GT.U32.AND P1, PT, R0, R59, PT ;  /* 0x0000003b0000720c */ /* 0x000fe20003f24070 */
[----:B------:R-:W-:Y:S01]  /*2c20*/  IMAD.HI.U32 R2, R11, R61, RZ ;  /* 0x0000003d0b027227 */ /* 0x000fe200078e00ff */
[----:B------:R-:W-:Y:S02]  /*2c30*/  IABS R65, R56 ;  /* 0x0000003800417213 */ /* 0x000fe40000000000 */
[----:B------:R-:W-:Y:S01]  /*2c40*/  @!P6 IADD3 R57, PT, PT, R57, -R0, RZ ;  /* 0x800000003939e210 */ /* 0x000fe20007ffe0ff */
[----:B------:R-:W-:Y:S01]  /*2c50*/  IMAD.MOV R2, RZ, RZ, -R2 ;  /* 0x000000ffff027224 */ /* 0x000fe200078e0a02 */
[----:B------:R-:W-:Y:S01]  /*2c60*/  ISETP.GE.AND P6, PT, R52, RZ, PT ;  /* 0x000000ff3400720c */ /* 0x000fe20003fc6270 */
[----:B------:R-:W-:Y:S01]  /*2c70*/  @!P2 IMAD.IADD R51, R51, 0x1, -R0 ;  /* 0x000000013333a824 */ /* 0x000fe200078e0a00 */
[----:B------:R-:W-:Y:S01]  /*2c80*/  LOP3.LUT R52, R10, 0x60, RZ, 0xfc, !PT ;  /* 0x000000600a347812 */ /* 0x000fe200078efcff */
[C---:B------:R-:W-:Y:S02]  /*2c90*/  IMAD R61, R0.reuse, R2, R61 ;  /* 0x00000002003d7224 */ /* 0x040fe400078e023d */
[----:B------:R-:W-:Y:S01]  /*2ca0*/  IMAD.HI.U32 R2, R11, R65, RZ ;  /* 0x000000410b027227 */ /* 0x000fe200078e00ff */
[----:B------:R-:W-:-:S02]  /*2cb0*/  ISETP.GT.U32.AND P2, PT, R0, R51, PT ;  /* 0x000000330000720c */ /* 0x000fc40003f44070 */
[----:B------:R-:W-:Y:S01]  /*2cc0*/  IABS R67, R52 ;  /* 0x0000003400437213 */ /* 0x000fe20000000000 */
[----:B------:R-:W-:Y:S01]  /*2cd0*/  IMAD.MOV R50, RZ, RZ, -R50 ;  /* 0x000000ffff327224 */ /* 0x000fe200078e0a32 */
[----:B------:R-:W-:Y:S01]  /*2ce0*/  IADD3 R2, PT, PT, -R2, RZ, RZ ;  /* 0x000000ff02027210 */ /* 0x000fe20007ffe1ff */
[----:B------:R-:W-:Y:S01]  /*2cf0*/  @!P3 IMAD.MOV R55, RZ, RZ, -R55 ;  /* 0x000000ffff37b224 */ /* 0x000fe200078e0a37 */
[C---:B------:R-:W-:Y:S01]  /*2d00*/  ISETP.GT.U32.AND P3, PT, R0.reuse, R61, PT ;  /* 0x0000003d0000720c */ /* 0x040fe20003f64070 */
[C---:B------:R-:W-:Y:S02]  /*2d10*/  IMAD R63, R0.reuse, R50, R63 ;  /* 0x00000032003f7224 */ /* 0x040fe400078e023f */
[C---:B------:R-:W-:Y:S02]  /*2d20*/  IMAD R65, R0.reuse, R2, R65 ;  /* 0x0000000200417224 */ /* 0x040fe400078e0241 */
[----:B------:R-:W-:Y:S01]  /*2d30*/  @!P4 IMAD.MOV R57, RZ, RZ, -R57 ;  /* 0x000000ffff39c224 */ /* 0x000fe200078e0a39 */
[----:B------:R-:W-:Y:S01]  /*2d40*/  ISETP.GT.U32.AND P4, PT, R0, R63, PT ;  /* 0x0000003f0000720c */ /* 0x000fe20003f84070 */
[--C-:B------:R-:W-:Y:S01]  /*2d50*/  @!P1 IMAD.IADD R59, R59, 0x1, -R0.reuse ;  /* 0x000000013b3b9824 */ /* 0x100fe200078e0a00 */
[----:B------:R-:W-:Y:S01]  /*2d60*/  ISETP.GE.AND P1, PT, R54, RZ, PT ;  /* 0x000000ff3600720c */ /* 0x000fe20003f26270 */
[----:B------:R-:W-:Y:S01]  /*2d70*/  @!P2 IMAD.IADD R51, R51, 0x1, -R0 ;  /* 0x000000013333a824 */ /* 0x000fe200078e0a00 */
[C---:B------:R-:W-:Y:S01]  /*2d80*/  ISETP.GT.U32.AND P2, PT, R0.reuse, R65, PT ;  /* 0x000000410000720c */ /* 0x040fe20003f44070 */
[----:B------:R-:W-:Y:S01]  /*2d90*/  @!P5 IMAD.MOV R53, RZ, RZ, -R53 ;  /* 0x000000ffff35d224 */ /* 0x000fe200078e0a35 */
[----:B------:R-:W-:Y:S01]  /*2da0*/  ISETP.GT.U32.AND P5, PT, R0, R59, PT ;  /* 0x0000003b0000720c */ /* 0x000fe20003fa4070 */
[----:B------:R-:W-:Y:S01]  /*2db0*/  IMAD.HI.U32 R2, R11, R67, RZ ;  /* 0x000000430b027227 */ /* 0x000fe200078e00ff */
[----:B------:R-:W-:-:S02]  /*2dc0*/  LOP3.LUT R54, R10, 0x62, RZ, 0xfc, !PT ;  /* 0x000000620a367812 */ /* 0x000fc400078efcff */
[----:B------:R-:W-:Y:S01]  /*2dd0*/  @!P3 IADD3 R61, PT, PT, R61, -R0, RZ ;  /* 0x800000003d3db210 */ /* 0x000fe20007ffe0ff */
[----:B------:R-:W-:Y:S01]  /*2de0*/  IMAD.MOV R2, RZ, RZ, -R2 ;  /* 0x000000ffff027224 */ /* 0x000fe200078e0a02 */
[----:B------:R-:W-:Y:S01]  /*2df0*/  IABS R69, R54 ;  /* 0x0000003600457213 */ /* 0x000fe20000000000 */
[--C-:B------:R-:W-:Y:S01]  /*2e00*/  @!P4 IMAD.IADD R63, R63, 0x1, -R0.reuse ;  /* 0x000000013f3fc824 */ /* 0x100fe200078e0a00 */
[C---:B------:R-:W-:Y:S01]  /*2e10*/  ISETP.GT.U32.AND P4, PT, R0.reuse, R61, PT ;  /* 0x0000003d0000720c */ /* 0x040fe20003f84070 */
[----:B------:R-:W-:Y:S01]  /*2e20*/  IMAD R67, R0, R2, R67 ;  /* 0x0000000200437224 */ /* 0x000fe200078e0243 */
[----:B------:R-:W-:Y:S01]  /*2e30*/  ISETP.GE.AND P3, PT, R56, RZ, PT ;  /* 0x000000ff3800720c */ /* 0x000fe20003f66270 */
[--C-:B------:R-:W-:Y:S01]  /*2e40*/  @!P2 IMAD.IADD R65, R65, 0x1, -R0.reuse ;  /* 0x000000014141a824 */ /* 0x100fe200078e0a00 */
[----:B------:R-:W-:Y:S01]  /*2e50*/  ISETP.GT.U32.AND P2, PT, R0, R63, PT ;  /* 0x0000003f0000720c */ /* 0x000fe20003f44070 */
[----:B------:R-:W-:Y:S01]  /*2e60*/  @!P5 IMAD.IADD R59, R59, 0x1, -R0 ;  /* 0x000000013b3bd824 */ /* 0x000fe200078e0a00 */
[----:B------:R-:W-:Y:S01]  /*2e70*/  ISETP.GE.AND P5, PT, R58, RZ, PT ;  /* 0x000000ff3a00720c */ /* 0x000fe20003fa6270 */
[----:B------:R-:W-:Y:S01]  /*2e80*/  IMAD.HI.U32 R2, R11, R69, RZ ;  /* 0x000000450b027227 */ /* 0x000fe200078e00ff */
[----:B------:R-:W-:-:S02]  /*2e90*/  LOP3.LUT R58, R10, 0x64, RZ, 0xfc, !PT ;  /* 0x000000640a3a7812 */ /* 0x000fc400078efcff */
[----:B------:R-:W-:Y:S01]  /*2ea0*/  LOP3.LUT R56, R10, 0x68, RZ, 0xfc, !PT ;  /* 0x000000680a387812 */ /* 0x000fe200078efcff */
[----:B------:R-:W-:Y:S01]  /*2eb0*/  IMAD.MOV R50, RZ, RZ, -R2 ;  /* 0x000000ffff327224 */ /* 0x000fe200078e0a02 */
[----:B------:R-:W-:Y:S01]  /*2ec0*/  IABS R71, R58 ;  /* 0x0000003a00477213 */ /* 0x000fe20000000000 */
[----:B------:R-:W-:Y:S01]  /*2ed0*/  @!P6 IMAD.MOV R51, RZ, RZ, -R51 ;  /* 0x000000ffff33e224 */ /* 0x000fe200078e0a33 */
[----:B------:R-:W-:Y:S01]  /*2ee0*/  @!P4 IADD3 R61, PT, PT, R61, -R0, RZ ;  /* 0x800000003d3dc210 */ /* 0x000fe20007ffe0ff */
[C---:B------:R-:W-:Y:S01]  /*2ef0*/  IMAD R69, R0.reuse, R50, R69 ;  /* 0x0000003200457224 */ /* 0x040fe200078e0245 */
[----:B------:R-:W-:Y:S01]  /*2f00*/  ISETP.GT.U32.AND P4, PT, R0, R67, PT ;  /* 0x000000430000720c */ /* 0x000fe20003f84070 */
[----:B------:R-:W-:Y:S01]  /*2f10*/  IMAD.HI.U32 R2, R11, R71, RZ ;  /* 0x000000470b027227 */ /* 0x000fe200078e00ff */
[----:B------:R-:W-:Y:S02]  /*2f20*/  ISETP.GE.AND P6, PT, R52, RZ, PT ;  /* 0x000000ff3400720c */ /* 0x000fe40003fc6270 */
[----:B------:R-:W-:Y:S01]  /*2f30*/  LOP3.LUT R52, R10, 0x66, RZ, 0xfc, !PT ;  /* 0x000000660a347812 */ /* 0x000fe200078efcff */
[----:B------:R-:W-:Y:S01]  /*2f40*/  @!P2 IMAD.IADD R63, R63, 0x1, -R0 ;  /* 0x000000013f3fa824 */ /* 0x000fe200078e0a00 */
[C---:B------:R-:W-:Y:S01]  /*2f50*/  ISETP.GT.U32.AND P2, PT, R0.reuse, R69, PT ;  /* 0x000000450000720c */ /* 0x040fe20003f44070 */
[----:B------:R-:W-:Y:S01]  /*2f60*/  IMAD.MOV R2, RZ, RZ, -R2 ;  /* 0x000000ffff027224 */ /* 0x000fe200078e0a02 */
[----:B------:R-:W-:Y:S01]  /*2f70*/  IABS R73, R52 ;  /* 0x0000003400497213 */ /* 0x000fe20000000000 */
[----:B------:R-:W-:Y:S01]  /*2f80*/  @!P0 IMAD.MOV R59, RZ, RZ, -R59 ;  /* 0x000000ffff3b8224 */ /* 0x000fe200078e0a3b */
[C---:B------:R-:W-:Y:S01]  /*2f90*/  ISETP.GT.U32.AND P0, PT, R0.reuse, R65, PT ;  /* 0x000000410000720c */ /* 0x040fe20003f04070 */
[C---:B------:R-:W-:Y:S01]  /*2fa0*/  IMAD R71, R0.reuse, R2, R71 ;  /* 0x0000000200477224 */ /* 0x040fe200078e0247 */
[----:B------:R-:W-:Y:S01]  /*2fb0*/  IABS R75, R56 ;  /* 0x00000038004b7213 */ /* 0x000fe20000000000 */
[----:B------:R-:W-:Y:S01]  /*2fc0*/  @!P4 IMAD.IADD R67, R67, 0x1, -R0 ;  /* 0x000000014343c824 */ /* 0x000fe200078e0a00 */
[----:B------:R-:W-:Y:S01]  /*2fd0*/  @!P1 IADD3 R61, PT, PT, -R61, RZ, RZ ;  /* 0x000000ff3d3d9210 */ /* 0x000fe20007ffe1ff */
[----:B------:R-:W-:Y:S01]  /*2fe0*/  IMAD.HI.U32 R2, R11, R73, RZ ;  /* 0x000000490b027227 */ /* 0x000fe200078e00ff */
[----:B------:R-:W-:-:S02]  /*2ff0*/  ISETP.GT.U32.AND P4, PT, R0, R71, PT ;  /* 0x000000470000720c */ /* 0x000fc40003f84070 */
[C---:B------:R-:W-:Y:S01]  /*3000*/  ISETP.GT.U32.AND P1, PT, R0.reuse, R67, PT ;  /* 0x000000430000720c */ /* 0x040fe20003f24070 */
[----:B------:R-:W-:Y:S02]  /*3010*/  @!P2 IMAD.IADD R69, R69, 0x1, -R0 ;  /* 0x000000014545a824 */ /* 0x000fe400078e0a00 */
[----:B------:R-:W-:Y:S02]  /*3020*/  IMAD.MOV R2, RZ, RZ, -R2 ;  /* 0x000000ffff027224 */ /* 0x000fe400078e0a02 */
[--C-:B------:R-:W-:Y:S01]  /*3030*/  @!P0 IMAD.IADD R65, R65, 0x1, -R0.reuse ;  /* 0x0000000141418824 */ /* 0x100fe200078e0a00 */
[C---:B------:R-:W-:Y:S01]  /*3040*/  ISETP.GT.U32.AND P2, PT, R0.reuse, R69, PT ;  /* 0x000000450000720c */ /* 0x040fe20003f44070 */
[----:B------:R-:W-:Y:S01]  /*3050*/  IMAD R73, R0, R2, R73 ;  /* 0x0000000200497224 */ /* 0x000fe200078e0249 */
[----:B------:R-:W-:Y:S01]  /*3060*/  ISETP.GE.AND P0, PT, R54, RZ, PT ;  /* 0x000000ff3600720c */ /* 0x000fe20003f06270 */
[----:B------:R-:W-:Y:S02]  /*3070*/  @!P3 IMAD.MOV R65, RZ, RZ, -R65 ;  /* 0x000000ffff41b224 */ /* 0x000fe400078e0a41 */
[----:B------:R-:W-:Y:S01]  /*3080*/  @!P4 IMAD.IADD R71, R71, 0x1, -R0 ;  /* 0x000000014747c824 */ /* 0x000fe200078e0a00 */
[----:B------:R-:W-:Y:S01]  /*3090*/  ISETP.GE.AND P4, PT, R52, RZ, PT ;  /* 0x000000ff3400720c */ /* 0x000fe20003f86270 */
[----:B------:R-:W-:Y:S01]  /*30a0*/  IMAD.HI.U32 R50, R11, R75, RZ ;  /* 0x0000004b0b327227 */ /* 0x000fe200078e00ff */
[----:B------:R-:W-:-:S02]  /*30b0*/  @!P1 IADD3 R67, PT, PT, R67, -R0, RZ ;  /* 0x8000000043439210 */ /* 0x000fc40007ffe0ff */
[----:B------:R-:W-:Y:S01]  /*30c0*/  ISETP.GT.U32.AND P3, PT, R0, R71, PT ;  /* 0x000000470000720c */ /* 0x000fe20003f64070 */
[----:B------:R-:W-:Y:S01]  /*30d0*/  IMAD.MOV R50, RZ, RZ, -R50 ;  /* 0x000000ffff327224 */ /* 0x000fe200078e0a32 */
[----:B------:R-:W-:Y:S01]  /*30e0*/  ISETP.GE.AND P1, PT, R56, RZ, PT ;  /* 0x000000ff3800720c */ /* 0x000fe20003f26270 */
[----:B------:R-:W-:Y:S01]  /*30f0*/  @!P2 IMAD.IADD R69, R69, 0x1, -R0 ;  /* 0x000000014545a824 */ /* 0x000fe200078e0a00 */
[C---:B------:R-:W-:Y:S01]  /*3100*/  ISETP.GT.U32.AND P2, PT, R0.reuse, R73, PT ;  /* 0x000000490000720c */ /* 0x040fe20003f44070 */
[----:B------:R-:W-:Y:S01]  /*3110*/  IMAD R75, R0, R50, R75 ;  /* 0x00000032004b7224 */ /* 0x000fe200078e024b */
[----:B------:R-:W-:Y:S01]  /*3120*/  LOP3.LUT R56, R10, 0x7c, RZ, 0xfc, !PT ;  /* 0x0000007c0a387812 */ /* 0x000fe200078efcff */
[----:B------:R-:W-:Y:S01]  /*3130*/  @!P5 IMAD.MOV R63, RZ, RZ, -R63 ;  /* 0x000000ffff3fd224 */ /* 0x000fe200078e0a3f */
[----:B------:R-:W-:Y:S01]  /*3140*/  ISETP.GE.AND P5, PT, R58, RZ, PT ;  /* 0x000000ff3a00720c */ /* 0x000fe20003fa6270 */
[----:B------:R-:W-:Y:S01]  /*3150*/  IMAD.HI.U32 R50, R11, R79, RZ ;  /* 0x0000004f0b327227 */ /* 0x000fe200078e00ff */
[----:B------:R-:W-:-:S03]  /*3160*/  LOP3.LUT R58, R10, 0x6a, RZ, 0xfc, !PT ;  /* 0x0000006a0a3a7812 */ /* 0x000fc600078efcff */
[--C-:B------:R-:W-:Y:S01]  /*3170*/  @!P3 IMAD.IADD R71, R71, 0x1, -R0.reuse ;  /* 0x000000014747b824 */ /* 0x100fe200078e0a00 */
[----:B------:R-:W-:Y:S01]  /*3180*/  ISETP.GT.U32.AND P3, PT, R0, R75, PT ;  /* 0x0000004b0000720c */ /* 0x000fe20003f64070 */
[----:B------:R-:W-:Y:S01]  /*3190*/  IMAD.HI.U32 R52, R11, R81, RZ ;  /* 0x000000510b347227 */ /* 0x000fe200078e00ff */
[----:B------:R-:W-:Y:S02]  /*31a0*/  IABS R77, R58 ;  /* 0x0000003a004d7213 */ /* 0x000fe40000000000 */
[----:B------:R-:W-:Y:S01]  /*31b0*/  IADD3 R50, PT, PT, -R50, RZ, RZ ;  /* 0x000000ff32327210 */ /* 0x000fe20007ffe1ff */
[----:B------:R-:W-:Y:S02]  /*31c0*/  @!P2 IMAD.IADD R73, R73, 0x1, -R0 ;  /* 0x000000014949a824 */ /* 0x000fe400078e0a00 */
[----:B------:R-:W-:Y:S01]  /*31d0*/  IMAD.HI.U32 R2, R11, R77, RZ ;  /* 0x0000004d0b027227 */ /* 0x000fe200078e00ff */
[----:B------:R-:W-:Y:S02]  /*31e0*/  @!P5 IADD3 R71, PT, PT, -R71, RZ, RZ ;  /* 0x000000ff4747d210 */ /* 0x000fe40007ffe1ff */
[----:B------:R-:W-:Y:S01]  /*31f0*/  ISETP.GT.U32.AND P2, PT, R0, R73, PT ;  /* 0x000000490000720c */ /* 0x000fe20003f44070 */
[----:B------:R-:W-:-:S02]  /*3200*/  IMAD.MOV R2, RZ, RZ, -R2 ;  /* 0x000000ffff027224 */ /* 0x000fc400078e0a02 */
[----:B------:R-:W-:Y:S02]  /*3210*/  @!P3 IMAD.IADD R75, R75, 0x1, -R0 ;  /* 0x000000014b4bb824 */ /* 0x000fe400078e0a00 */
[C---:B------:R-:W-:Y:S02]  /*3220*/  IMAD R77, R0.reuse, R2, R77 ;  /* 0x00000002004d7224 */ /* 0x040fe400078e024d */
[C---:B------:R-:W-:Y:S01]  /*3230*/  IMAD R79, R0.reuse, R50, R79 ;  /* 0x00000032004f7224 */ /* 0x040fe200078e024f */
[----:B------:R-:W-:Y:S01]  /*3240*/  ISETP.GT.U32.AND P3, PT, R0, R75, PT ;  /* 0x0000004b0000720c */ /* 0x000fe20003f64070 */
[----:B------:R-:W-:Y:S02]  /*3250*/  IMAD.MOV R52, RZ, RZ, -R52 ;  /* 0x000000ffff347224 */ /* 0x000fe400078e0a34 */
[----:B------:R-:W-:-:S04]  /*3260*/  IMAD.HI.U32 R54, R11, R83, RZ ;  /* 0x000000530b367227 */ /* 0x000fc800078e00ff */
[----:B------:R-:W-:Y:S01]  /*3270*/  @!P2 IMAD.IADD R73, R73, 0x1, -R0 ;  /* 0x000000014949a824 */ /* 0x000fe200078e0a00 */
[C---:B------:R-:W-:Y:S01]  /*3280*/  ISETP.GT.U32.AND P2, PT, R0.reuse, R77, PT ;  /* 0x0000004d0000720c */ /* 0x040fe20003f44070 */
[C---:B------:R-:W-:Y:S02]  /*3290*/  IMAD R81, R0.reuse, R52, R81 ;  /* 0x0000003400517224 */ /* 0x040fe400078e0251 */
[----:B------:R-:W-:Y:S02]  /*32a0*/  IMAD.MOV R54, RZ, RZ, -R54 ;  /* 0x000000ffff367224 */ /* 0x000fe400078e0a36 */
[----:B------:R-:W-:Y:S01]  /*32b0*/  @!P3 IMAD.IADD R75, R75, 0x1, -R0 ;  /* 0x000000014b4bb824 */ /* 0x000fe200078e0a00 */
[----:B------:R-:W-:Y:S01]  /*32c0*/  ISETP.GT.U32.AND P3, PT, R0, R79, PT ;  /* 0x0000004f0000720c */ /* 0x000fe20003f64070 */
[----:B------:R-:W-:-:S03]  /*32d0*/  IMAD.HI.U32 R2, R11, R85, RZ ;  /* 0x000000550b027227 */ /* 0x000fc600078e00ff */
[----:B------:R-:W-:Y:S01]  /*32e0*/  @!P1 IADD3 R75, PT, PT, -R75, RZ, RZ ;  /* 0x000000ff4b4b9210 */ /* 0x000fe20007ffe1ff */
[C---:B------:R-:W-:Y:S02]  /*32f0*/  IMAD R83, R0.reuse, R54, R83 ;  /* 0x0000003600537224 */ /* 0x040fe400078e0253 */
[----:B------:R-:W-:Y:S02]  /*3300*/  @!P2 IMAD.IADD R77, R77, 0x1, -R0 ;  /* 0x000000014d4da824 */ /* 0x000fe400078e0a00 */
[----:B------:R-:W-:Y:S02]  /*3310*/  IMAD.MOV R2, RZ, RZ, -R2 ;  /* 0x000000ffff027224 */ /* 0x000fe400078e0a02 */
[----:B------:R-:W-:Y:S01]  /*3320*/  IMAD.HI.U32 R50, R11, R87, RZ ;  /* 0x000000570b327227 */ /* 0x000fe200078e00ff */
[C---:B------:R-:W-:Y:S02]  /*3330*/  ISETP.GT.U32.AND P2, PT, R0.reuse, R77, PT ;  /* 0x0000004d0000720c */ /* 0x040fe40003f44070 */
[----:B------:R-:W-:Y:S01]  /*3340*/  @!P3 IADD3 R79, PT, PT, R79, -R0, RZ ;  /* 0x800000004f4fb210 */ /* 0x000fe20007ffe0ff */
[C---:B------:R-:W-:Y:S01]  /*3350*/  IMAD R85, R0.reuse, R2, R85 ;  /* 0x0000000200557224 */ /* 0x040fe200078e0255 */
[----:B------:R-:W-:Y:S01]  /*3360*/  LOP3.LUT R2, R201, 0x7f, RZ, 0xc0, !PT ;  /* 0x0000007fc9027812 */ /* 0x000fe200078ec0ff */
[----:B------:R-:W-:Y:S01]  /*3370*/  IMAD.HI.U32 R52, R11, R89, RZ ;  /* 0x000000590b347227 */ /* 0x000fe200078e00ff */
[----:B------:R-:W-:-:S03]  /*3380*/  ISETP.GT.U32.AND P3, PT, R0, R79, PT ;  /* 0x0000004f0000720c */ /* 0x000fc60003f64070 */
[----:B------:R-:W-:Y:S02]  /*3390*/  IMAD.MOV R50, RZ, RZ, -R50 ;  /* 0x000000ffff327224 */ /* 0x000fe400078e0a32 */
[----:B------:R-:W-:Y:S02]  /*33a0*/  IMAD.MOV R52, RZ, RZ, -R52 ;  /* 0x000000ffff347224 */ /* 0x000fe400078e0a34 */
[----:B------:R-:W-:Y:S01]  /*33b0*/  @!P2 IMAD.IADD R77, R77, 0x1, -R0 ;  /* 0x000000014d4da824 */ /* 0x000fe200078e0a00 */
[C---:B------:R-:W-:Y:S01]  /*33c0*/  ISETP.GT.U32.AND P2, PT, R0.reuse, R81, PT ;  /* 0x000000510000720c */ /* 0x040fe20003f44070 */
[C---:B------:R-:W-:Y:S02]  /*33d0*/  IMAD R87, R0.reuse, R50, R87 ;  /* 0x0000003200577224 */ /* 0x040fe400078e0257 */
[C---:B------:R-:W-:Y:S02]  /*33e0*/  IMAD R89, R0.reuse, R52, R89 ;  /* 0x0000003400597224 */ /* 0x040fe400078e0259 */
[----:B------:R-:W-:Y:S01]  /*33f0*/  @!P3 IADD3 R79, PT, PT, R79, -R0, RZ ;  /* 0x800000004f4fb210 */ /* 0x000fe20007ffe0ff */
[----:B------:R-:W-:Y:S01]  /*3400*/  IMAD.HI.U32 R54, R11, R91, RZ ;  /* 0x0000005b0b367227 */ /* 0x000fe200078e00ff */
[----:B------:R-:W-:-:S03]  /*3410*/  ISETP.GT.U32.AND P3, PT, R0, R83, PT ;  /* 0x000000530000720c */ /* 0x000fc60003f64070 */
[----:B------:R-:W-:Y:S02]  /*3420*/  IMAD.MOV R54, RZ, RZ, -R54 ;  /* 0x000000ffff367224 */ /* 0x000fe400078e0a36 */
[----:B------:R-:W-:-:S04]  /*3430*/  IMAD.HI.U32 R50, R11, R93, RZ ;  /* 0x0000005d0b327227 */ /* 0x000fc800078e00ff */
[--C-:B------:R-:W-:Y:S01]  /*3440*/  @!P2 IMAD.IADD R81, R81, 0x1, -R0.reuse ;  /* 0x000000015151a824 */ /* 0x100fe200078e0a00 */
[C---:B------:R-:W-:Y:S01]  /*3450*/  ISETP.GT.U32.AND P2, PT, R0.reuse, R85, PT ;  /* 0x000000550000720c */ /* 0x040fe20003f44070 */
[C---:B------:R-:W-:Y:S01]  /*3460*/  IMAD R91, R0.reuse, R54, R91 ;  /* 0x00000036005b7224 */ /* 0x040fe200078e025b */
[----:B------:R-:W-:Y:S01]  /*3470*/  IABS R54, R56 ;  /* 0x0000003800367213 */ /* 0x000fe20000000000 */
[----:B------:R-:W-:Y:S01]  /*3480*/  @!P3 IMAD.IADD R83, R83, 0x1, -R0 ;  /* 0x000000015353b824 */ /* 0x000fe200078e0a00 */
[C---:B------:R-:W-:Y:S01]  /*3490*/  ISETP.GT.U32.AND P3, PT, R0.reuse, R87, PT ;  /* 0x000000570000720c */ /* 0x040fe20003f64070 */
[----:B------:R-:W-:Y:S02]  /*34a0*/  IMAD.MOV R50, RZ, RZ, -R50 ;  /* 0x000000ffff327224 */ /* 0x000fe400078e0a32 */
[----:B------:R-:W-:Y:S02]  /*34b0*/  IMAD R199, R199, 0x100, R2 ;  /* 0x00000100c7c77824 */ /* 0x000fe400078e0202 */
[----:B------:R-:W-:-:S02]  /*34c0*/  IMAD R93, R0, R50, R93 ;  /* 0x00000032005d7224 */ /* 0x000fc400078e025d */
[----:B------:R-:W-:Y:S01]  /*34d0*/  @!P0 IMAD.MOV R69, RZ, RZ, -R69 ;  /* 0x000000ffff458224 */ /* 0x000fe200078e0a45 */
[----:B------:R-:W-:Y:S01]  /*34e0*/  IABS R50, R199 ;  /* 0x000000c700327213 */ /* 0x000fe20000000000 */
[----:B------:R-:W-:Y:S01]  /*34f0*/  VIADD R200, R199, 0x80 ;  /* 0x00000080c7c87836 */ /* 0x000fe20000000000 */
[----:B------:R-:W-:Y:S01]  /*3500*/  @!P2 IADD3 R85, PT, PT, R85, -R0, RZ ;  /* 0x800000005555a210 */ /* 0x000fe20007ffe0ff */
[----:B------:R-:W-:Y:S01]  /*3510*/  IMAD.HI.U32 R11, R11, R54, RZ ;  /* 0x000000360b0b7227 */ /* 0x000fe200078e00ff */
[C---:B------:R-:W-:Y:S02]  /*3520*/  ISETP.GT.U32.AND P2, PT, R0.reuse, R89, PT ;  /* 0x000000590000720c */ /* 0x040fe40003f44070 */
[C---:B------:R-:W-:Y:S01]  /*3530*/  ISETP.GT.U32.AND P0, PT, R0.reuse, R85, PT ;  /* 0x000000550000720c */ /* 0x040fe20003f04070 */
[----:B------:R-:W-:Y:S01]  /*3540*/  @!P3 IMAD.IADD R87, R87, 0x1, -R0 ;  /* 0x000000015757b824 */ /* 0x000fe200078e0a00 */
[----:B------:R-:W-:Y:S01]  /*3550*/  ISETP.GT.U32.AND P3, PT, R0, R83, PT ;  /* 0x000000530000720c */ /* 0x000fe20003f64070 */
[----:B------:R-:W-:Y:S01]  /*3560*/  IMAD.MOV R11, RZ, RZ, -R11 ;  /* 0x000000ffff0b7224 */ /* 0x000fe200078e0a0b */
[----:B------:R-:W-:Y:S01]  /*3570*/  IABS R52, R200 ;  /* 0x000000c800347213 */ /* 0x000fe20000000000 */
[----:B------:R-:W-:-:S04]  /*3580*/  IMAD.HI.U32 R10, R9, R50, RZ ;  /* 0x00000032090a7227 */ /* 0x000fc800078e00ff */
[C---:B------:R-:W-:Y:S02]  /*3590*/  IMAD R11, R0.reuse, R11, R54 ;  /* 0x0000000b000b7224 */ /* 0x040fe400078e0236 */
[----:B------:R-:W-:Y:S01]  /*35a0*/  @!P2 IMAD.IADD R89, R89, 0x1, -R0 ;  /* 0x000000015959a824 */ /* 0x000fe200078e0a00 */
[C---:B------:R-:W-:Y:S01]  /*35b0*/  ISETP.GT.U32.AND P2, PT, R0.reuse, R87, PT ;  /* 0x000000570000720c */ /* 0x040fe20003f44070 */
[----:B------:R-:W-:Y:S02]  /*35c0*/  IMAD.MOV R10, RZ, RZ, -R10 ;  /* 0x000000ffff0a7224 */ /* 0x000fe400078e0a0a */
[----:B------:R-:W-:Y:S01]  /*35d0*/  @!P3 IMAD.IADD R83, R83, 0x1, -R0 ;  /* 0x000000015353b824 */ /* 0x000fe200078e0a00 */
[C---:B------:R-:W-:Y:S01]  /*35e0*/  ISETP.GT.U32.AND P5, PT, R0.reuse, R89, PT ;  /* 0x000000590000720c */ /* 0x040fe20003fa4070 */
[----:B------:R-:W-:Y:S01]  /*35f0*/  IMAD.HI.U32 R9, R9, R52, RZ ;  /* 0x0000003409097227 */ /* 0x000fe200078e00ff */
[----:B------:R-:W-:-:S03]  /*3600*/  ISETP.GT.U32.AND P3, PT, R0, R93, PT ;  /* 0x0000005d0000720c */ /* 0x000fc60003f64070 */
[----:B------:R-:W-:Y:S01]  /*3610*/  @!P6 IMAD.MOV R67, RZ, RZ, -R67 ;  /* 0x000000ffff43e224 */ /* 0x000fe200078e0a43 */
[C---:B------:R-:W-:Y:S01]  /*3620*/  ISETP.GT.U32.AND P6, PT, R0.reuse, R81, PT ;  /* 0x000000510000720c */ /* 0x040fe20003fc4070 */
[----:B------:R-:W-:Y:S02]  /*3630*/  IMAD R10, R3, R10, R50 ;  /* 0x0000000a030a7224 */ /* 0x000fe400078e0232 */
[--C-:B------:R-:W-:Y:S01]  /*3640*/  @!P0 IMAD.IADD R85, R85, 0x1, -R0.reuse ;  /* 0x0000000155558824 */ /* 0x100fe200078e0a00 */
[----:B------:R-:W-:Y:S01]  /*3650*/  ISETP.GT.U32.AND P0, PT, R0, R11, PT ;  /* 0x0000000b0000720c */ /* 0x000fe20003f04070 */
[----:B------:R-:W-:Y:S01]  /*3660*/  IMAD.MOV R9, RZ, RZ, -R9 ;  /* 0x000000ffff097224 */ /* 0x000fe200078e0a09 */
[----:B------:R-:W-:Y:S01]  /*3670*/  @!P2 IADD3 R87, PT, PT, R87, -R0, RZ ;  /* 0x800000005757a210 */ /* 0x000fe20007ffe0ff */
[----:B------:R-:W-:Y:S01]  /*3680*/  @!P5 IMAD.IADD R89, R89, 0x1, -R0 ;  /* 0x000000015959d824 */ /* 0x000fe200078e0a00 */
[C---:B------:R-:W-:Y:S01]  /*3690*/  ISETP.GT.U32.AND P5, PT, R3.reuse, R10, PT ;  /* 0x0000000a0300720c */ /* 0x040fe20003fa4070 */
[----:B------:R-:W-:Y:S01]  /*36a0*/  IMAD R50, R3, R9, R52 ;  /* 0x0000000903327224 */ /* 0x000fe200078e0234 */
[----:B------:R-:W-:Y:S01]  /*36b0*/  ISETP.GE.AND P2, PT, R58, RZ, PT ;  /* 0x000000ff3a00720c */ /* 0x000fe20003f46270 */
[----:B------:R-:W-:-:S02]  /*36c0*/  @!P3 IMAD.IADD R93, R93, 0x1, -R0 ;  /* 0x000000015d5db824 */ /* 0x000fc400078e0a00 */
[--C-:B------:R-:W-:Y:S01]  /*36d0*/  @!P6 IMAD.IADD R81, R81, 0x1, -R0.reuse ;  /* 0x000000015151e824 */ /* 0x100fe200078e0a00 */
[----:B------:R-:W-:Y:S01]  /*36e0*/  ISETP.GT.U32.AND P3, PT, R3, R50, PT ;  /* 0x000000320300720c */ /* 0x000fe20003f64070 */
[----:B------:R-:W-:Y:S01]  /*36f0*/  @!P4 IMAD.MOV R73, RZ, RZ, -R73 ;  /* 0x000000ffff49c224 */ /* 0x000fe200078e0a49 */
[----:B------:R-:W-:Y:S01]  /*3700*/  ISETP.GT.U32.AND P6, PT, R0, R91, PT ;  /* 0x0000005b0000720c */ /* 0x000fe20003fc4070 */
[----:B------:R-:W-:Y:S01]  /*3710*/  @!P0 IMAD.IADD R11, R11, 0x1, -R0 ;  /* 0x000000010b0b8824 */ /* 0x000fe200078e0a00 */
[----:B------:R-:W-:Y:S02]  /*3720*/  ISETP.GE.AND P4, PT, R62, RZ, PT ;  /* 0x000000ff3e00720c */ /* 0x000fe40003f86270 */
[----:B------:R-:W-:Y:S01]  /*3730*/  ISETP.GT.U32.AND P0, PT, R0, R93, PT ;  /* 0x0000005d0000720c */ /* 0x000fe20003f04070 */
[----:B------:R-:W-:Y:S01]  /*3740*/  @!P5 IMAD.IADD R10, R10, 0x1, -R3 ;  /* 0x000000010a0ad824 */ /* 0x000fe200078e0a03 */
[----:B------:R-:W-:Y:S01]  /*3750*/  ISETP.GT.U32.AND P5, PT, R0, R11, PT ;  /* 0x0000000b0000720c */ /* 0x000fe20003fa4070 */
[----:B------:R-:W-:-:S03]  /*3760*/  @!P2 IMAD.MOV R77, RZ, RZ, -R77 ;  /* 0x000000ffff4da224 */ /* 0x000fc600078e0a4d */
[----:B------:R-:W-:Y:S01]  /*3770*/  ISETP.GT.U32.AND P2, PT, R3, R10, PT ;  /* 0x0000000a0300720c */ /* 0x000fe20003f44070 */
[----:B------:R-:W-:Y:S01]  /*3780*/  @!P3 IMAD.IADD R50, R50, 0x1, -R3 ;  /* 0x000000013232b824 */ /* 0x000fe200078e0a03 */
[----:B------:R-:W-:Y:S01]  /*3790*/  ISETP.GE.AND P3, PT, R64, RZ, PT ;  /* 0x000000ff4000720c */ /* 0x000fe20003f66270 */
[--C-:B------:R-:W-:Y:S01]  /*37a0*/  @!P6 IMAD.IADD R91, R91, 0x1, -R0.reuse ;  /* 0x000000015b5be824 */ /* 0x100fe200078e0a00 */
[----:B------:R-:W-:Y:S01]  /*37b0*/  ISETP.GE.AND P6, PT, R60, RZ, PT ;  /* 0x000000ff3c00720c */ /* 0x000fe20003fc6270 */
[----:B------:R-:W-:Y:S01]  /*37c0*/  @!P4 IMAD.MOV R81, RZ, RZ, -R81 ;  /* 0x000000ffff51c224 */ /* 0x000fe200078e0a51 */
[----:B------:R-:W-:Y:S01]  /*37d0*/  ISETP.GT.U32.AND P4, PT, R3, R50, PT ;  /* 0x000000320300720c */ /* 0x000fe20003f84070 */
[--C-:B------:R-:W-:Y:S01]  /*37e0*/  @!P0 IMAD.IADD R93, R93, 0x1, -R0.reuse ;  /* 0x000000015d5d8824 */ /* 0x100fe200078e0a00 */
[----:B------:R-:W-:Y:S01]  /*37f0*/  ISETP.GT.U32.AND P1, PT, R0, R91, PT ;  /* 0x0000005b0000720c */ /* 0x000fe20003f24070 */
[----:B------:R-:W-:Y:S01]  /*3800*/  @!P5 IMAD.IADD R11, R11, 0x1, -R0 ;  /* 0x000000010b0bd824 */ /* 0x000fe200078e0a00 */
[----:B------:R-:W-:-:S02]  /*3810*/  ISETP.GE.AND P5, PT, R200, RZ, PT ;  /* 0x000000ffc800720c */ /* 0x000fc40003fa6270 */
[----:B------:R-:W-:Y:S01]  /*3820*/  ISETP.GE.AND P0, PT, R199, RZ, PT ;  /* 0x000000ffc700720c */ /* 0x000fe20003f06270 */
[----:B------:R-:W-:Y:S01]  /*3830*/  @!P2 IMAD.IADD R10, R10, 0x1, -R3 ;  /* 0x000000010a0aa824 */ /* 0x000fe200078e0a03 */
[----:B------:R-:W-:Y:S01]  /*3840*/  ISETP.GE.AND P2, PT, R72, RZ, PT ;  /* 0x000000ff4800720c */ /* 0x000fe20003f46270 */
[----:B------:R-:W-:Y:S01]  /*3850*/  @!P3 IMAD.MOV R83, RZ, RZ, -R83 ;  /* 0x000000ffff53b224 */ /* 0x000fe200078e0a53 */
[----:B------:R-:W-:Y:S01]  /*3860*/  ISETP.GE.AND P3, PT, R70, RZ, PT ;  /* 0x000000ff4600720c */ /* 0x000fe20003f66270 */
[----:B------:R-:W-:Y:S01]  /*3870*/  @!P6 IMAD.MOV R79, RZ, RZ, -R79 ;  /* 0x000000ffff4fe224 */ /* 0x000fe200078e0a4f */
[----:B------:R-:W-:Y:S01]  /*3880*/  ISETP.GE.AND P6, PT, R66, RZ, PT ;  /* 0x000000ff4200720c */ /* 0x000fe20003fc6270 */
[----:B------:R-:W-:Y:S01]  /*3890*/  @!P4 IMAD.IADD R50, R50, 0x1, -R3 ;  /* 0x000000013232c824 */ /* 0x000fe200078e0a03 */
[----:B------:R-:W-:Y:S02]  /*38a0*/  ISETP.GE.AND P4, PT, R74, RZ, PT ;  /* 0x000000ff4a00720c */ /* 0x000fe40003f86270 */
[----:B------:R-:W-:Y:S01]  /*38b0*/  @!P1 IADD3 R91, PT, PT, R91, -R0, RZ ;  /* 0x800000005b5b9210 */ /* 0x000fe20007ffe0ff */
[----:B------:R-:W-:Y:S01]  /*38c0*/  @!P5 IMAD.MOV R50, RZ, RZ, -R50 ;  /* 0x000000ffff32d224 */ /* 0x000fe200078e0a32 */
[----:B------:R-:W-:Y:S01]  /*38d0*/  ISETP.GE.AND P1, PT, R68, RZ, PT ;  /* 0x000000ff4400720c */ /* 0x000fe20003f26270 */
[----:B------:R-:W-:Y:S01]  /*38e0*/  IMAD R0, R78, UR7, RZ ;  /* 0x000000074e007c24 */ /* 0x000fe2000f8e02ff */
[----:B------:R-:W-:Y:S01]  /*38f0*/  ISETP.GE.AND P5, PT, R56, RZ, PT ;  /* 0x000000ff3800720c */ /* 0x000fe20003fa6270 */
[----:B------:R-:W-:Y:S01]  /*3900*/  @!P2 IMAD.MOV R91, RZ, RZ, -R91 ;  /* 0x000000ffff5ba224 */ /* 0x000fe200078e0a5b */
[----:B------:R-:W-:Y:S01]  /*3910*/  @!P0 IADD3 R10, PT, PT, -R10, RZ, RZ ;  /* 0x000000ff0a0a8210 */ /* 0x000fe20007ffe1ff */
[----:B------:R-:W-:Y:S01]  /*3920*/  @!P3 IMAD.MOV R89, RZ, RZ, -R89 ;  /* 0x000000ffff59b224 */ /* 0x000fe200078e0a59 */
[----:B------:R-:W-:Y:S01]  /*3930*/  ISETP.NE.AND P0, PT, R4, RZ, PT ;  /* 0x000000ff0400720c */ /* 0x000fe20003f05270 */
[----:B------:R-:W-:Y:S01]  /*3940*/  @!P6 IMAD.MOV R85, RZ, RZ, -R85 ;  /* 0x000000ffff55e224 */ /* 0x000fe200078e0a55 */
[----:B------:R-:W-:-:S02]  /*3950*/  LOP3.LUT R3, RZ, R4, RZ, 0x33, !PT ;  /* 0x00000004ff037212 */ /* 0x000fc400078e33ff */
[----:B------:R-:W-:Y:S02]  /*3960*/  @!P4 IADD3 R93, PT, PT, -R93, RZ, RZ ;  /* 0x000000ff5d5dc210 */ /* 0x000fe40007ffe1ff */
[C---:B------:R-:W-:Y:S01]  /*3970*/  SEL R4, R3.reuse, R10, !P0 ;  /* 0x0000000a03047207 */ /* 0x040fe20004000000 */
[----:B------:R-:W-:Y:S01]  /*3980*/  @!P1 IMAD.MOV R87, RZ, RZ, -R87 ;  /* 0x000000ffff579224 */ /* 0x000fe200078e0a57 */
[----:B------:R-:W-:Y:S01]  /*3990*/  SEL R3, R3, R50, !P0 ;  /* 0x0000003203037207 */ /* 0x000fe20004000000 */
[----:B------:R-:W-:Y:S01]  /*39a0*/  @!P5 IMAD.MOV R11, RZ, RZ, -R11 ;  /* 0x000000ffff0bd224 */ /* 0x000fe200078e0a0b */
[----:B------:R-:W-:Y:S01]  /*39b0*/  ISETP.NE.AND P0, PT, R5, RZ, PT ;  /* 0x000000ff0500720c */ /* 0x000fe20003f05270 */
[----:B----4-:R-:W-:Y:S01]  /*39c0*/  IMAD R4, R4, UR4, RZ ;  /* 0x0000000404047c24 */ /* 0x010fe2000f8e02ff */
[----:B------:R-:W-:-:S04]  /*39d0*/  LOP3.LUT R5, RZ, R5, RZ, 0x33, !PT ;  /* 0x00000005ff057212 */ /* 0x000fc800078e33ff */
[----:B------:R-:W-:Y:S01]  /*39e0*/  SEL R9, R5, R7, !P0 ;  /* 0x0000000705097207 */ /* 0x000fe20004000000 */
[----:B------:R-:W-:Y:S01]  /*39f0*/  IMAD R7, R3, UR4, RZ ;  /* 0x0000000403077c24 */ /* 0x000fe2000f8e02ff */
[C---:B------:R-:W-:Y:S01]  /*3a00*/  SEL R8, R5.reuse, R8, !P0 ;  /* 0x0000000805087207 */ /* 0x040fe20004000000 */
[----:B------:R-:W-:Y:S01]  /*3a10*/  UIADD3 UR4, UPT, UPT, UR9, 0x68000, URZ ;  /* 0x0006800009047890 */ /* 0x000fe2000fffe0ff */
[C---:B------:R-:W-:Y:S02]  /*3a20*/  SEL R12, R5.reuse, R12, !P0 ;  /* 0x0000000c050c7207 */ /* 0x040fe40004000000 */
[C---:B------:R-:W-:Y:S02]  /*3a30*/  SEL R13, R5.reuse, R13, !P0 ;  /* 0x0000000d050d7207 */ /* 0x040fe40004000000 */
[C---:B------:R-:W-:Y:S02]  /*3a40*/  SEL R14, R5.reuse, R14, !P0 ;  /* 0x0000000e050e7207 */ /* 0x040fe40004000000 */
[----:B------:R-:W-:-:S02]  /*3a50*/  SEL R15, R5, R15, !P0 ;  /* 0x0000000f050f7207 */ /* 0x000fc40004000000 */
[C---:B------:R-:W-:Y:S02]  /*3a60*/  SEL R16, R5.reuse, R16, !P0 ;  /* 0x0000001005107207 */ /* 0x040fe40004000000 */
[C---:B------:R-:W-:Y:S02]  /*3a70*/  SEL R17, R5.reuse, R17, !P0 ;  /* 0x0000001105117207 */ /* 0x040fe40004000000 */
[C---:B------:R-:W-:Y:S02]  /*3a80*/  SEL R18, R5.reuse, R18, !P0 ;  /* 0x0000001205127207 */ /* 0x040fe40004000000 */
[----:B------:R-:W-:Y:S01]  /*3a90*/  SEL R10, R5, R19, !P0 ;  /* 0x00000013050a7207 */ /* 0x000fe20004000000 */
[----:B------:R-:W-:Y:S01]  /*3aa0*/  IMAD R17, R17, UR11, RZ ;  /* 0x0000000b11117c24 */ /* 0x000fe2000f8e02ff */
[C---:B------:R-:W-:Y:S01]  /*3ab0*/  SEL R20, R5.reuse, R20, !P0 ;  /* 0x0000001405147207 */ /* 0x040fe20004000000 */
[----:B------:R-:W-:Y:S01]  /*3ac0*/  IMAD R19, R18, UR11, RZ ;  /* 0x0000000b12137c24 */ /* 0x000fe2000f8e02ff */
[C---:B------:R-:W-:Y:S01]  /*3ad0*/  SEL R50, R5.reuse, R21, !P0 ;  /* 0x0000001505327207 */ /* 0x040fe20004000000 */
[----:B------:R-:W-:Y:S01]  /*3ae0*/  IMAD R21, R10, UR11, RZ ;  /* 0x0000000b0a157c24 */ /* 0x000fe2000f8e02ff */
[----:B------:R-:W-:-:S02]  /*3af0*/  SEL R22, R5, R22, !P0 ;  /* 0x0000001605167207 */ /* 0x000fc40004000000 */
[C---:B------:R-:W-:Y:S01]  /*3b00*/  SEL R52, R5.reuse, R23, !P0 ;  /* 0x0000001705347207 */ /* 0x040fe20004000000 */
[----:B------:R-:W-:Y:S01]  /*3b10*/  IMAD R23, R20, UR11, RZ ;  /* 0x0000000b14177c24 */ /* 0x000fe2000f8e02ff */
[C---:B------:R-:W-:Y:S02]  /*3b20*/  SEL R24, R5.reuse, R24, !P0 ;  /* 0x0000001805187207 */ /* 0x040fe40004000000 */
[C---:B------:R-:W-:Y:S01]  /*3b30*/  SEL R54, R5.reuse, R25, !P0 ;  /* 0x0000001905367207 */ /* 0x040fe20004000000 */
[----:B------:R-:W-:Y:S01]  /*3b40*/  IMAD R25, R50, UR11, RZ ;  /* 0x0000000b32197c24 */ /* 0x000fe2000f8e02ff */
[C---:B------:R-:W-:Y:S02]  /*3b50*/  SEL R26, R5.reuse, R26, !P0 ;  /* 0x0000001a051a7207 */ /* 0x040fe40004000000 */
        /* <DEDUP_REMOVED lines=15> */
[C---:B------:R-:W-:Y:S02]  /*3c50*/  SEL R38, R5.reuse, R38, !P0 ;  /* 0x0000002605267207 */ /* 0x040fe40004000000 */
        /* <DEDUP_REMOVED lines=65> */
[----:B------:R-:W-:Y:S01]  /*4070*/  SEL R121, R5, R6, !P0 ;  /* 0x0000000605797207 */ /* 0x000fe20004000000 */
[C---:B------:R-:W-:Y:S01]  /*4080*/  VIADD R5, R133.reuse, 0xffffffff ;  /* 0xffffffff85057836 */ /* 0x040fe20000000000 */
[C---:B------:R-:W-:Y:S01]  /*4090*/  LEA R128, P0, R4.reuse, UR12, 0x2 ;  /* 0x0000000c04807c11 */ /* 0x040fe2000f8010ff */
[----:B------:R-:W-:Y:S01]  /*40a0*/  VIADD R6, R133, 0xfffffffc ;  /* 0xfffffffc85067836 */ /* 0x000fe20000000000 */
[----:B------:R-:W-:Y:S01]  /*40b0*/  LEA R126, P1, R7, UR12, 0x2 ;  /* 0x0000000c077e7c11 */ /* 0x000fe2000f8210ff */
[----:B------:R-:W-:Y:S01]  /*40c0*/  IMAD R95, R95, UR11, RZ ;  /* 0x0000000b5f5f7c24 */ /* 0x000fe2000f8e02ff */
[----:B------:R-:W-:Y:S01]  /*40d0*/  LEA.HI.X.SX32 R129, R4, UR13, 0x2, P0 ;  /* 0x0000000d04817c11 */ /* 0x000fe200080f16ff */
[----:B------:R-:W-:Y:S01]  /*40e0*/  VIADD R4, R133, 0xfffffffe ;  /* 0xfffffffe85047836 */ /* 0x000fe20000000000 */
[----:B------:R-:W-:Y:S01]  /*40f0*/  ISETP.GE.U32.AND P6, PT, R5, 0x7fffffc0, PT ;  /* 0x7fffffc00500780c */ /* 0x000fe20003fc6070 */
[----:B------:R-:W-:Y:S01]  /*4100*/  VIADD R5, R133, 0xfffffffd ;  /* 0xfffffffd85057836 */ /* 0x000fe20000000000 */
[----:B------:R-:W-:Y:S01]  /*4110*/  LEA R3, P2, R0, UR14, 0x2 ;  /* 0x0000000e00037c11 */ /* 0x000fe2000f8410ff */
[----:B------:R-:W-:Y:S01]  /*4120*/  IMAD R98, R98, UR11, RZ ;  /* 0x0000000b62627c24 */ /* 0x000fe2000f8e02ff */
[----:B------:R-:W-:Y:S01]  /*4130*/  ISETP.GE.U32.AND P3, PT, R4, 0x7fffffbf, PT ;  /* 0x7fffffbf0400780c */ /* 0x000fe20003f66070 */
[----:B------:R-:W-:Y:S01]  /*4140*/  IMAD R99, R99, UR11, RZ ;  /* 0x0000000b63637c24 */ /* 0x000fe2000f8e02ff */
[----:B------:R-:W-:Y:S01]  /*4150*/  IADD3 R4, PT, PT, R133, -0x5, RZ ;  /* 0xfffffffb85047810 */ /* 0x000fe20007ffe0ff */
[----:B------:R-:W-:Y:S01]  /*4160*/  IMAD R102, R102, UR11, RZ ;  /* 0x0000000b66667c24 */ /* 0x000fe2000f8e02ff */
[----:B------:R-:W-:Y:S01]  /*4170*/  ISETP.GE.U32.AND P0, PT, R5, 0x7fffffbe, PT ;  /* 0x7fffffbe0500780c */ /* 0x000fe20003f06070 */
[----:B------:R-:W-:Y:S01]  /*4180*/  IMAD R5, R8, UR11, RZ ;  /* 0x0000000b08057c24 */ /* 0x000fe2000f8e02ff */
[----:B------:R-:W-:Y:S01]  /*4190*/  ISETP.GE.U32.AND P4, PT, R4, 0x7fffffbc, PT ;  /* 0x7fffffbc0400780c */ /* 0x000fe20003f86070 */
[----:B------:R-:W-:Y:S01]  /*41a0*/  IMAD R4, R9, UR11, RZ ;  /* 0x0000000b09047c24 */ /* 0x000fe2000f8e02ff */
[----:B------:R-:W-:Y:S01]  /*41b0*/  LEA.HI.X.SX32 R127, R7, UR13, 0x2, P1 ;  /* 0x0000000d077f7c11 */ /* 0x000fe200088f16ff */
[----:B------:R-:W-:Y:S01]  /*41c0*/  IMAD R7, R12, UR11, RZ ;  /* 0x0000000b0c077c24 */ /* 0x000fe2000f8e02ff */
[----:B------:R-:W-:Y:S01]  /*41d0*/  LEA.HI.X.SX32 R0, R0, UR15, 0x2, P2 ;  /* 0x0000000f00007c11 */ /* 0x000fe200090f16ff */
[----:B------:R-:W-:Y:S01]  /*41e0*/  IMAD R9, R13, UR11, RZ ;  /* 0x0000000b0d097c24 */ /* 0x000fe2000f8e02ff */
[-C--:B------:R-:W-:Y:S01]  /*41f0*/  LEA R122, P5, R4, R3.reuse, 0x2 ;  /* 0x00000003047a7211 */ /* 0x080fe200078a10ff */
[----:B------:R-:W-:Y:S01]  /*4200*/  IMAD R13, R15, UR11, RZ ;  /* 0x0000000b0f0d7c24 */ /* 0x000fe2000f8e02ff */
[-C--:B------:R-:W-:Y:S01]  /*4210*/  LEA R124, P1, R5, R3.reuse, 0x2 ;  /* 0x00000003057c7211 */ /* 0x080fe200078210ff */
[----:B------:R-:W-:Y:S01]  /*4220*/  IMAD R15, R16, UR11, RZ ;  /* 0x0000000b100f7c24 */ /* 0x000fe2000f8e02ff */
[-C--:B------:R-:W-:Y:S01]  /*4230*/  LEA.HI.X.SX32 R123, R4, R0.reuse, 0x2, P5 ;  /* 0x00000000047b7211 */ /* 0x080fe200028f16ff */
[----:B------:R-:W-:Y:S01]  /*4240*/  IMAD R103, R103, UR11, RZ ;  /* 0x0000000b67677c24 */ /* 0x000fe2000f8e02ff */
[-C--:B------:R-:W-:Y:S01]  /*4250*/  LEA R4, P5, R7, R3.reuse, 0x2 ;  /* 0x0000000307047211 */ /* 0x080fe200078a10ff */
[----:B------:R-:W-:Y:S01]  /*4260*/  IMAD R106, R106, UR11, RZ ;  /* 0x0000000b6a6a7c24 */ /* 0x000fe2000f8e02ff */
[----:B------:R-:W-:Y:S01]  /*4270*/  ISETP.GE.U32.AND P2, PT, R6, 0x7fffffbd, PT ;  /* 0x7fffffbd0600780c */ /* 0x000fe20003f46070 */
[----:B------:R-:W-:Y:S01]  /*4280*/  IMAD R118, R97, UR11, RZ ;  /* 0x0000000b61767c24 */ /* 0x000fe2000f8e02ff */
[-C--:B------:R-:W-:Y:S01]  /*4290*/  LEA.HI.X.SX32 R125, R5, R0.reuse, 0x2, P1 ;  /* 0x00000000057d7211 */ /* 0x080fe200008f16ff */
[----:B------:R-:W-:Y:S01]  /*42a0*/  IMAD R107, R107, UR11, RZ ;  /* 0x0000000b6b6b7c24 */ /* 0x000fe2000f8e02ff */
[-C--:B------:R-:W-:Y:S01]  /*42b0*/  LEA R6, P1, R9, R3.reuse, 0x2 ;  /* 0x0000000309067211 */ /* 0x080fe200078210ff */
        /* <DEDUP_REMOVED lines=17> */
[----:B------:R-:W-:Y:S01]  /*43d0*/  LEA.HI.X.SX32 R13, R15, R0, 0x2, P5 ;  /* 0x000000000f0d7211 */ /* 0x000fe200028f16ff */
[----:B------:R-:W-:Y:S01]  /*43e0*/  UMOV UR12, 0x1 ;  /* 0x00000001000c7882 */ /* 0x000fe20000000000 */
[----:B------:R-:W-:-:S02]  /*43f0*/  LEA R16, P5, R19, R3, 0x2 ;  /* 0x0000000313107211 */ /* 0x000fc400078a10ff */
[-C--:B------:R-:W-:Y:S02]  /*4400*/  LEA.HI.X.SX32 R15, R17, R0.reuse, 0x2, P1 ;  /* 0x00000000110f7211 */ /* 0x080fe400008f16ff */
[-C--:B------:R-:W-:Y:S02]  /*4410*/  LEA R18, P1, R21, R3.reuse, 0x2 ;  /* 0x0000000315127211 */ /* 0x080fe400078210ff */
[-C--:B------:R-:W-:Y:S02]  /*4420*/  LEA.HI.X.SX32 R17, R19, R0.reuse, 0x2, P5 ;  /* 0x0000000013117211 */ /* 0x080fe400028f16ff */
[-C--:B------:R-:W-:Y:S02]  /*4430*/  LEA R20, P5, R23, R3.reuse, 0x2 ;  /* 0x0000000317147211 */ /* 0x080fe400078a10ff */
[----:B------:R-:W-:Y:S02]  /*4440*/  LEA.HI.X.SX32 R19, R21, R0, 0x2, P1 ;  /* 0x0000000015137211 */ /* 0x000fe400008f16ff */
        /* <DEDUP_REMOVED lines=74> */
[CC--:B------:R-:W-:Y:S02]  /*48f0*/  LEA R96, P5, R99.reuse, R3.reuse, 0x2 ;  /* 0x0000000363607211 */ /* 0x0c0fe400078a10ff */
        /* <DEDUP_REMOVED lines=23> */
[-C--:B------:R-:W-:Y:S02]  /*4a70*/  LEA R120, P5, R134, R3.reuse, 0x2 ;  /* 0x0000000386787211 */ /* 0x080fe400078a10ff */
[-C--:B------:R-:W-:Y:S01]  /*4a80*/  LEA.HI.X.SX32 R119, R132, R0.reuse, 0x2, P1 ;  /* 0x0000000084777211 */ /* 0x080fe200008f16ff */
[----:B------:R-:W-:Y:S01]  /*4a90*/  IMAD R132, R121, UR11, RZ ;  /* 0x0000000b79847c24 */ /* 0x000fe2000f8e02ff */
[----:B------:R-:W-:Y:S01]  /*4aa0*/  LEA.HI.X.SX32 R121, R134, R0, 0x2, P5 ;  /* 0x0000000086797211 */ /* 0x000fe200028f16ff */
[----:B------:R-:W-:Y:S01]  /*4ab0*/  UIADD3 UR11, UPT, UPT, UR10, UR5, URZ ;  /* 0x000000050a0b7290 */ /* 0x000fe2000fffe0ff */
[-C--:B------:R-:W-:Y:S02]  /*4ac0*/  LEA R148, P5, R136, R3.reuse, 0x2 ;  /* 0x0000000388947211 */ /* 0x080fe400078a10ff */
[----:B------:R-:W-:-:S02]  /*4ad0*/  LEA R150, P1, R135, R3, 0x2 ;  /* 0x0000000387967211 */ /* 0x000fc400078210ff */
[-C--:B------:R-:W-:Y:S02]  /*4ae0*/  LEA.HI.X.SX32 R149, R136, R0.reuse, 0x2, P5 ;  /* 0x0000000088957211 */ /* 0x080fe400028f16ff */
[C---:B------:R-:W-:Y:S02]  /*4af0*/  LEA R138, P5, R132.reuse, R3, 0x2 ;  /* 0x00000003848a7211 */ /* 0x040fe400078a10ff */
[-C--:B------:R-:W-:Y:S02]  /*4b00*/  LEA.HI.X.SX32 R151, R135, R0.reuse, 0x2, P1 ;  /* 0x0000000087977211 */ /* 0x080fe400008f16ff */
[----:B------:R-:W-:Y:S02]  /*4b10*/  LEA.HI.X.SX32 R139, R132, R0, 0x2, P5 ;  /* 0x00000000848b7211 */ /* 0x000fe400028f16ff */
[----:B------:R-:W-:Y:S01]  /*4b20*/  LOP3.LUT R3, R131, 0x4000, R130, 0xf8, !PT ;  /* 0x0000400083037812 */ /* 0x000fe200078ef882 */
[----:B------:R1:W-:Y:S01]  /*4b30*/  STL.64 [R1+0x1a8], R150 ;  /* 0x0001a89601007387 */ /* 0x0003e20000100a00 */
[----:B------:R-:W-:Y:S01]  /*4b40*/  ISETP.NE.U32.AND P1, PT, R2, RZ, PT ;  /* 0x000000ff0200720c */ /* 0x000fe20003f25070 */
[----:B------:R-:W-:-:S02]  /*4b50*/  VIADD R130, R133, 0xfffffffa ;  /* 0xfffffffa85827836 */ /* 0x000fc40000000000 */
[----:B------:R1:W-:Y:S04]  /*4b60*/  STL.64 [R1+0x1b0], R148 ;  /* 0x0001b09401007387 */ /* 0x0003e80000100a00 */
[----:B------:R1:W-:Y:S01]  /*4b70*/  STL.64 [R1+0x1b8], R138 ;  /* 0x0001b88a01007387 */ /* 0x0003e20000100a00 */
[----:B------:R-:W-:Y:S05]  /*4b80*/  BRA.U UP0, `(.L_x_5) ;  /* 0x0000000100187547 */ /* 0x000fea000b800000 */
[----:B------:R-:W-:Y:S01]  /*4b90*/  ELECT P5, URZ, PT ;  /* 0x0000000000ff782f */ /* 0x000fe200038a0000 */
[----:B------:R-:W-:Y:S01]  /*4ba0*/  IMAD.MOV.U32 R0, RZ, RZ, 0x1 ;  /* 0x00000001ff007424 */ /* 0x000fe200078e00ff */
[----:B------:R-:W-:Y:S01]  /*4bb0*/  UMOV UR5, 0x40 ;  /* 0x0000004000057882 */ /* 0x000fe20000000000 */
[----:B------:R-:W-:Y:S01]  /*4bc0*/  UVIRTCOUNT.DEALLOC.SMPOOL 0x80 ;  /* 0x000000800000784c */ /* 0x000fe20000000000 */
[----:B------:R-:W-:-:S09]  /*4bd0*/  ULEA UR5, UR8, UR5, 0x18 ;  /* 0x0000000508057291 */ /* 0x000fd2000f8ec0ff */
[----:B------:R2:W-:Y:S03]  /*4be0*/  @P5 STS.U8 [UR5], R0 ;  /* 0x00000000ff005988 */ /* 0x0005e60008000005 */
.L_x_5:
[----:B------:R-:W-:Y:S01]  /*4bf0*/  STTM.x64 tmem[UR11], RZ ;  /* 0x000000ff000079ed */ /* 0x000fe2000834000b */
[----:B------:R-:W-:Y:S01]  /*4c00*/  STTM.x64 tmem[UR11+0x40], RZ ;  /* 0x000040ff000079ed */ /* 0x000fe2000834000b */
[----:B------:R-:W-:Y:S01]  /*4c10*/  STTM.x64 tmem[UR11+0x80], RZ ;  /* 0x000080ff000079ed */ /* 0x000fe2000834000b */
[----:B------:R-:W-:Y:S01]  /*4c20*/  STTM.x64 tmem[UR11+0xc0], RZ ;  /* 0x0000c0ff000079ed */ /* 0x000fe2000834000b */
[----:B------:R-:W3:Y:S02]  /*4c30*/  FENCE.VIEW.ASYNC.T ;  /* 0x00000000000073c6 */ /* 0x000ee40000000200 */
[----:B---3--:R-:W-:Y:S01]  /*4c40*/  VOTEU.ALL UP1, P1 ;  /* 0x0000000000ff7886 */ /* 0x008fe20000820000 */
[----:B------:R-:W-:Y:S02]  /*4c50*/  USHF.L.U32 UR5, UR6, 0x1, URZ ;  /* 0x0000000106057899 */ /* 0x000fe400080006ff */
[----:B------:R-:W-:Y:S01]  /*4c60*/  IMAD.U32 R131, RZ, RZ, UR6 ;  /* 0x00000006ff837e24 */ /* 0x000fe2000f8e00ff */
[----:B------:R-:W-:Y:S01]  /*4c70*/  VOTEU.ALL UP2, P1 ;  /* 0x0000000000ff7886 */ /* 0x000fe20000840000 */
[----:B------:R-:W-:Y:S01]  /*4c80*/  LEA R135, R2, UR9, 0x2 ;  /* 0x0000000902877c11 */ /* 0x000fe2000f8e10ff */
[----:B------:R3:W-:Y:S01]  /*4c90*/  STL [R1+0x6e8], R200 ;  /* 0x0006e8c801007387 */ /* 0x0007e20000100800 */
[----:B------:R-:W-:-:S04]  /*4ca0*/  @!UP1 UIADD3 UR14, UPT, UPT, -UR12, 0x100000, URZ ;  /* 0x001000000c0e9890 */ /* 0x000fc8000fffe1ff */
[----:B------:R-:W-:Y:S02]  /*4cb0*/  @!UP1 USHF.L.U32 UR15, UR14, 0xb, URZ ;  /* 0x0000000b0e0f9899 */ /* 0x000fe400080006ff */
[----:B------:R-:W-:Y:S01]  /*4cc0*/  @!UP1 USHF.L.U32 UR14, UR14, 0x1, URZ ;  /* 0x000000010e0e9899 */ /* 0x000fe200080006ff */
[----:B------:R-:W-:Y:S01]  /*4cd0*/  IMAD.WIDE R136, R131, 0x4, R128 ;  /* 0x0000000483887825 */ /* 0x000fe200078e0280 */
[----:B------:R-:W-:-:S04]  /*4ce0*/  @!UP1 UIADD3 UR12, UPT, UPT, -UR12, 0x100000, URZ ;  /* 0x001000000c0c9890 */ /* 0x000fc8000fffe1ff */
[----:B------:R-:W-:Y:S02]  /*4cf0*/  @!UP1 USHF.L.U32 UR13, UR12, 0xb, URZ ;  /* 0x0000000b0c0d9899 */ /* 0x000fe400080006ff */
[----:B------:R-:W-:Y:S01]  /*4d00*/  @!UP1 USHF.L.U32 UR12, UR12, 0x1, URZ ;  /* 0x000000010c0c9899 */ /* 0x000fe200080006ff */
[----:B------:R-:W-:Y:S01]  /*4d10*/  BAR.SYNC.DEFER_BLOCKING 0x0 ;  /* 0x0000000000007b1d */ /* 0x000fe20000010000 */
[----:B------:R-:W-:Y:S01]  /*4d20*/  ISETP.GE.U32.AND P5, PT, R130, 0x7fffffbb, PT ;  /* 0x7fffffbb8200780c */ /* 0x000fe20003fa6070 */
[----:B------:R-:W-:Y:S01]  /*4d30*/  IMAD.WIDE R142, R131, 0x4, R126 ;  /* 0x00000004838e7825 */ /* 0x000fe200078e027e */
[C---:B--2---:R-:W-:Y:S01]  /*4d40*/  IADD3 R0, PT, PT, R133.reuse, -0x7, RZ ;  /* 0xfffffff985007810 */ /* 0x044fe20007ffe0ff */
[----:B------:R-:W-:Y:S02]  /*4d50*/  UIMAD UR8, UR6, 0x3a, URZ ;  /* 0x0000003a060878a4 */ /* 0x000fe4000f8e02ff */
[----:B------:R-:W-:Y:S01]  /*4d60*/  VOTEU.ALL UP1, P1 ;  /* 0x0000000000ff7886 */ /* 0x000fe20000820000 */
[----:B------:R-:W-:Y:S01]  /*4d70*/  IMAD.U32 R131, RZ, RZ, UR5 ;  /* 0x00000005ff837e24 */ /* 0x000fe2000f8e00ff */
[----:B------:R-:W-:Y:S01]  /*4d80*/  UIMAD UR5, UR6, 0x3, URZ ;  /* 0x00000003060578a4 */ /* 0x000fe2000f8e02ff */
[----:B------:R2:W-:Y:S01]  /*4d90*/  STL.64 [R1+0x6c0], R198 ;  /* 0x0006c0c601007387 */ /* 0x0005e20000100a00 */
[----:B------:R-:W-:Y:S01]  /*4da0*/  VIADD R132, R133, 0xffffffc3 ;  /* 0xffffffc385847836 */ /* 0x000fe20000000000 */
[----:B---3--:R-:W-:Y:S01]  /*4db0*/  LOP3.LUT R200, R201, 0x3f, RZ, 0xc0, !PT ;  /* 0x0000003fc9c87812 */ /* 0x008fe200078ec0ff */
[C---:B------:R-:W-:Y:S01]  /*4dc0*/  IMAD.WIDE R140, R131.reuse, 0x4, R128 ;  /* 0x00000004838c7825 */ /* 0x040fe200078e0280 */
[----:B------:R-:W3:Y:S03]  /*4dd0*/  LDC R201, c[0x0][0x3a0] ;  /* 0x0000e800ffc97b82 */ /* 0x000ee60000000800 */
[----:B------:R-:W-:-:S04]  /*4de0*/  IMAD.WIDE R144, R131, 0x4, R126 ;  /* 0x0000000483907825 */ /* 0x000fc800078e027e */
[----:B------:R-:W-:Y:S01]  /*4df0*/  IMAD.U32 R131, RZ, RZ, UR5 ;  /* 0x00000005ff837e24 */ /* 0x000fe2000f8e00ff */
[----:B------:R-:W-:Y:S01]  /*4e00*/  USHF.L.U32 UR5, UR6, 0x2, URZ ;  /* 0x0000000206057899 */ /* 0x000fe200080006ff */
[----:B--2---:R-:W-:Y:S01]  /*4e10*/  IMAD.MOV.U32 R198, RZ, RZ, R150 ;  /* 0x000000ffffc67224 */ /* 0x004fe200078e0096 */
[----:B------:R-:W-:Y:S01]  /*4e20*/  MOV R199, R151 ;  /* 0x0000009700c77202 */ /* 0x000fe20000000f00 */
[----:B------:R-:W2:Y:S02]  /*4e30*/  FENCE.VIEW.ASYNC.S ;  /* 0x00000000000073c6 */ /* 0x000ea40000000000 */
[----:B--2---:R-:W2:Y:S02]  /*4e40*/  @!UP1 SYNCS.EXCH.64 URZ, [UR4], UR14 ;  /* 0x0000000e04ff95b2 */ /* 0x004ea40008000100 */
[----:B--2---:R-:W-:Y:S01]  /*4e50*/  BAR.SYNC.DEFER_BLOCKING 0x0 ;  /* 0x0000000000007b1d */ /* 0x004fe20000010000 */
[----:B------:R-:W-:-:S04]  /*4e60*/  IMAD.WIDE R146, R131, 0x4, R128 ;  /* 0x0000000483927825 */ /* 0x000fc800078e0280 */
[----:B------:R-:W-:Y:S01]  /*4e70*/  IMAD.WIDE R152, R131, 0x4, R126 ;  /* 0x0000000483987825 */ /* 0x000fe200078e027e */
[----:B------:R-:W-:Y:S01]  /*4e80*/  MOV R131, UR5 ;  /* 0x0000000500837c02 */ /* 0x000fe20008000f00 */
[----:B------:R-:W-:Y:S02]  /*4e90*/  UIMAD UR5, UR6, 0x5, URZ ;  /* 0x00000005060578a4 */ /* 0x000fe4000f8e02ff */
[----:B------:R-:W-:Y:S01]  /*4ea0*/  VIADD R134, R133, 0xffffffbf ;  /* 0xffffffbf85867836 */ /* 0x000fe20000000000 */
[----:B------:R2:W-:Y:S01]  /*4eb0*/  STL.64 [R1+0x170], R152 ;  /* 0x0001709801007387 */ /* 0x0005e20000100a00 */
[----:B------:R-:W-:Y:S01]  /*4ec0*/  IMAD.WIDE R154, R131, 0x4, R128 ;  /* 0x00000004839a7825 */ /* 0x000fe200078e0280 */
[----:B------:R-:W4:Y:S04]  /*4ed0*/  LDC R252, c[0x0][0x3a0] ;  /* 0x0000e800fffc7b82 */ /* 0x000f280000000800 */
[----:B------:R1:W-:Y:S01]  /*4ee0*/  STL.64 [R1+0x168], R154 ;  /* 0x0001689a01007387 */ /* 0x0003e20000100a00 */
[----:B------:R1:W1:Y:S03]  /*4ef0*/  @!UP2 SYNCS.EXCH.64 URZ, [UR9+0x68008], UR12 ;  /* 0x0680080c09ffa5b2 */ /* 0x0002660008000100 */
[----:B------:R-:W-:Y:S01]  /*4f00*/  @!PT LDS RZ, [RZ] ;  /* 0x00000000fffff984 */ /* 0x000fe20000000800 */
[----:B------:R-:W-:Y:S01]  /*4f10*/  @!PT LDS RZ, [RZ] ;  /* 0x00000000fffff984 */ /* 0x000fe20000000800 */
[----:B------:R-:W-:Y:S01]  /*4f20*/  @!PT LDS RZ, [RZ] ;  /* 0x00000000fffff984 */ /* 0x000fe20000000800 */
[----:B-1----:R-:W-:Y:S04]  /*4f30*/  LDGSTS.E [R135], desc[UR28][R128.64], !P6 ;  /* 0x0000000080877fae */ /* 0x002fe8000f1a101c */
[----:B------:R-:W-:Y:S01]  /*4f40*/  LDGSTS.E [R135+0x200], desc[UR28][R126.64], !P6 ;  /* 0x002000007e877fae */ /* 0x000fe2000f1a101c */
[----:B------:R-:W-:Y:S01]  /*4f50*/  ISETP.GE.U32.AND P6, PT, R0, 0x7fffffba, PT ;  /* 0x7fffffba0000780c */ /* 0x000fe20003fc6070 */
[----:B------:R-:W-:-:S02]  /*4f60*/  VIADD R0, R133, 0xfffffff8 ;  /* 0xfffffff885007836 */ /* 0x000fc40000000000 */
[----:B------:R-:W-:Y:S01]  /*4f70*/  LDGSTS.E [R135+0x400], desc[UR28][R136.64], !P3 ;  /* 0x0040000088877fae */ /* 0x000fe2000d9a101c */
[----:B------:R-:W-:-:S03]  /*4f80*/  UIMAD UR12, UR6, 0x3e, URZ ;  /* 0x0000003e060c78a4 */ /* 0x000fc6000f8e02ff */
[----:B------:R-:W-:Y:S01]  /*4f90*/  LDGSTS.E [R135+0x600], desc[UR28][R142.64], !P3 ;  /* 0x006000008e877fae */ /* 0x000fe2000d9a101c */
[----:B------:R-:W-:Y:S01]  /*4fa0*/  ISETP.GE.U32.AND P3, PT, R0, 0x7fffffb9, PT ;  /* 0x7fffffb90000780c */ /* 0x000fe20003f66070 */
[C---:B------:R-:W-:Y:S02]  /*4fb0*/  VIADD R0, R133.reuse, 0xfffffff7 ;  /* 0xfffffff785007836 */ /* 0x040fe40000000000 */
[----:B------:R-:W-:Y:S04]  /*4fc0*/  LDGSTS.E [R135+0x800], desc[UR28][R140.64], !P0 ;  /* 0x008000008c877fae */ /* 0x000fe8000c1a101c */
[----:B------:R-:W-:Y:S01]  /*4fd0*/  LDGSTS.E [R135+0xa00], desc[UR28][R144.64], !P0 ;  /* 0x00a0000090877fae */ /* 0x000fe2000c1a101c */
[----:B------:R-:W-:Y:S01]  /*4fe0*/  ISETP.GE.U32.AND P0, PT, R0, 0x7fffffb8, PT ;  /* 0x7fffffb80000780c */ /* 0x000fe20003f06070 */
[----:B------:R-:W-:-:S02]  /*4ff0*/  VIADD R0, R133, 0xfffffff6 ;  /* 0xfffffff685007836 */ /* 0x000fc40000000000 */
[----:B------:R-:W-:Y:S04]  /*5000*/  LDGSTS.E [R135+0xc00], desc[UR28][R146.64], !P2 ;  /* 0x00c0000092877fae */ /* 0x000fe8000d1a101c */
[----:B------:R2:W-:Y:S01]  /*5010*/  LDGSTS.E [R135+0xe00], desc[UR28][R152.64], !P2 ;  /* 0x00e0000098877fae */ /* 0x0005e2000d1a101c */
[----:B------:R-:W-:Y:S01]  /*5020*/  ISETP.GE.U32.AND P2, PT, R0, 0x7fffffb7, PT ;  /* 0x7fffffb70000780c */ /* 0x000fe20003f46070 */
[----:B------:R-:W-:Y:S02]  /*5030*/  VIADD R0, R133, 0xfffffff5 ;  /* 0xfffffff585007836 */ /* 0x000fe40000000000 */
[----:B------:R1:W-:Y:S01]  /*5040*/  LDGSTS.E [R135+0x1000], desc[UR28][R154.64], !P4 ;  /* 0x010000009a877fae */ /* 0x0003e2000e1a101c */
[----:B--2---:R-:W-:-:S04]  /*5050*/  IMAD.WIDE R152, R131, 0x4, R126 ;  /* 0x0000000483987825 */ /* 0x004fc800078e027e */
[----:B------:R-:W-:Y:S01]  /*5060*/  IMAD.U32 R131, RZ, RZ, UR5 ;  /* 0x00000005ff837e24 */ /* 0x000fe2000f8e00ff */
[----:B------:R-:W-:Y:S01]  /*5070*/  UIMAD UR5, UR6, 0x6, URZ ;  /* 0x00000006060578a4 */ /* 0x000fe2000f8e02ff */
[----:B------:R2:W-:Y:S02]  /*5080*/  STL.64 [R1+0x160], R152 ;  /* 0x0001609801007387 */ /* 0x0005e40000100a00 */
[----:B-1----:R-:W-:Y:S02]  /*5090*/  IMAD.WIDE R154, R131, 0x4, R128 ;  /* 0x00000004839a7825 */ /* 0x002fe400078e0280 */
[----:B------:R2:W-:Y:S01]  /*50a0*/  LDGSTS.E [R135+0x1200], desc[UR28][R152.64], !P4 ;  /* 0x0120000098877fae */ /* 0x0005e2000e1a101c */
[----:B------:R-:W-:Y:S01]  /*50b0*/  ISETP.GE.U32.AND P4, PT, R0, 0x7fffffb6, PT ;  /* 0x7fffffb60000780c */ /* 0x000fe20003f86070 */
[----:B------:R-:W-:Y:S02]  /*50c0*/  VIADD R0, R133, 0xfffffff4 ;  /* 0xfffffff485007836 */ /* 0x000fe40000000000 */
[----:B------:R1:W-:Y:S04]  /*50d0*/  STL.64 [R1+0x158], R154 ;  /* 0x0001589a01007387 */ /* 0x0003e80000100a00 */
        /* <DEDUP_REMOVED lines=11> */
[----:B--2---:R-:W-:Y:S01]  /*5190*/  IMAD.WIDE R152, R131, 0x4, R126 ;  /* 0x0000000483987825 */ /* 0x004fe200078e027e */
[----:B------:R-:W-:Y:S01]  /*51a0*/  MOV R131, UR5 ;  /* 0x0000000500837c02 */ /* 0x000fe20008000f00 */
[----:B------:R-:W-:-:S03]  /*51b0*/  USHF.L.U32 UR5, UR6, 0x3, URZ ;  /* 0x0000000306057899 */ /* 0x000fc600080006ff */
[----:B------:R2:W-:Y:S01]  /*51c0*/  STL.64 [R1+0x140], R152 ;  /* 0x0001409801007387 */ /* 0x0005e20000100a00 */
[----:B-1----:R-:W-:-:S03]  /*51d0*/  IMAD.WIDE R154, R131, 0x4, R128 ;  /* 0x00000004839a7825 */ /* 0x002fc600078e0280 */
        /* <DEDUP_REMOVED lines=27> */
[----:B------:R-:W-:-:S03]  /*5390*/  UIMAD UR5, UR6, 0xb, URZ ;  /* 0x0000000b060578a4 */ /* 0x000fc6000f8e02ff */
        /* <DEDUP_REMOVED lines=49> */
[----:B------:R-:W-:Y:S01]  /*56b0*/  USHF.L.U32 UR5, UR6, 0x4, URZ ;  /* 0x0000000406057899 */ /* 0x000fe200080006ff */
        /* <DEDUP_REMOVED lines=114> */
[----:B------:R-:W-:Y:S01]  /*5de0*/  IMAD.U32 R249, RZ, RZ, UR5 ;  /* 0x00000005fff97e24 */ /* 0x000fe2000f8e00ff */
[----:B------:R-:W-:Y:S01]  /*5df0*/  UIMAD UR5, UR6, 0x1c, URZ ;  /* 0x0000001c060578a4 */ /* 0x000fe2000f8e02ff */
[----:B------:R-:W-:Y:S01]  /*5e00*/  STL.64 [R1+0x8], R154 ;  /* 0x0000089a01007387 */ /* 0x000fe20000100a00 */
[----:B------:R-:W-:-:S02]  /*5e10*/  VIADD R0, R133, 0xffffffdf ;  /* 0xffffffdf85007836 */ /* 0x000fc40000000000 */
[----:B------:R-:W-:Y:S01]  /*5e20*/  IMAD.WIDE R250, R249, 0x4, R128 ;  /* 0x00000004f9fa7825 */ /* 0x000fe200078e0280 */
[----:B------:R-:W-:Y:S03]  /*5e30*/  LDGSTS.E [R135+0x6800], desc[UR28][R154.64], !P0 ;  /* 0x068000009a877fae */ /* 0x000fe6000c1a101c */
[----:B------:R-:W-:Y:S01]  /*5e40*/  IMAD.U32 R244, RZ, RZ, UR5 ;  /* 0x00000005fff47e24 */ /* 0x000fe2000f8e00ff */
[----:B------:R-:W-:Y:S01]  /*5e50*/  UIMAD UR5, UR6, 0x1d, URZ ;  /* 0x0000001d060578a4 */ /* 0x000fe2000f8e02ff */
[----:B--2---:R-:W-:-:S04]  /*5e60*/  IMAD.WIDE R152, R131, 0x4, R126 ;  /* 0x0000000483987825 */ /* 0x004fc800078e027e */
[----:B------:R-:W-:Y:S01]  /*5e70*/  IMAD.WIDE R248, R249, 0x4, R126 ;  /* 0x00000004f9f87825 */ /* 0x000fe200078e027e */
[----:B------:R-:W-:Y:S03]  /*5e80*/  STL.64 [R1], R152 ;  /* 0x0000009801007387 */ /* 0x000fe60000100a00 */
[----:B------:R-:W-:Y:S01]  /*5e90*/  IMAD.WIDE R246, R244, 0x4, R128 ;  /* 0x00000004f4f67825 */ /* 0x000fe200078e0280 */
[----:B------:R-:W-:Y:S01]  /*5ea0*/  LDGSTS.E [R135+0x6a00], desc[UR28][R152.64], !P0 ;  /* 0x06a0000098877fae */ /* 0x000fe2000c1a101c */
[----:B------:R-:W-:Y:S02]  /*5eb0*/  ISETP.GE.U32.AND P0, PT, R0, 0x7fffffa0, PT ;  /* 0x7fffffa00000780c */ /* 0x000fe40003f06070 */
[----:B------:R-:W-:Y:S01]  /*5ec0*/  IMAD.U32 R130, RZ, RZ, UR5 ;  /* 0x00000005ff827e24 */ /* 0x000fe2000f8e00ff */
[----:B------:R-:W-:Y:S01]  /*5ed0*/  UIMAD UR5, UR6, 0x1e, URZ ;  /* 0x0000001e060578a4 */ /* 0x000fe2000f8e02ff */
[----:B------:R1:W-:Y:S01]  /*5ee0*/  LDGSTS.E [R135+0x6c00], desc[UR28][R250.64], !P2 ;  /* 0x06c00000fa877fae */ /* 0x0003e2000d1a101c */
[----:B------:R-:W-:-:S03]  /*5ef0*/  IMAD.WIDE R244, R244, 0x4, R126 ;  /* 0x00000004f4f47825 */ /* 0x000fc600078e027e */
[----:B------:R1:W-:Y:S01]  /*5f00*/  STL.64 [R1+0x768], R250 ;  /* 0x000768fa01007387 */ /* 0x0003e20000100a00 */
[----:B------:R-:W-:-:S03]  /*5f10*/  IMAD.WIDE R242, R130, 0x4, R128 ;  /* 0x0000000482f27825 */ /* 0x000fc600078e0280 */
[----:B------:R2:W-:Y:S01]  /*5f20*/  LDGSTS.E [R135+0x6e00], desc[UR28][R248.64], !P2 ;  /* 0x06e00000f8877fae */ /* 0x0005e2000d1a101c */
[----:B------:R-:W-:-:S03]  /*5f30*/  IMAD.WIDE R130, R130, 0x4, R126 ;  /* 0x0000000482827825 */ /* 0x000fc600078e027e */
[----:B------:R2:W-:Y:S01]  /*5f40*/  STL.64 [R1+0x770], R248 ;  /* 0x000770f801007387 */ /* 0x0005e20000100a00 */
[----:B------:R-:W-:-:S03]  /*5f50*/  VIADD R0, R133, 0xffffffde ;  /* 0xffffffde85007836 */ /* 0x000fc60000000000 */
[----:B------:R3:W-:Y:S01]  /*5f60*/  LDGSTS.E [R135+0x7000], desc[UR28][R246.64], !P4 ;  /* 0x07000000f6877fae */ /* 0x0007e2000e1a101c */
[----:B-1----:R-:W-:Y:S01]  /*5f70*/  IMAD.MOV.U32 R250, RZ, RZ, R142 ;  /* 0x000000fffffa7224 */ /* 0x002fe200078e008e */
[----:B------:R-:W-:Y:S01]  /*5f80*/  ISETP.GE.U32.AND P2, PT, R0, 0x7fffff9f, PT ;  /* 0x7fffff9f0000780c */ /* 0x000fe20003f46070 */
[----:B------:R-:W-:Y:S01]  /*5f90*/  VIADD R0, R133, 0xffffffdd ;  /* 0xffffffdd85007836 */ /* 0x000fe20000000000 */
[----:B------:R3:W-:Y:S01]  /*5fa0*/  STL.64 [R1+0x758], R246 ;  /* 0x000758f601007387 */ /* 0x0007e20000100a00 */
[----:B------:R-:W-:-:S03]  /*5fb0*/  IMAD.MOV.U32 R251, RZ, RZ, R143 ;  /* 0x000000fffffb7224 */ /* 0x000fc600078e008f */
[----:B------:R1:W-:Y:S01]  /*5fc0*/  LDGSTS.E [R135+0x7200], desc[UR28][R244.64], !P4 ;  /* 0x07200000f4877fae */ /* 0x0003e2000e1a101c */
[----:B------:R-:W-:Y:S01]  /*5fd0*/  ISETP.GE.U32.AND P4, PT, R0, 0x7fffff9e, PT ;  /* 0x7fffff9e0000780c */ /* 0x000fe20003f86070 */
[----:B------:R-:W-:Y:S01]  /*5fe0*/  VIADD R0, R133, 0xffffffdc ;  /* 0xffffffdc85007836 */ /* 0x000fe20000000000 */
[----:B--2---:R-:W-:Y:S01]  /*5ff0*/  MOV R249, R137 ;  /* 0x0000008900f97202 */ /* 0x004fe20000000f00 */
[----:B------:R1:W-:Y:S01]  /*6000*/  STL.64 [R1+0x760], R244 ;  /* 0x000760f401007387 */ /* 0x0003e20000100a00 */
[----:B------:R-:W-:Y:S02]  /*6010*/  IMAD.MOV.U32 R248, RZ, RZ, R136 ;  /* 0x000000fffff87224 */ /* 0x000fe400078e0088 */
[----:B---3--:R-:W-:Y:S01]  /*6020*/  IMAD.MOV.U32 R246, RZ, RZ, R138 ;  /* 0x000000fffff67224 */ /* 0x008fe200078e008a */
[----:B------:R-:W-:Y:S01]  /*6030*/  MOV R138, UR5 ;  /* 0x00000005008a7c02 */ /* 0x000fe20008000f00 */
[----:B------:R-:W-:Y:S01]  /*6040*/  UIMAD UR5, UR6, 0x1f, URZ ;  /* 0x0000001f060578a4 */ /* 0x000fe2000f8e02ff */
[----:B------:R-:W-:Y:S01]  /*6050*/  LDGSTS.E [R135+0x7400], desc[UR28][R242.64], !P5 ;  /* 0x07400000f2877fae */ /* 0x000fe2000e9a101c */
[----:B------:R-:W-:-:S02]  /*6060*/  IMAD.MOV.U32 R247, RZ, RZ, R139 ;  /* 0x000000fffff77224 */ /* 0x000fc400078e008b */
[----:B------:R-:W-:Y:S01]  /*6070*/  IMAD.WIDE R136, R138, 0x4, R128 ;  /* 0x000000048a887825 */ /* 0x000fe200078e0280 */
[----:B------:R-:W-:Y:S03]  /*6080*/  STL.64 [R1+0x778], R242 ;  /* 0x000778f201007387 */ /* 0x000fe60000100a00 */
[----:B------:R-:W-:Y:S01]  /*6090*/  IMAD.U32 R142, RZ, RZ, UR5 ;  /* 0x00000005ff8e7e24 */ /* 0x000fe2000f8e00ff */
[----:B------:R-:W-:Y:S01]  /*60a0*/  USHF.L.U32 UR5, UR6, 0x5, URZ ;  /* 0x0000000506057899 */ /* 0x000fe200080006ff */
[----:B------:R2:W-:Y:S01]  /*60b0*/  LDGSTS.E [R135+0x7600], desc[UR28][R130.64], !P5 ;  /* 0x0760000082877fae */ /* 0x0005e2000e9a101c */
[----:B------:R-:W-:Y:S01]  /*60c0*/  ISETP.GE.U32.AND P5, PT, R0, 0x7fffff9d, PT ;  /* 0x7fffff9d0000780c */ /* 0x000fe20003fa6070 */
[----:B------:R-:W-:Y:S02]  /*60d0*/  IMAD.WIDE R138, R138, 0x4, R126 ;  /* 0x000000048a8a7825 */ /* 0x000fe400078e027e */
[----:B------:R2:W-:Y:S02]  /*60e0*/  STL.64 [R1+0x780], R130 ;  /* 0x0007808201007387 */ /* 0x0005e40000100a00 */
[----:B------:R-:W-:-:S02]  /*60f0*/  VIADD R0, R133, 0xffffffdb ;  /* 0xffffffdb85007836 */ /* 0x000fc40000000000 */
[----:B------:R3:W-:Y:S01]  /*6100*/  LDGSTS.E [R135+0x7800], desc[UR28][R136.64], !P6 ;  /* 0x0780000088877fae */ /* 0x0007e2000f1a101c */
[----:B-1----:R-:W-:Y:S02]  /*6110*/  IMAD.MOV.U32 R244, RZ, RZ, R140 ;  /* 0x000000fffff47224 */ /* 0x002fe400078e008c */
[----:B------:R-:W-:Y:S01]  /*6120*/  IMAD.MOV.U32 R245, RZ, RZ, R141 ;  /* 0x000000fffff57224 */ /* 0x000fe200078e008d */
[----:B------:R1:W-:Y:S01]  /*6130*/  LDGSTS.E [R135+0x7a00], desc[UR28][R138.64], !P6 ;  /* 0x07a000008a877fae */ /* 0x0003e2000f1a101c */
[----:B------:R-:W-:Y:S01]  /*6140*/  IMAD.WIDE R140, R142, 0x4, R128 ;  /* 0x000000048e8c7825 */ /* 0x000fe200078e0280 */
[----:B------:R-:W-:Y:S02]  /*6150*/  ISETP.GE.U32.AND P6, PT, R0, 0x7fffff9c, PT ;  /* 0x7fffff9c0000780c */ /* 0x000fe40003fc6070 */
[----:B--2---:R-:W-:Y:S01]  /*6160*/  MOV R131, R147 ;  /* 0x0000009300837202 */ /* 0x004fe20000000f00 */
[----:B------:R-:W-:Y:S01]  /*6170*/  IMAD.MOV.U32 R130, RZ, RZ, R146 ;  /* 0x000000ffff827224 */ /* 0x000fe200078e0092 */
[----:B------:R-:W-:Y:S01]  /*6180*/  MOV R146, UR5 ;  /* 0x0000000500927c02 */ /* 0x000fe20008000f00 */
[----:B------:R-:W-:Y:S01]  /*6190*/  UIMAD UR5, UR6, 0x21, URZ ;  /* 0x00000021060578a4 */ /* 0x000fe2000f8e02ff */
[----:B------:R-:W-:Y:S01]  /*61a0*/  IMAD.WIDE R142, R142, 0x4, R126 ;  /* 0x000000048e8e7825 */ /* 0x000fe200078e027e */
[----:B------:R2:W-:Y:S03]  /*61b0*/  LDGSTS.E [R135+0x7c00], desc[UR28][R140.64], !P3 ;  /* 0x07c000008c877fae */ /* 0x0005e6000d9a101c */
[----:B------:R-:W-:Y:S01]  /*61c0*/  VIADD R0, R133, 0xffffffda ;  /* 0xffffffda85007836 */ /* 0x000fe20000000000 */
[----:B------:R-:W-:Y:S01]  /*61d0*/  LDGSTS.E [R135+0x7e00], desc[UR28][R142.64], !P3 ;  /* 0x07e000008e877fae */ /* 0x000fe2000d9a101c */
[----:B------:R-:W-:Y:S01]  /*61e0*/  IMAD.U32 R150, RZ, RZ, UR5 ;  /* 0x00000005ff967e24 */ /* 0x000fe2000f8e00ff */
[----:B------:R-:W-:Y:S01]  /*61f0*/  UIMAD UR5, UR6, 0x22, URZ ;  /* 0x00000022060578a4 */ /* 0x000fe2000f8e02ff */
[----:B------:R-:W-:Y:S01]  /*6200*/  IMAD.MOV.U32 R242, RZ, RZ, R144 ;  /* 0x000000fffff27224 */ /* 0x000fe200078e0090 */
[----:B------:R-:W-:Y:S01]  /*6210*/  ISETP.GE.U32.AND P3, PT, R0, 0x7fffff9b, PT ;  /* 0x7fffff9b0000780c */ /* 0x000fe20003f66070 */
[----:B------:R-:W-:Y:S01]  /*6220*/  IMAD.MOV.U32 R243, RZ, RZ, R145 ;  /* 0x000000fffff37224 */ /* 0x000fe200078e0091 */
[----:B------:R3:W-:Y:S01]  /*6230*/  STL.64 [R1+0x788], R136 ;  /* 0x0007888801007387 */ /* 0x0007e20000100a00 */
[----:B------:R-:W-:-:S03]  /*6240*/  IMAD.WIDE R144, R146, 0x4, R128 ;  /* 0x0000000492907825 */ /* 0x000fc600078e0280 */
[----:B------:R1:W-:Y:S01]  /*6250*/  STL.64 [R1+0x790], R138 ;  /* 0x0007908a01007387 */ /* 0x0003e20000100a00 */
[----:B------:R-:W-:Y:S01]  /*6260*/  IMAD.U32 R154, RZ, RZ, UR5 ;  /* 0x00000005ff9a7e24 */ /* 0x000fe2000f8e00ff */
[----:B------:R-:W-:Y:S01]  /*6270*/  UIMAD UR5, UR6, 0x23, URZ ;  /* 0x00000023060578a4 */ /* 0x000fe2000f8e02ff */
[----:B------:R-:W-:Y:S01]  /*6280*/  IMAD.WIDE R146, R146, 0x4, R126 ;  /* 0x0000000492927825 */ /* 0x000fe200078e027e */
[----:B------:R-:W-:Y:S03]  /*6290*/  LDGSTS.E [R135+0x8000], desc[UR28][R144.64], !P0 ;  /* 0x0800000090877fae */ /* 0x000fe6000c1a101c */
[C---:B------:R-:W-:Y:S01]  /*62a0*/  VIADD R0, R133.reuse, 0xffffffd9 ;  /* 0xffffffd985007836 */ /* 0x040fe20000000000 */
[----:B------:R-:W-:Y:S01]  /*62b0*/  MOV R158, UR5 ;  /* 0x00000005009e7c02 */ /* 0x000fe20008000f00 */
[----:B------:R-:W-:Y:S01]  /*62c0*/  UIMAD UR5, UR6, 0x24, URZ ;  /* 0x00000024060578a4 */ /* 0x000fe2000f8e02ff */
[----:B---3--:R-:W-:Y:S01]  /*62d0*/  IMAD.MOV.U32 R136, RZ, RZ, R148 ;  /* 0x000000ffff887224 */ /* 0x008fe200078e0094 */
[----:B------:R-:W-:Y:S01]  /*62e0*/  LDGSTS.E [R135+0x8200], desc[UR28][R146.64], !P0 ;  /* 0x0820000092877fae */ /* 0x000fe2000c1a101c */
[----:B------:R-:W-:Y:S01]  /*62f0*/  IMAD.MOV.U32 R137, RZ, RZ, R149 ;  /* 0x000000ffff897224 */ /* 0x000fe200078e0095 */
[----:B------:R-:W-:Y:S01]  /*6300*/  ISETP.GE.U32.AND P0, PT, R0, 0x7fffff9a, PT ;  /* 0x7fffff9a0000780c */ /* 0x000fe20003f06070 */
[C---:B------:R-:W-:Y:S01]  /*6310*/  IMAD.WIDE R148, R150.reuse, 0x4, R128 ;  /* 0x0000000496947825 */ /* 0x040fe200078e0280 */
[----:B------:R2:W-:Y:S03]  /*6320*/  STL.64 [R1+0x798], R140 ;  /* 0x0007988c01007387 */ /* 0x0005e60000100a00 */
[----:B------:R-:W-:Y:S01]  /*6330*/  IMAD.U32 R162, RZ, RZ, UR5 ;  /* 0x00000005ffa27e24 */ /* 0x000fe2000f8e00ff */
[----:B------:R-:W-:Y:S01]  /*6340*/  UIMAD UR5, UR6, 0x25, URZ ;  /* 0x00000025060578a4 */ /* 0x000fe2000f8e02ff */
[----:B------:R-:W-:Y:S01]  /*6350*/  IMAD.WIDE R150, R150, 0x4, R126 ;  /* 0x0000000496967825 */ /* 0x000fe200078e027e */
[----:B------:R-:W-:Y:S03]  /*6360*/  LDGSTS.E [R135+0x8400], desc[UR28][R148.64], !P2 ;  /* 0x0840000094877fae */ /* 0x000fe6000d1a101c */
[C---:B------:R-:W-:Y:S01]  /*6370*/  VIADD R0, R133.reuse, 0xffffffd8 ;  /* 0xffffffd885007836 */ /* 0x040fe20000000000 */
[----:B------:R-:W-:Y:S01]  /*6380*/  LDGSTS.E [R135+0x8600], desc[UR28][R150.64], !P2 ;  /* 0x0860000096877fae */ /* 0x000fe2000d1a101c */
[----:B------:R-:W-:Y:S01]  /*6390*/  IMAD.U32 R166, RZ, RZ, UR5 ;  /* 0x00000005ffa67e24 */ /* 0x000fe2000f8e00ff */
[----:B------:R-:W-:Y:S01]  /*63a0*/  UIMAD UR5, UR6, 0x26, URZ ;  /* 0x00000026060578a4 */ /* 0x000fe2000f8e02ff */
[----:B------:R-:W-:Y:S01]  /*63b0*/  IMAD.WIDE R152, R154, 0x4, R128 ;  /* 0x000000049a987825 */ /* 0x000fe200078e0280 */
[----:B------:R-:W-:Y:S01]  /*63c0*/  ISETP.GE.U32.AND P2, PT, R0, 0x7fffff99, PT ;  /* 0x7fffff990000780c */ /* 0x000fe20003f46070 */
[----:B------:R-:W-:Y:S02]  /*63d0*/  STL.64 [R1+0x7a0], R142 ;  /* 0x0007a08e01007387 */ /* 0x000fe40000100a00 */
[----:B------:R-:W-:Y:S01]  /*63e0*/  IMAD.WIDE R154, R154, 0x4, R126 ;  /* 0x000000049a9a7825 */ /* 0x000fe200078e027e */
[----:B------:R-:W-:Y:S01]  /*63f0*/  MOV R170, UR5 ;  /* 0x0000000500aa7c02 */ /* 0x000fe20008000f00 */
[----:B------:R-:W-:Y:S01]  /*6400*/  UIMAD UR5, UR6, 0x27, URZ ;  /* 0x00000027060578a4 */ /* 0x000fe2000f8e02ff */
[----:B------:R-:W-:Y:S01]  /*6410*/  LDGSTS.E [R135+0x8800], desc[UR28][R152.64], !P4 ;  /* 0x0880000098877fae */ /* 0x000fe2000e1a101c */
[----:B------:R-:W-:-:S02]  /*6420*/  VIADD R0, R133, 0xffffffd7 ;  /* 0xffffffd785007836 */ /* 0x000fc40000000000 */
[----:B------:R-:W-:Y:S01]  /*6430*/  IMAD.WIDE R156, R158, 0x4, R128 ;  /* 0x000000049e9c7825 */ /* 0x000fe200078e0280 */
[----:B------:R-:W-:Y:S02]  /*6440*/  LDGSTS.E [R135+0x8a00], desc[UR28][R154.64], !P4 ;  /* 0x08a000009a877fae */ /* 0x000fe4000e1a101c */
[----:B------:R-:W-:Y:S01]  /*6450*/  ISETP.GE.U32.AND P4, PT, R0, 0x7fffff98, PT ;  /* 0x7fffff980000780c */ /* 0x000fe20003f86070 */
[----:B------:R-:W-:Y:S01]  /*6460*/  IMAD.WIDE R158, R158, 0x4, R126 ;  /* 0x000000049e9e7825 */ /* 0x000fe200078e027e */
[----:B------:R-:W-:Y:S03]  /*6470*/  LDGSTS.E [R135+0x8c00], desc[UR28][R156.64], !P5 ;  /* 0x08c000009c877fae */ /* 0x000fe6000e9a101c */
[----:B------:R-:W-:Y:S01]  /*6480*/  VIADD R0, R133, 0xffffffd6 ;  /* 0xffffffd685007836 */ /* 0x000fe20000000000 */
[----:B------:R-:W-:Y:S01]  /*6490*/  LDGSTS.E [R135+0x8e00], desc[UR28][R158.64], !P5 ;  /* 0x08e000009e877fae */ /* 0x000fe2000e9a101c */
[----:B------:R-:W-:Y:S01]  /*64a0*/  IMAD.U32 R174, RZ, RZ, UR5 ;  /* 0x00000005ffae7e24 */ /* 0x000fe2000f8e00ff */
[----:B------:R-:W-:Y:S01]  /*64b0*/  UIMAD UR5, UR6, 0x28, URZ ;  /* 0x00000028060578a4 */ /* 0x000fe2000f8e02ff */
[----:B------:R-:W-:Y:S01]  /*64c0*/  IMAD.WIDE R160, R162, 0x4, R128 ;  /* 0x00000004a2a07825 */ /* 0x000fe200078e0280 */
[----:B------:R-:W-:Y:S01]  /*64d0*/  ISETP.GE.U32.AND P5, PT, R0, 0x7fffff97, PT ;  /* 0x7fffff970000780c */ /* 0x000fe20003fa6070 */
[----:B------:R-:W-:Y:S02]  /*64e0*/  STL.64 [R1+0x7a8], R144 ;  /* 0x0007a89001007387 */ /* 0x000fe40000100a00 */
[----:B------:R-:W-:-:S02]  /*64f0*/  IMAD.WIDE R162, R162, 0x4, R126 ;  /* 0x00000004a2a27825 */ /* 0x000fc400078e027e */
[----:B------:R-:W-:Y:S02]  /*6500*/  LDGSTS.E [R135+0x9000], desc[UR28][R160.64], !P6 ;  /* 0x09000000a0877fae */ /* 0x000fe4000f1a101c */
[----:B------:R-:W-:Y:S02]  /*6510*/  VIADD R0, R133, 0xffffffd5 ;  /* 0xffffffd585007836 */ /* 0x000fe40000000000 */
[----:B------:R-:W-:Y:S01]  /*6520*/  IMAD.U32 R178, RZ, RZ, UR5 ;  /* 0x00000005ffb27e24 */ /* 0x000fe2000f8e00ff */
[----:B------:R-:W-:Y:S01]  /*6530*/  LDGSTS.E [R135+0x9200], desc[UR28][R162.64], !P6 ;  /* 0x09200000a2877fae */ /* 0x000fe2000f1a101c */
[----:B------:R-:W-:Y:S01]  /*6540*/  IMAD.WIDE R164, R166, 0x4, R128 ;  /* 0x00000004a6a47825 */ /* 0x000fe200078e0280 */
[----:B------:R-:W-:Y:S01]  /*6550*/  UIMAD UR5, UR6, 0x29, URZ ;  /* 0x00000029060578a4 */ /* 0x000fe2000f8e02ff */
[----:B------:R-:W-:Y:S01]  /*6560*/  ISETP.GE.U32.AND P6, PT, R0, 0x7fffff96, PT ;  /* 0x7fffff960000780c */ /* 0x000fe20003fc6070 */
[----:B------:R-:W-:Y:S01]  /*6570*/  STL.64 [R1+0x7b0], R146 ;  /* 0x0007b09201007387 */ /* 0x000fe20000100a00 */
[----:B------:R-:W-:-:S03]  /*6580*/  IMAD.WIDE R166, R166, 0x4, R126 ;  /* 0x00000004a6a67825 */ /* 0x000fc600078e027e */
[----:B------:R-:W-:Y:S01]  /*6590*/  LDGSTS.E [R135+0x9400], desc[UR28][R164.64], !P3 ;  /* 0x09400000a4877fae */ /* 0x000fe2000d9a101c */
[C---:B------:R-:W-:Y:S01]  /*65a0*/  VIADD R0, R133.reuse, 0xffffffd4 ;  /* 0xffffffd485007836 */ /* 0x040fe20000000000 */
[----:B------:R-:W-:Y:S01]  /*65b0*/  MOV R182, UR5 ;  /* 0x0000000500b67c02 */ /* 0x000fe20008000f00 */
[----:B------:R-:W-:Y:S01]  /*65c0*/  IMAD.WIDE R168, R170, 0x4, R128 ;  /* 0x00000004aaa87825 */ /* 0x000fe200078e0280 */
[----:B------:R-:W-:Y:S01]  /*65d0*/  LDGSTS.E [R135+0x9600], desc[UR28][R166.64], !P3 ;  /* 0x09600000a6877fae */ /* 0x000fe2000d9a101c */
[----:B------:R-:W-:Y:S01]  /*65e0*/  UIMAD UR5, UR6, 0x2a, URZ ;  /* 0x0000002a060578a4 */ /* 0x000fe2000f8e02ff */
[----:B------:R-:W-:Y:S01]  /*65f0*/  ISETP.GE.U32.AND P3, PT, R0, 0x7fffff95, PT ;  /* 0x7fffff950000780c */ /* 0x000fe20003f66070 */
[----:B------:R-:W-:Y:S01]  /*6600*/  IMAD.WIDE R170, R170, 0x4, R126 ;  /* 0x00000004aaaa7825 */ /* 0x000fe200078e027e */
[----:B------:R-:W-:Y:S03]  /*6610*/  LDGSTS.E [R135+0x9800], desc[UR28][R168.64], !P0 ;  /* 0x09800000a8877fae */ /* 0x000fe6000c1a101c */
[----:B------:R-:W-:Y:S01]  /*6620*/  VIADD R0, R133, 0xffffffd3 ;  /* 0xffffffd385007836 */ /* 0x000fe20000000000 */
[----:B------:R-:W-:Y:S01]  /*6630*/  LDGSTS.E [R135+0x9a00], desc[UR28][R170.64], !P0 ;  /* 0x09a00000aa877fae */ /* 0x000fe2000c1a101c */
[----:B------:R-:W-:-:S03]  /*6640*/  IMAD.WIDE R172, R174, 0x4, R128 ;  /* 0x00000004aeac7825 */ /* 0x000fc600078e0280 */
[----:B------:R-:W-:Y:S01]  /*6650*/  ISETP.GE.U32.AND P0, PT, R0, 0x7fffff94, PT ;  /* 0x7fffff940000780c */ /* 0x000fe20003f06070 */
[----:B------:R-:W-:Y:S01]  /*6660*/  IMAD.WIDE R174, R174, 0x4, R126 ;  /* 0x00000004aeae7825 */ /* 0x000fe200078e027e */
[----:B------:R-:W-:Y:S03]  /*6670*/  LDGSTS.E [R135+0x9c00], desc[UR28][R172.64], !P2 ;  /* 0x09c00000ac877fae */ /* 0x000fe6000d1a101c */
[----:B------:R-:W-:Y:S01]  /*6680*/  IMAD.U32 R186, RZ, RZ, UR5 ;  /* 0x00000005ffba7e24 */ /* 0x000fe2000f8e00ff */
[----:B------:R-:W-:Y:S01]  /*6690*/  UIMAD UR5, UR6, 0x2b, URZ ;  /* 0x0000002b060578a4 */ /* 0x000fe2000f8e02ff */
[----:B------:R-:W-:Y:S01]  /*66a0*/  VIADD R0, R133, 0xffffffd2 ;  /* 0xffffffd285007836 */ /* 0x000fe20000000000 */
[----:B------:R-:W-:Y:S01]  /*66b0*/  LDGSTS.E [R135+0x9e00], desc[UR28][R174.64], !P2 ;  /* 0x09e00000ae877fae */ /* 0x000fe2000d1a101c */
[----:B------:R-:W-:-:S03]  /*66c0*/  IMAD.WIDE R176, R178, 0x4, R128 ;  /* 0x00000004b2b07825 */ /* 0x000fc600078e0280 */
[----:B------:R-:W-:Y:S01]  /*66d0*/  ISETP.GE.U32.AND P2, PT, R0, 0x7fffff93, PT ;  /* 0x7fffff930000780c */ /* 0x000fe20003f46070 */
        /* <DEDUP_REMOVED lines=24> */
[----:B------:R-:W-:-:S03]  /*6860*/  ISETP.GE.U32.AND P6, PT, R0, 0x7fffff90, PT ;  /* 0x7fffff900000780c */ /* 0x000fc60003fc6070 */
        /* <DEDUP_REMOVED lines=9> */
[----:B------:R-:W-:Y:S01]  /*6900*/  LDGSTS.E [R135+0xb000], desc[UR28][R192.64], !P0 ;  /* 0x0b000000c0877fae */ /* 0x000fe2000c1a101c */
[----:B------:R-:W-:Y:S01]  /*6910*/  MOV R210, UR5 ;  /* 0x0000000500d27c02 */ /* 0x000fe20008000f00 */
[----:B------:R-:W-:Y:S01]  /*6920*/  UIMAD UR5, UR6, 0x30, URZ ;  /* 0x00000030060578a4 */ /* 0x000fe2000f8e02ff */
[----:B------:R-:W-:Y:S01]  /*6930*/  VIADD R0, R133, 0xffffffcd ;  /* 0xffffffcd85007836 */ /* 0x000fe20000000000 */
[----:B------:R-:W-:Y:S01]  /*6940*/  LDGSTS.E [R135+0xb200], desc[UR28][R194.64], !P0 ;  /* 0x0b200000c2877fae */ /* 0x000fe2000c1a101c */
[----:B------:R-:W-:-:S03]  /*6950*/  IMAD.WIDE R196, R202, 0x4, R128 ;  /* 0x00000004cac47825 */ /* 0x000fc600078e0280 */
        /* <DEDUP_REMOVED lines=24> */
[----:B------:R-:W-:Y:S01]  /*6ae0*/  MOV R222, UR5 ;  /* 0x0000000500de7c02 */ /* 0x000fe20008000f00 */
[----:B------:R-:W-:Y:S01]  /*6af0*/  UIMAD UR5, UR6, 0x33, URZ ;  /* 0x00000033060578a4 */ /* 0x000fe2000f8e02ff */
[----:B------:R-:W-:Y:S01]  /*6b00*/  LDGSTS.E [R135+0xc000], desc[UR28][R212.64], !P6 ;  /* 0x0c000000d4877fae */ /* 0x000fe2000f1a101c */
[C---:B------:R-:W-:Y:S02]  /*6b10*/  VIADD R0, R133.reuse, 0xffffffc9 ;  /* 0xffffffc985007836 */ /* 0x040fe40000000000 */
        /* <DEDUP_REMOVED lines=41> */
[----:B------:R-:W-:Y:S01]  /*6db0*/  IMAD.U32 R0, RZ, RZ, UR5 ;  /* 0x00000005ff007e24 */ /* 0x000fe2000f8e00ff */
[----:B------:R-:W-:Y:S01]  /*6dc0*/  UIMAD UR5, UR6, 0x38, URZ ;  /* 0x00000038060578a4 */ /* 0x000fe2000f8e02ff */
[----:B------:R-:W-:Y:S01]  /*6dd0*/  IMAD.WIDE R238, R238, 0x4, R126 ;  /* 0x00000004eeee7825 */ /* 0x000fe200078e027e */
[----:B------:R-:W-:Y:S03]  /*6de0*/  LDGSTS.E [R135+0xd800], desc[UR28][R236.64], !P6 ;  /* 0x0d800000ec877fae */ /* 0x000fe6000f1a101c */
[----:B------:R-:W-:Y:S01]  /*6df0*/  IMAD.WIDE R240, R0, 0x4, R128 ;  /* 0x0000000400f07825 */ /* 0x000fe200078e0280 */
[----:B------:R-:W-:Y:S01]  /*6e00*/  LDGSTS.E [R135+0xda00], desc[UR28][R238.64], !P6 ;  /* 0x0da00000ee877fae */ /* 0x000fe2000f1a101c */
[----:B------:R-:W-:Y:S02]  /*6e10*/  ISETP.GE.U32.AND P6, PT, R132, 0x7fffff84, PT ;  /* 0x7fffff848400780c */ /* 0x000fe40003fc6070 */
[----:B-1----:R-:W-:Y:S01]  /*6e20*/  IMAD.WIDE R138, R0, 0x4, R126 ;  /* 0x00000004008a7825 */ /* 0x002fe200078e027e */
[----:B------:R-:W-:Y:S01]  /*6e30*/  MOV R0, UR5 ;  /* 0x0000000500007c02 */ /* 0x000fe20008000f00 */
[----:B------:R-:W-:Y:S01]  /*6e40*/  LDGSTS.E [R135+0xdc00], desc[UR28][R240.64], !P3 ;  /* 0x0dc00000f0877fae */ /* 0x000fe2000d9a101c */
[----:B------:R-:W-:Y:S01]  /*6e50*/  UIMAD UR5, UR6, 0x39, URZ ;  /* 0x00000039060578a4 */ /* 0x000fe2000f8e02ff */
[----:B------:R-:W-:-:S02]  /*6e60*/  VIADD R132, R133, 0xffffffc2 ;  /* 0xffffffc285847836 */ /* 0x000fc40000000000 */
[----:B------:R1:W-:Y:S01]  /*6e70*/  STL.64 [R1+0x1a0], R138 ;  /* 0x0001a08a01007387 */ /* 0x0003e20000100a00 */
[----:B--2---:R-:W-:-:S03]  /*6e80*/  IMAD.WIDE R140, R0, 0x4, R128 ;  /* 0x00000004008c7825 */ /* 0x004fc600078e0280 */
[----:B------:R1:W-:Y:S01]  /*6e90*/  LDGSTS.E [R135+0xde00], desc[UR28][R138.64], !P3 ;  /* 0x0de000008a877fae */ /* 0x0003e2000d9a101c */
[----:B------:R-:W-:Y:S01]  /*6ea0*/  ISETP.GE.U32.AND P3, PT, R132, 0x7fffff83, PT ;  /* 0x7fffff838400780c */ /* 0x000fe20003f66070 */
[----:B------:R-:W-:Y:S02]  /*6eb0*/  VIADD R132, R133, 0xffffffc1 ;  /* 0xffffffc185847836 */ /* 0x000fe40000000000 */
[----:B------:R2:W-:Y:S04]  /*6ec0*/  LDGSTS.E [R135+0xe000], desc[UR28][R140.64], !P0 ;  /* 0x0e0000008c877fae */ /* 0x0005e8000c1a101c */
[----:B------:R2:W-:Y:S01]  /*6ed0*/  STL.64 [R1+0x1c0], R140 ;  /* 0x0001c08c01007387 */ /* 0x0005e20000100a00 */
[----:B-1----:R-:W-:-:S04]  /*6ee0*/  IMAD.WIDE R138, R0, 0x4, R126 ;  /* 0x00000004008a7825 */ /* 0x002fc800078e027e */
[----:B------:R-:W-:Y:S01]  /*6ef0*/  IMAD.U32 R0, RZ, RZ, UR5 ;  /* 0x00000005ff007e24 */ /* 0x000fe2000f8e00ff */
[----:B------:R1:W-:Y:S01]  /*6f00*/  LDGSTS.E [R135+0xe200], desc[UR28][R138.64], !P0 ;  /* 0x0e2000008a877fae */ /* 0x0003e2000c1a101c */
[----:B------:R-:W-:Y:S01]  /*6f10*/  ISETP.GE.U32.AND P0, PT, R132, 0x7fffff82, PT ;  /* 0x7fffff828400780c */ /* 0x000fe20003f06070 */
[----:B------:R-:W-:Y:S01]  /*6f20*/  IMAD.U32 R132, RZ, RZ, UR8 ;  /* 0x00000008ff847e24 */ /* 0x000fe2000f8e00ff */
[----:B------:R-:W-:Y:S01]  /*6f30*/  UIMAD UR5, UR6, 0x3b, URZ ;  /* 0x0000003b060578a4 */ /* 0x000fe2000f8e02ff */
[C---:B------:R-:W-:Y:S01]  /*6f40*/  IMAD.WIDE R144, R0.reuse, 0x4, R128 ;  /* 0x0000000400907825 */ /* 0x040fe200078e0280 */
[----:B------:R1:W-:Y:S01]  /*6f50*/  STL.64 [R1+0x1c8], R138 ;  /* 0x0001c88a01007387 */ /* 0x0003e20000100a00 */
[----:B------:R-:W-:Y:S02]  /*6f60*/  UIMAD UR8, UR6, 0x3d, URZ ;  /* 0x0000003d060878a4 */ /* 0x000fe4000f8e02ff */
[----:B------:R-:W-:Y:S01]  /*6f70*/  IMAD.WIDE R142, R0, 0x4, R126 ;  /* 0x00000004008e7825 */ /* 0x000fe200078e027e */
[----:B------:R-:W-:Y:S03]  /*6f80*/  LDGSTS.E [R135+0xe400], desc[UR28][R144.64], !P2 ;  /* 0x0e40000090877fae */ /* 0x000fe6000d1a101c */
[C---:B--2---:R-:W-:Y:S01]  /*6f90*/  IMAD.WIDE R140, R132.reuse, 0x4, R128 ;  /* 0x00000004848c7825 */ /* 0x044fe200078e0280 */
[----:B------:R2:W-:Y:S03]  /*6fa0*/  LDGSTS.E [R135+0xe600], desc[UR28][R142.64], !P2 ;  /* 0x0e6000008e877fae */ /* 0x0005e6000d1a101c */
[----:B------:R-:W-:Y:S01]  /*6fb0*/  VIADD R0, R133, 0xffffffc0 ;  /* 0xffffffc085007836 */ /* 0x000fe20000000000 */
[----:B------:R3:W-:Y:S01]  /*6fc0*/  LDGSTS.E [R135+0xe800], desc[UR28][R140.64], !P4 ;  /* 0x0e8000008c877fae */ /* 0x0007e2000e1a101c */
[----:B-1----:R-:W-:-:S03]  /*6fd0*/  IMAD.WIDE R138, R132, 0x4, R126 ;  /* 0x00000004848a7825 */ /* 0x002fc600078e027e */
[----:B------:R-:W-:Y:S01]  /*6fe0*/  ISETP.GE.U32.AND P2, PT, R0, 0x7fffff81, PT ;  /* 0x7fffff810000780c */ /* 0x000fe20003f46070 */
[----:B------:R-:W-:Y:S01]  /*6ff0*/  STL.64 [R1+0x1d0], R144 ;  /* 0x0001d09001007387 */ /* 0x000fe20000100a00 */
[----:B------:R-:W-:-:S03]  /*7000*/  VIADD R132, R133, 0xffffffbe ;  /* 0xffffffbe85847836 */ /* 0x000fc60000000000 */
[----:B------:R1:W-:Y:S01]  /*7010*/  LDGSTS.E [R135+0xea00], desc[UR28][R138.64], !P4 ;  /* 0x0ea000008a877fae */ /* 0x0003e2000e1a101c */
[----:B------:R-:W-:Y:S01]  /*7020*/  ISETP.GE.AND P4, PT, R200, R0, PT ;  /* 0x00000000c800720c */ /* 0x000fe20003f86270 */
[----:B------:R-:W-:Y:S01]  /*7030*/  IMAD.U32 R0, RZ, RZ, UR5 ;  /* 0x00000005ff007e24 */ /* 0x000fe2000f8e00ff */
[----:B------:R-:W-:Y:S01]  /*7040*/  UIMAD UR5, UR6, 0x3c, URZ ;  /* 0x0000003c060578a4 */ /* 0x000fe2000f8e02ff */
[----:B------:R2:W-:Y:S04]  /*7050*/  STL.64 [R1+0x1d8], R142 ;  /* 0x0001d88e01007387 */ /* 0x0005e80000100a00 */
[----:B------:R3:W-:Y:S04]  /*7060*/  STL.64 [R1+0x1e0], R140 ;  /* 0x0001e08c01007387 */ /* 0x0007e80000100a00 */
[----:B------:R1:W-:Y:S01]  /*7070*/  STL.64 [R1+0x1e8], R138 ;  /* 0x0001e88a01007387 */ /* 0x0003e20000100a00 */
[----:B--2---:R-:W-:-:S04]  /*7080*/  IMAD.WIDE R142, R0, 0x4, R128 ;  /* 0x00000004008e7825 */ /* 0x004fc800078e0280 */
[----:B---3--:R-:W-:Y:S01]  /*7090*/  IMAD.WIDE R140, R0, 0x4, R126 ;  /* 0x00000004008c7825 */ /* 0x008fe200078e027e */
[----:B------:R2:W-:Y:S03]  /*70a0*/  LDGSTS.E [R135+0xec00], desc[UR28][R142.64], !P5 ;  /* 0x0ec000008e877fae */ /* 0x0005e6000e9a101c */
[----:B------:R-:W-:Y:S01]  /*70b0*/  IMAD.U32 R0, RZ, RZ, UR5 ;  /* 0x00000005ff007e24 */ /* 0x000fe2000f8e00ff */
[----:B------:R2:W-:Y:S01]  /*70c0*/  STL.64 [R1+0x1f0], R142 ;  /* 0x0001f08e01007387 */ /* 0x0005e20000100a00 */
[----:B-1----:R-:W-:Y:S01]  /*70d0*/  IMAD.MOV.U32 R138, RZ, RZ, R198 ;  /* 0x000000ffff8a7224 */ /* 0x002fe200078e00c6 */
[----:B------:R-:W-:Y:S01]  /*70e0*/  MOV R139, R199 ;  /* 0x000000c7008b7202 */ /* 0x000fe20000000f00 */
[----:B------:R-:W-:Y:S01]  /*70f0*/  IMAD.WIDE R146, R0, 0x4, R128 ;  /* 0x0000000400927825 */ /* 0x000fe200078e0280 */
[----:B------:R1:W-:Y:S01]  /*7100*/  LDGSTS.E [R135+0xee00], desc[UR28][R140.64], !P5 ;  /* 0x0ee000008c877fae */ /* 0x0003e2000e9a101c */
[----:B------:R-:W-:Y:S01]  /*7110*/  ISETP.GE.U32.AND P5, PT, R132, 0x7fffff7f, PT ;  /* 0x7fffff7f8400780c */ /* 0x000fe20003fa6070 */
[----:B------:R-:W-:Y:S01]  /*7120*/  UIMAD UR5, UR6, 0x3f, URZ ;  /* 0x0000003f060578a4 */ /* 0x000fe2000f8e02ff */
[----:B------:R-:W-:Y:S01]  /*7130*/  IMAD.U32 R132, RZ, RZ, UR8 ;  /* 0x00000008ff847e24 */ /* 0x000fe2000f8e00ff */
[----:B------:R1:W-:Y:S01]  /*7140*/  STL.64 [R1+0x1f8], R140 ;  /* 0x0001f88c01007387 */ /* 0x0003e20000100a00 */
[----:B------:R-:W-:-:S02]  /*7150*/  USHF.L.U32 UR6, UR6, 0x6, URZ ;  /* 0x0000000606067899 */ /* 0x000fc400080006ff */
[C---:B------:R-:W-:Y:S01]  /*7160*/  IMAD.WIDE R144, R132.reuse, 0x4, R128 ;  /* 0x0000000484907825 */ /* 0x040fe200078e0280 */
[----:B------:R3:W-:Y:S03]  /*7170*/  STL.64 [R1+0x200], R146 ;  /* 0x0002009201007387 */ /* 0x0007e60000100a00 */
[--C-:B--2---:R-:W-:Y:S01]  /*7180*/  IMAD.WIDE R142, R132, 0x4, R126.reuse ;  /* 0x00000004848e7825 */ /* 0x104fe200078e027e */
[----:B------:R3:W-:Y:S01]  /*7190*/  LDGSTS.E [R135+0xf000], desc[UR28][R146.64], !P6 ;  /* 0x0f00000092877fae */ /* 0x0007e2000f1a101c */
[----:B------:R-:W-:Y:S02]  /*71a0*/  SEL R132, RZ, 0x4, P4 ;  /* 0x00000004ff847807 */ /* 0x000fe40002000000 */
[----:B-1----:R-:W-:Y:S01]  /*71b0*/  IMAD.WIDE R140, R0, 0x4, R126 ;  /* 0x00000004008c7825 */ /* 0x002fe200078e027e */
[----:B------:R-:W-:-:S04]  /*71c0*/  MOV R0, UR12 ;  /* 0x0000000c00007c02 */ /* 0x000fc80008000f00 */
[----:B------:R1:W-:Y:S01]  /*71d0*/  STL.64 [R1+0x208], R140 ;  /* 0x0002088c01007387 */ /* 0x0003e20000100a00 */
[----:B------:R-:W-:-:S03]  /*71e0*/  IMAD.WIDE R198, R0, 0x4, R126 ;  /* 0x0000000400c67825 */ /* 0x000fc600078e027e */
[----:B------:R1:W-:Y:S01]  /*71f0*/  LDGSTS.E [R135+0xf200], desc[UR28][R140.64], !P6 ;  /* 0x0f2000008c877fae */ /* 0x0003e2000f1a101c */
[----:B---3--:R-:W-:Y:S01]  /*7200*/  VIADD R146, R133, 0x3f ;  /* 0x0000003f85927836 */ /* 0x008fe20000000000 */
[----:B------:R-:W-:Y:S01]  /*7210*/  ISETP.GE.U32.AND P6, PT, R134, 0x7fffff80, PT ;  /* 0x7fffff808600780c */ /* 0x000fe20003fc6070 */
[----:B------:R-:W-:Y:S01]  /*7220*/  VIADD R134, R201, 0xffffff80 ;  /* 0xffffff80c9867836 */ /* 0x000fe20000000000 */
[----:B------:R2:W-:Y:S02]  /*7230*/  LDGSTS.E [R135+0xf400], desc[UR28][R144.64], !P3 ;  /* 0x0f40000090877fae */ /* 0x0005e4000d9a101c */
[----:B------:R-:W-:Y:S02]  /*7240*/  ISETP.GT.AND P4, PT, R146, 0x7f, PT ;  /* 0x0000007f9200780c */ /* 0x000fe40003f84270 */
[----:B------:R3:W-:Y:S01]  /*7250*/  LDGSTS.E [R135+0xf600], desc[UR28][R142.64], !P3 ;  /* 0x0f6000008e877fae */ /* 0x0007e2000d9a101c */
[----:B------:R-:W-:Y:S02]  /*7260*/  ISETP.GE.AND P3, PT, R200, R133, PT ;  /* 0x00000085c800720c */ /* 0x000fe40003f66270 */
[----:B------:R-:W-:Y:S01]  /*7270*/  SEL R132, R132, RZ, P4 ;  /* 0x000000ff84847207 */ /* 0x000fe20002000000 */
[----:B-1----:R-:W-:Y:S01]  /*7280*/  IMAD.WIDE R140, R0, 0x4, R128 ;  /* 0x00000004008c7825 */ /* 0x002fe200078e0280 */
[----:B------:R2:W-:Y:S01]  /*7290*/  STL.64 [R1+0x238], R144 ;  /* 0x0002389001007387 */ /* 0x0005e20000100a00 */
[----:B------:R-:W-:-:S02]  /*72a0*/  ISETP.GT.AND P4, PT, R146, 0xbf, PT ;  /* 0x000000bf9200780c */ /* 0x000fc40003f84270 */
[----:B------:R-:W-:Y:S01]  /*72b0*/  IMAD.U32 R0, RZ, RZ, UR5 ;  /* 0x00000005ff007e24 */ /* 0x000fe2000f8e00ff */
[----:B------:R1:W-:Y:S04]  /*72c0*/  LDGSTS.E [R135+0xf800], desc[UR28][R140.64], !P0 ;  /* 0x0f8000008c877fae */ /* 0x0003e8000c1a101c */
[----:B------:R-:W-:Y:S01]  /*72d0*/  LDGSTS.E [R135+0xfa00], desc[UR28][R198.64], !P0 ;  /* 0x0fa00000c6877fae */ /* 0x000fe2000c1a101c */
[----:B------:R-:W-:-:S03]  /*72e0*/  ISETP.GT.AND P0, PT, R146, 0x3f, PT ;  /* 0x0000003f9200780c */ /* 0x000fc60003f04270 */
[----:B------:R3:W-:Y:S01]  /*72f0*/  STL.64 [R1+0x230], R142 ;  /* 0x0002308e01007387 */ /* 0x0007e20000100a00 */
[----:B------:R-:W-:Y:S01]  /*7300*/  SEL R133, RZ, 0x4, !P0 ;  /* 0x00000004ff857807 */ /* 0x000fe20004000000 */
[----:B--2---:R-:W-:Y:S02]  /*7310*/  IMAD.WIDE R144, R0, 0x4, R128 ;  /* 0x0000000400907825 */ /* 0x004fe400078e0280 */
[----:B------:R1:W-:Y:S01]  /*7320*/  STL.64 [R1+0x228], R140 ;  /* 0x0002288c01007387 */ /* 0x0003e20000100a00 */
[----:B------:R-:W-:Y:S02]  /*7330*/  SEL R133, R133, RZ, !P3 ;  /* 0x000000ff85857207 */ /* 0x000fe40005800000 */
[----:B------:R-:W-:Y:S01]  /*7340*/  ISETP.GE.AND P3, PT, R200, R134, PT ;  /* 0x00000086c800720c */ /* 0x000fe20003f66270 */
[----:B------:R2:W-:Y:S01]  /*7350*/  LDGSTS.E [R135+0xfc00], desc[UR28][R144.64], !P2 ;  /* 0x0fc0000090877fae */ /* 0x0005e2000d1a101c */
[----:B---3--:R-:W-:Y:S02]  /*7360*/  IMAD.WIDE R142, R0, 0x4, R126 ;  /* 0x00000004008e7825 */ /* 0x008fe400078e027e */
[----:B------:R-:W-:Y:S01]  /*7370*/  SEL R0, RZ, 0x4, P3 ;  /* 0x00000004ff007807 */ /* 0x000fe20001800000 */
[----:B------:R2:W-:Y:S01]  /*7380*/  STL.64 [R1+0x218], R144 ;  /* 0x0002189001007387 */ /* 0x0005e20000100a00 */
[----:B------:R-:W-:Y:S01]  /*7390*/  ISETP.NE.U32.AND P3, PT, R132, RZ, PT ;  /* 0x000000ff8400720c */ /* 0x000fe20003f65070 */
[----:B-1----:R-:W-:Y:S01]  /*73a0*/  IMAD.MOV.U32 R140, RZ, RZ, R138 ;  /* 0x000000ffff8c7224 */ /* 0x002fe200078e008a */
[----:B------:R-:W-:Y:S01]  /*73b0*/  SEL R201, R0, RZ, P4 ;  /* 0x000000ff00c97207 */ /* 0x000fe20002000000 */
[----:B------:R-:W-:Y:S01]  /*73c0*/  IMAD.MOV.U32 R138, RZ, RZ, R136 ;  /* 0x000000ffff8a7224 */ /* 0x000fe200078e0088 */
[----:B------:R-:W-:Y:S01]  /*73d0*/  ISETP.NE.U32.AND P4, PT, R133, RZ, PT ;  /* 0x000000ff8500720c */ /* 0x000fe20003f85070 */
[----:B------:R-:W-:Y:S01]  /*73e0*/  LDGSTS.E [R135+0xfe00], desc[UR28][R142.64], !P2 ;  /* 0x0fe000008e877fae */ /* 0x000fe2000d1a101c */
[----:B------:R-:W-:Y:S01]  /*73f0*/  MOV R136, R130 ;  /* 0x0000008200887202 */ /* 0x000fe20000000f00 */
[----:B----4-:R-:W-:Y:S01]  /*7400*/  VIADD R130, R252, 0xffffff40 ;  /* 0xffffff40fc827836 */ /* 0x010fe20000000000 */
[C---:B------:R-:W-:Y:S01]  /*7410*/  LOP3.LUT R133, R3.reuse, 0x40, RZ, 0x3c, !PT ;  /* 0x0000004003857812 */ /* 0x040fe200078e3cff */
[----:B------:R-:W0:Y:S01]  /*7420*/  LDGDEPBAR ;  /* 0x00000000000079af */ /* 0x000e220000000000 */
[----:B------:R-:W-:Y:S01]  /*7430*/  IMAD.MOV.U32 R141, RZ, RZ, R139 ;  /* 0x000000ffff8d7224 */ /* 0x000fe200078e008b */
[----:B------:R-:W-:Y:S01]  /*7440*/  LOP3.LUT R132, R3, 0x60, RZ, 0x3c, !PT ;  /* 0x0000006003847812 */ /* 0x000fe200078e3cff */
[----:B------:R-:W-:Y:S01]  /*7450*/  IMAD.MOV.U32 R139, RZ, RZ, R137 ;  /* 0x000000ffff8b7224 */ /* 0x000fe200078e0089 */
[----:B------:R-:W-:Y:S01]  /*7460*/  ISETP.GE.AND P2, PT, R200, R130, PT ;  /* 0x00000082c800720c */ /* 0x000fe20003f46270 */
[----:B------:R-:W-:Y:S01]  /*7470*/  VIADD R133, R133, UR9 ;  /* 0x0000000985857c36 */ /* 0x000fe20008000000 */
[C---:B------:R-:W-:Y:S01]  /*7480*/  IADD3 R200, PT, PT, R3.reuse, UR9, RZ ;  /* 0x0000000903c87c10 */ /* 0x040fe2000fffe0ff */
[----:B------:R-:W-:Y:S01]  /*7490*/  IMAD.MOV.U32 R137, RZ, RZ, R131 ;  /* 0x000000ffff897224 */ /* 0x000fe200078e0083 */
[----:B------:R-:W-:Y:S01]  /*74a0*/  SEL R252, RZ, 0x4, P2 ;  /* 0x00000004fffc7807 */ /* 0x000fe20001000000 */
[----:B------:R-:W1:Y:S01]  /*74b0*/  LDC R131, c[0x0][0x3a0] ;  /* 0x0000e800ff837b82 */ /* 0x000e620000000800 */
[----:B------:R-:W-:Y:S01]  /*74c0*/  ISETP.GE.U32.AND P2, PT, R134, 0x7fffff41, PT ;  /* 0x7fffff418600780c */ /* 0x000fe20003f46070 */
[----:B------:R-:W-:Y:S01]  /*74d0*/  LDGSTS.E [R200+0x40000], desc[UR28][R122.64], P4 ;  /* 0x400000007ac87fae */ /* 0x000fe2000a1a101c */
[----:B------:R-:W-:Y:S01]  /*74e0*/  LOP3.LUT R134, R3, 0x20, RZ, 0x3c, !PT ;  /* 0x0000002003867812 */ /* 0x000fe200078e3cff */
[----:B------:R-:W-:-:S02]  /*74f0*/  VIADD R132, R132, UR9 ;  /* 0x0000000984847c36 */ /* 0x000fc40008000000 */
[----:B------:R-:W-:Y:S02]  /*7500*/  LDGSTS.E [R200+0x40400], desc[UR28][R8.64], P4 ;  /* 0x4040000008c87fae */ /* 0x000fe4000a1a101c */
[----:B------:R-:W-:Y:S01]  /*7510*/  VIADD R134, R134, UR9 ;  /* 0x0000000986867c36 */ /* 0x000fe20008000000 */
[----:B--2---:R-:W2:Y:S01]  /*7520*/  LDC R144, c[0x0][0x3a0] ;  /* 0x0000e800ff907b82 */ /* 0x004ea20000000800 */
[----:B------:R-:W-:Y:S04]  /*7530*/  LDGSTS.E [R200+0x40800], desc[UR28][R16.64], P4 ;  /* 0x4080000010c87fae */ /* 0x000fe8000a1a101c */
[----:B------:R-:W-:Y:S03]  /*7540*/  LDGSTS.E [R200+0x40c00], desc[UR28][R24.64], P4 ;  /* 0x40c0000018c87fae */ /* 0x000fe6000a1a101c */
[----:B------:R-:W3:Y:S01]  /*7550*/  LDC R130, c[0x0][0x3a0] ;  /* 0x0000e800ff827b82 */ /* 0x000ee20000000800 */
[----:B------:R-:W-:Y:S04]  /*7560*/  LDGSTS.E [R200+0x41000], desc[UR28][R32.64], P4 ;  /* 0x4100000020c87fae */ /* 0x000fe8000a1a101c */
[----:B------:R-:W-:Y:S01]  /*7570*/  LDGSTS.E [R200+0x41400], desc[UR28][R40.64], P4 ;  /* 0x4140000028c87fae */ /* 0x000fe2000a1a101c */
[----:B-1----:R-:W-:-:S03]  /*7580*/  VIADD R0, R131, 0xffffffbd ;  /* 0xffffffbd83007836 */ /* 0x002fc60000000000 */
[----:B------:R-:W-:Y:S01]  /*7590*/  LDGSTS.E [R200+0x41800], desc[UR28][R48.64], P4 ;  /* 0x4180000030c87fae */ /* 0x000fe2000a1a101c */
[----:B------:R-:W1:Y:S03]  /*75a0*/  LDC R131, c[0x0][0x3a0] ;  /* 0x0000e800ff837b82 */ /* 0x000e660000000800 */
[----:B------:R-:W-:Y:S04]  /*75b0*/  LDGSTS.E [R200+0x41c00], desc[UR28][R56.64], P4 ;  /* 0x41c0000038c87fae */ /* 0x000fe8000a1a101c */
        /* <DEDUP_REMOVED lines=23> */
[----:B------:R4:W-:Y:S04]  /*7730*/  LDGSTS.E [R134+0x43d00], desc[UR28][R140.64], P4 ;  /* 0x43d000008c867fae */ /* 0x0009e8000a1a101c */
[----:B------:R-:W-:Y:S04]  /*7740*/  LDGSTS.E [R133+0x40200], desc[UR28][R4.64], P4 ;  /* 0x4020000004857fae */ /* 0x000fe8000a1a101c */
[----:B------:R-:W-:Y:S04]  /*7750*/  LDGSTS.E [R133+0x40600], desc[UR28][R12.64], P4 ;  /* 0x406000000c857fae */ /* 0x000fe8000a1a101c */
[----:B------:R-:W-:Y:S01]  /*7760*/  LDGSTS.E [R133+0x40a00], desc[UR28][R20.64], P4 ;  /* 0x40a0000014857fae */ /* 0x000fe2000a1a101c */
[----:B----4-:R-:W-:-:S02]  /*7770*/  IMAD.MOV.U32 R140, RZ, RZ, R242 ;  /* 0x000000ffff8c7224 */ /* 0x010fc400078e00f2 */
[----:B------:R-:W-:Y:S01]  /*7780*/  IMAD.MOV.U32 R141, RZ, RZ, R243 ;  /* 0x000000ffff8d7224 */ /* 0x000fe200078e00f3 */
        /* <DEDUP_REMOVED lines=16> */
[----:B----4-:R-:W-:Y:S01]  /*7890*/  MOV R138, R244 ;  /* 0x000000f4008a7202 */ /* 0x010fe20000000f00 */
[----:B------:R-:W-:-:S02]  /*78a0*/  IMAD.MOV.U32 R139, RZ, RZ, R245 ;  /* 0x000000ffff8b7224 */ /* 0x000fc400078e00f5 */
        /* <DEDUP_REMOVED lines=11> */
[----:B------:R4:W-:Y:S04]  /*7960*/  STL.64 [R1+0x210], R142 ;  /* 0x0002108e01007387 */ /* 0x0009e80000100a00 */
[----:B------:R-:W-:Y:S04]  /*7970*/  LDGSTS.E [R132+0x43b00], desc[UR28][R118.64], P4 ;  /* 0x43b0000076847fae */ /* 0x000fe8000a1a101c */
[----:B------:R2:W-:Y:S04]  /*7980*/  STL.64 [R1+0x6c8], R2 ;  /* 0x0006c80201007387 */ /* 0x0005e80000100a00 */
[----:B------:R-:W-:Y:S01]  /*7990*/  LDGSTS.E [R132+0x43f00], desc[UR28][R246.64], P4 ;  /* 0x43f00000f6847fae */ /* 0x000fe2000a1a101c */
[----:B------:R-:W-:Y:S01]  /*79a0*/  ISETP.GE.U32.AND P4, PT, R0, 0x7fffff7e, PT ;  /* 0x7fffff7e0000780c */ /* 0x000fe20003f86070 */
[----:B------:R-:W-:Y:S01]  /*79b0*/  IMAD.U32 R0, RZ, RZ, UR6 ;  /* 0x00000006ff007e24 */ /* 0x000fe2000f8e00ff */
[----:B----4-:R-:W4:Y:S01]  /*79c0*/  LDC R143, c[0x0][0x3a0] ;  /* 0x0000e800ff8f7b82 */ /* 0x010f220000000800 */
[----:B------:R-:W-:Y:S04]  /*79d0*/  STL [R1+0x6b8], R200 ;  /* 0x0006b8c801007387 */ /* 0x000fe80000100800 */
[----:B------:R-:W3:Y:S01]  /*79e0*/  LDL.LU.64 R242, [R1+0x170] ;  /* 0x0001700001f27983 */ /* 0x000ee20000300a00 */
[----:B------:R-:W-:-:S02]  /*79f0*/  IMAD.WIDE R128, R0, 0x4, R128 ;  /* 0x0000000400807825 */ /* 0x000fc400078e0280 */
[----:B------:R-:W1:Y:S01]  /*7a00*/  LDC R142, c[0x0][0x3a0] ;  /* 0x0000e800ff8e7b82 */ /* 0x000e620000000800 */
[----:B------:R-:W0:Y:S01]  /*7a10*/  LDGDEPBAR ;  /* 0x00000000000079af */ /* 0x000e220000000000 */
[----:B------:R-:W-:-:S03]  /*7a20*/  IMAD.WIDE R146, R0, 0x4, R126 ;  /* 0x0000000400927825 */ /* 0x000fc600078e027e */
[----:B------:R1:W-:Y:S01]  /*7a30*/  STL.64 [R1+0x2b0], R128 ;  /* 0x0002b08001007387 */ /* 0x0003e20000100a00 */
[----:B--2---:R-:W-:Y:S02]  /*7a40*/  VIADD R2, R144, 0xffffffbb ;  /* 0xffffffbb90027836 */ /* 0x004fe40000000000 */
[----:B------:R-:W2:Y:S01]  /*7a50*/  LDC R3, c[0x0][0x3a0] ;  /* 0x0000e800ff037b82 */ /* 0x000ea20000000800 */
[----:B------:R-:W2:Y:S01]  /*7a60*/  LDL.LU.64 R244, [R1+0x168] ;  /* 0x0001680001f47983 */ /* 0x000ea20000300a00 */
[----:B------:R-:W-:-:S03]  /*7a70*/  IMAD.WIDE R144, R0, 0x4, R248 ;  /* 0x0000000400907825 */ /* 0x000fc600078e02f8 */
[----:B------:R1:W-:Y:S01]  /*7a80*/  STL.64 [R1+0x2a8], R146 ;  /* 0x0002a89201007387 */ /* 0x0003e20000100a00 */
[----:B------:R-:W-:-:S03]  /*7a90*/  IMAD.WIDE R126, R0, 0x4, R250 ;  /* 0x00000004007e7825 */ /* 0x000fc600078e02fa */
[----:B------:R-:W2:Y:S04]  /*7aa0*/  LDL.LU.64 R246, [R1+0x160] ;  /* 0x0001600001f67983 */ /* 0x000ea80000300a00 */
[----:B------:R1:W-:Y:S04]  /*7ab0*/  STL.64 [R1+0x2a0], R144 ;  /* 0x0002a09001007387 */ /* 0x0003e80000100a00 */
[----:B------:R1:W-:Y:S04]  /*7ac0*/  STL.64 [R1+0x298], R126 ;  /* 0x0002987e01007387 */ /* 0x0003e80000100a00 */
[----:B------:R-:W2:Y:S04]  /*7ad0*/  LDL.LU.64 R248, [R1+0x158] ;  /* 0x0001580001f87983 */ /* 0x000ea80000300a00 */
[----:B------:R-:W2:Y:S01]  /*7ae0*/  LDL.LU.64 R250, [R1+0x150] ;  /* 0x0001500001fa7983 */ /* 0x000ea20000300a00 */
[----:B------:R-:W-:Y:S01]  /*7af0*/  BAR.SYNC.DEFER_BLOCKING 0x0 ;  /* 0x0000000000007b1d */ /* 0x000fe20000010000 */
[----:B----4-:R-:W-:-:S02]  /*7b00*/  VIADD R143, R143, 0xffffffbc ;  /* 0xffffffbc8f8f7836 */ /* 0x010fc40000000000 */
[----:B------:R-:W-:-:S05]  /*7b10*/  IMAD.WIDE R138, R0, 0x4, R138 ;  /* 0x00000004008a7825 */ /* 0x000fca00078e028a */
[----:B------:R4:W-:Y:S04]  /*7b20*/  STL.64 [R1+0x290], R138 ;  /* 0x0002908a01007387 */ /* 0x0009e80000100a00 */
[----:B------:R-:W-:Y:S01]  /*7b30*/  @!PT LDS RZ, [RZ] ;  /* 0x00000000fffff984 */ /* 0x000fe20000000800 */
[----:B------:R-:W-:Y:S01]  /*7b40*/  @!PT LDS RZ, [RZ] ;  /* 0x00000000fffff984 */ /* 0x000fe20000000800 */
[----:B------:R-:W-:Y:S01]  /*7b50*/  @!PT LDS RZ, [RZ] ;  /* 0x00000000fffff984 */ /* 0x000fe20000000800 */
[----:B------:R1:W-:Y:S04]  /*7b60*/  LDGSTS.E [R135+0x10000], desc[UR28][R128.64], !P6 ;  /* 0x1000000080877fae */ /* 0x0003e8000f1a101c */
[----:B------:R4:W-:Y:S01]  /*7b70*/  LDGSTS.E [R135+0x10200], desc[UR28][R146.64], !P6 ;  /* 0x1020000092877fae */ /* 0x0009e2000f1a101c */
[----:B------:R-:W-:-:S03]  /*7b80*/  ISETP.GE.U32.AND P6, PT, R143, 0x7fffff7d, PT ;  /* 0x7fffff7d8f00780c */ /* 0x000fc60003fc6070 */
[----:B------:R4:W-:Y:S04]  /*7b90*/  LDGSTS.E [R135+0x10400], desc[UR28][R144.64], !P5 ;  /* 0x1040000090877fae */ /* 0x0009e8000e9a101c */
[----:B------:R4:W-:Y:S01]  /*7ba0*/  LDGSTS.E [R135+0x10600], desc[UR28][R126.64], !P5 ;  /* 0x106000007e877fae */ /* 0x0009e2000e9a101c */
[----:B-1----:R-:W1:Y:S01]  /*7bb0*/  LDC R129, c[0x0][0x3a0] ;  /* 0x0000e800ff817b82 */ /* 0x002e620000000800 */
[C---:B----4-:R-:W-:Y:S02]  /*7bc0*/  IMAD.WIDE R146, R0.reuse, 0x4, R140 ;  /* 0x0000000400927825 */ /* 0x050fe400078e028c */
[----:B------:R-:W-:Y:S02]  /*7bd0*/  LDGSTS.E [R135+0x10800], desc[UR28][R138.64], !P4 ;  /* 0x108000008a877fae */ /* 0x000fe4000e1a101c */
[----:B------:R-:W-:-:S02]  /*7be0*/  IMAD.WIDE R144, R0, 0x4, R136 ;  /* 0x0000000400907825 */ /* 0x000fc400078e0288 */
[----:B------:R4:W-:Y:S01]  /*7bf0*/  STL.64 [R1+0x288], R146 ;  /* 0x0002889201007387 */ /* 0x0009e20000100a00 */
[----:B------:R-:W1:Y:S01]  /*7c00*/  LDC R128, c[0x0][0x3a0] ;  /* 0x0000e800ff807b82 */ /* 0x000e620000000800 */
[----:B------:R-:W-:Y:S02]  /*7c10*/  VIADD R127, R142, 0xffffffba ;  /* 0xffffffba8e7f7836 */ /* 0x000fe40000000000 */
[----:B------:R-:W2:Y:S04]  /*7c20*/  LDL.LU.64 R136, [R1+0x148] ;  /* 0x0001480001887983 */ /* 0x000ea80000300a00 */
[----:B------:R-:W2:Y:S04]  /*7c30*/  LDL.LU.64 R140, [R1+0x140] ;  /* 0x00014000018c7983 */ /* 0x000ea80000300a00 */
[----:B------:R1:W-:Y:S04]  /*7c40*/  STL.64 [R1+0x280], R144 ;  /* 0x0002809001007387 */ /* 0x0003e80000100a00 */
[----:B------:R4:W-:Y:S04]  /*7c50*/  LDGSTS.E [R135+0x10a00], desc[UR28][R146.64], !P4 ;  /* 0x10a0000092877fae */ /* 0x0009e8000e1a101c */
[----:B------:R1:W-:Y:S01]  /*7c60*/  LDGSTS.E [R135+0x10c00], desc[UR28][R144.64], !P6 ;  /* 0x10c0000090877fae */ /* 0x0003e2000f1a101c */
[----:B---3--:R-:W-:-:S05]  /*7c70*/  IMAD.WIDE R142, R0, 0x4, R242 ;  /* 0x00000004008e7825 */ /* 0x008fca00078e02f2 */
[----:B------:R3:W-:Y:S04]  /*7c80*/  STL.64 [R1+0x278], R142 ;  /* 0x0002788e01007387 */ /* 0x0007e80000100a00 */
[----:B------:R-:W2:Y:S04]  /*7c90*/  LDL.LU.64 R138, [R1+0x138] ;  /* 0x00013800018a7983 */ /* 0x000ea80000300a00 */
[----:B------:R-:W2:Y:S02]  /*7ca0*/  LDL.LU.64 R242, [R1+0x130] ;  /* 0x0001300001f27983 */ /* 0x000ea40000300a00 */
[----:B--2---:R-:W-:-:S02]  /*7cb0*/  IMAD.WIDE R148, R0, 0x4, R244 ;  /* 0x0000000400947825 */ /* 0x004fc400078e02f4 */
[----:B------:R3:W-:Y:S02]  /*7cc0*/  LDGSTS.E [R135+0x10e00], desc[UR28][R142.64], !P6 ;  /* 0x10e000008e877fae */ /* 0x0007e4000f1a101c */
[C---:B----4-:R-:W-:Y:S02]  /*7cd0*/  IMAD.WIDE R146, R0.reuse, 0x4, R246 ;  /* 0x0000000400927825 */ /* 0x050fe400078e02f6 */
[----:B------:R-:W-:Y:S04]  /*7ce0*/  STL.64 [R1+0x270], R148 ;  /* 0x0002709401007387 */ /* 0x000fe80000100a00 */
[----:B------:R2:W-:Y:S04]  /*7cf0*/  STL.64 [R1+0x268], R146 ;  /* 0x0002689201007387 */ /* 0x0005e80000100a00 */
[----:B------:R-:W4:Y:S01]  /*7d00*/  LDL.LU.64 R244, [R1+0x128] ;  /* 0x0001280001f47983 */ /* 0x000f220000300a00 */
[----:B-1----:R-:W-:-:S03]  /*7d10*/  IMAD.WIDE R144, R0, 0x4, R248 ;  /* 0x0000000400907825 */ /* 0x002fc600078e02f8 */
[----:B------:R-:W4:Y:S01]  /*7d20*/  LDL.LU.64 R246, [R1+0x120] ;  /* 0x0001200001f67983 */ /* 0x000f220000300a00 */
[----:B---3--:R-:W-:-:S03]  /*7d30*/  IMAD.WIDE R142, R0, 0x4, R250 ;  /* 0x00000004008e7825 */ /* 0x008fc600078e02fa */
[----:B------:R1:W-:Y:S04]  /*7d40*/  STL.64 [R1+0x260], R144 ;  /* 0x0002609001007387 */ /* 0x0003e80000100a00 */
[----:B------:R3:W-:Y:S04]  /*7d50*/  STL.64 [R1+0x258], R142 ;  /* 0x0002588e01007387 */ /* 0x0007e80000100a00 */
[----:B------:R-:W4:Y:S04]  /*7d60*/  LDL.LU.64 R248, [R1+0x118] ;  /* 0x0001180001f87983 */ /* 0x000f280000300a00 */
[----:B------:R-:W4:Y:S01]  /*7d70*/  LDL.LU.64 R250, [R1+0x110] ;  /* 0x0001100001fa7983 */ /* 0x000f220000300a00 */
[----:B------:R-:W-:-:S02]  /*7d80*/  ISETP.GE.U32.AND P5, PT, R2, 0x7fffff7c, PT ;  /* 0x7fffff7c0200780c */ /* 0x000fc40003fa6070 */
[----:B------:R-:W-:Y:S02]  /*7d90*/  ISETP.GE.U32.AND P4, PT, R127, 0x7fffff7b, PT ;  /* 0x7fffff7b7f00780c */ /* 0x000fe40003f86070 */
[----:B------:R-:W-:Y:S01]  /*7da0*/  IADD3 R126, PT, PT, R130, -0x47, RZ ;  /* 0xffffffb9827e7810 */ /* 0x000fe20007ffe0ff */
[----:B------:R-:W-:Y:S01]  /*7db0*/  VIADD R127, R131, 0xffffffb8 ;  /* 0xffffffb8837f7836 */ /* 0x000fe20000000000 */
[----:B------:R-:W1:Y:S02]  /*7dc0*/  LDC R2, c[0x0][0x3a0] ;  /* 0x0000e800ff027b82 */ /* 0x000e640000000800 */
[----:B------:R-:W-:-:S05]  /*7dd0*/  ISETP.GE.U32.AND P6, PT, R126, 0x7fffff7a, PT ;  /* 0x7fffff7a7e00780c */ /* 0x000fca0003fc6070 */
[----:B------:R-:W-:Y:S01]  /*7de0*/  LDGSTS.E [R135+0x11000], desc[UR28][R148.64], !P5 ;  /* 0x1100000094877fae */ /* 0x000fe2000e9a101c */
[----:B------:R-:W1:Y:S03]  /*7df0*/  LDC R130, c[0x0][0x3a0] ;  /* 0x0000e800ff827b82 */ /* 0x000e660000000800 */
[----:B------:R2:W-:Y:S04]  /*7e00*/  LDGSTS.E [R135+0x11200], desc[UR28][R146.64], !P5 ;  /* 0x1120000092877fae */ /* 0x0005e8000e9a101c */
[----:B------:R1:W-:Y:S01]  /*7e10*/  LDGSTS.E [R135+0x11400], desc[UR28][R144.64], !P4 ;  /* 0x1140000090877fae */ /* 0x0003e2000e1a101c */
[----:B------:R-:W1:Y:S03]  /*7e20*/  LDC R131, c[0x0][0x3a0] ;  /* 0x0000e800ff837b82 */ /* 0x000e660000000800 */
[----:B------:R3:W-:Y:S01]  /*7e30*/  LDGSTS.E [R135+0x11600], desc[UR28][R142.64], !P4 ;  /* 0x116000008e877fae */ /* 0x0007e2000e1a101c */
[----:B------:R-:W-:Y:S01]  /*7e40*/  ISETP.GE.U32.AND P5, PT, R127, 0x7fffff79, PT ;  /* 0x7fffff797f00780c */ /* 0x000fe20003fa6070 */
[----:B------:R-:W-:-:S04]  /*7e50*/  IMAD.WIDE R136, R0, 0x4, R136 ;  /* 0x0000000400887825 */ /* 0x000fc800078e0288 */
[C---:B--2---:R-:W-:Y:S01]  /*7e60*/  IMAD.WIDE R146, R0.reuse, 0x4, R140 ;  /* 0x0000000400927825 */ /* 0x044fe200078e028c */
[----:B------:R2:W-:Y:S04]  /*7e70*/  STL.64 [R1+0x250], R136 ;  /* 0x0002508801007387 */ /* 0x0005e80000100a00 */
[----:B------:R1:W-:Y:S04]  /*7e80*/  STL.64 [R1+0x248], R146 ;  /* 0x0002489201007387 */ /* 0x0003e80000100a00 */
[----:B------:R-:W-:Y:S04]  /*7e90*/  LDGSTS.E [R135+0x11800], desc[UR28][R136.64], !P6 ;  /* 0x1180000088877fae */ /* 0x000fe8000f1a101c */
[----:B------:R1:W-:Y:S02]  /*7ea0*/  LDGSTS.E [R135+0x11a00], desc[UR28][R146.64], !P6 ;  /* 0x11a0000092877fae */ /* 0x0003e4000f1a101c */
[----:B-1----:R-:W-:-:S02]  /*7eb0*/  IMAD.WIDE R144, R0, 0x4, R138 ;  /* 0x0000000400907825 */ /* 0x002fc400078e028a */
[----:B------:R-:W4:Y:S02]  /*7ec0*/  LDL.LU.64 R138, [R1+0x108] ;  /* 0x00010800018a7983 */ /* 0x000f240000300a00 */
[C---:B---3--:R-:W-:Y:S02]  /*7ed0*/  IMAD.WIDE R142, R0.reuse, 0x4, R242 ;  /* 0x00000004008e7825 */ /* 0x048fe400078e02f2 */
[----:B------:R-:W3:Y:S04]  /*7ee0*/  LDL.LU.64 R140, [R1+0x100] ;  /* 0x00010000018c7983 */ /* 0x000ee80000300a00 */
[----:B------:R1:W-:Y:S04]  /*7ef0*/  STL.64 [R1+0x240], R144 ;  /* 0x0002409001007387 */ /* 0x0003e80000100a00 */
[----:B------:R1:W-:Y:S04]  /*7f00*/  STL.64 [R1+0x198], R142 ;  /* 0x0001988e01007387 */ /* 0x0003e80000100a00 */
[----:B--2---:R-:W2:Y:S04]  /*7f10*/  LDL.LU.64 R136, [R1+0xf8] ;  /* 0x0000f80001887983 */ /* 0x004ea80000300a00 */
[----:B------:R-:W2:Y:S01]  /*7f20*/  LDL.LU.64 R242, [R1+0xf0] ;  /* 0x0000f00001f27983 */ /* 0x000ea20000300a00 */
[----:B----4-:R-:W-:-:S03]  /*7f30*/  IMAD.WIDE R148, R0, 0x4, R244 ;  /* 0x0000000400947825 */ /* 0x010fc600078e02f4 */
[----:B------:R1:W-:Y:S01]  /*7f40*/  LDGSTS.E [R135+0x11c00], desc[UR28][R144.64], !P5 ;  /* 0x11c0000090877fae */ /* 0x0003e2000e9a101c */
[----:B------:R-:W-:-:S03]  /*7f50*/  IMAD.WIDE R146, R0, 0x4, R246 ;  /* 0x0000000400927825 */ /* 0x000fc600078e02f6 */
[----:B------:R-:W-:Y:S04]  /*7f60*/  STL.64 [R1+0x190], R148 ;  /* 0x0001909401007387 */ /* 0x000fe80000100a00 */
[----:B------:R3:W-:Y:S04]  /*7f70*/  STL.64 [R1+0x188], R146 ;  /* 0x0001889201007387 */ /* 0x0007e80000100a00 */
[----:B------:R-:W4:Y:S01]  /*7f80*/  LDL.LU.64 R244, [R1+0xe8] ;  /* 0x0000e80001f47983 */ /* 0x000f220000300a00 */
[----:B-1----:R-:W-:-:S03]  /*7f90*/  IMAD.WIDE R144, R0, 0x4, R248 ;  /* 0x0000000400907825 */ /* 0x002fc600078e02f8 */
[----:B------:R1:W-:Y:S04]  /*7fa0*/  LDGSTS.E [R135+0x11e00], desc[UR28][R142.64], !P5 ;  /* 0x11e000008e877fae */ /* 0x0003e8000e9a101c */
[----:B------:R-:W4:Y:S04]  /*7fb0*/  LDL.LU.64 R246, [R1+0xe0] ;  /* 0x0000e00001f67983 */ /* 0x000f280000300a00 */
[----:B------:R2:W-:Y:S01]  /*7fc0*/  STL.64 [R1+0x180], R144 ;  /* 0x0001809001007387 */ /* 0x0005e20000100a00 */
[----:B-1----:R-:W-:-:S05]  /*7fd0*/  IMAD.WIDE R142, R0, 0x4, R250 ;  /* 0x00000004008e7825 */ /* 0x002fca00078e02fa */
[----:B------:R1:W-:Y:S04]  /*7fe0*/  STL.64 [R1+0x178], R142 ;  /* 0x0001788e01007387 */ /* 0x0003e80000100a00 */
[----:B------:R-:W4:Y:S04]  /*7ff0*/  LDL.LU.64 R248, [R1+0xd8] ;  /* 0x0000d80001f87983 */ /* 0x000f280000300a00 */
[----:B------:R-:W4:Y:S01]  /*8000*/  LDL.LU.64 R250, [R1+0xd0] ;  /* 0x0000d00001fa7983 */ /* 0x000f220000300a00 */
[----:B------:R-:W-:Y:S02]  /*8010*/  VIADD R126, R3, 0xffffffb7 ;  /* 0xffffffb7037e7836 */ /* 0x000fe40000000000 */
[----:B------:R-:W-:Y:S01]  /*8020*/  VIADD R127, R129, 0xffffffb6 ;  /* 0xffffffb6817f7836 */ /* 0x000fe20000000000 */
[----:B------:R-:W1:Y:S02]  /*8030*/  LDC R3, c[0x0][0x3a0] ;  /* 0x0000e800ff037b82 */ /* 0x000e640000000800 */
[----:B------:R-:W-:-:S02]  /*8040*/  ISETP.GE.U32.AND P4, PT, R126, 0x7fffff78, PT ;  /* 0x7fffff787e00780c */ /* 0x000fc40003f86070 */
[----:B------:R-:W-:Y:S01]  /*8050*/  ISETP.GE.U32.AND P6, PT, R127, 0x7fffff77, PT ;  /* 0x7fffff777f00780c */ /* 0x000fe20003fc6070 */
[----:B------:R-:W-:Y:S02]  /*8060*/  VIADD R126, R2, 0xffffffb5 ;  /* 0xffffffb5027e7836 */ /* 0x000fe40000000000 */
        /* <DEDUP_REMOVED lines=11> */
[C---:B---3--:R-:W-:Y:S01]  /*8120*/  IMAD.WIDE R146, R0.reuse, 0x4, R140 ;  /* 0x0000000400927825 */ /* 0x048fe200078e028c */
[----:B------:R3:W-:Y:S04]  /*8130*/  STL.64 [R1+0x170], R138 ;  /* 0x0001708a01007387 */ /* 0x0007e80000100a00 */
[----:B------:R3:W-:Y:S04]  /*8140*/  STL.64 [R1+0x168], R146 ;  /* 0x0001689201007387 */ /* 0x0007e80000100a00 */
[----:B------:R-:W-:Y:S01]  /*8150*/  LDGSTS.E [R135+0x12800], desc[UR28][R138.64], !P5 ;  /* 0x128000008a877fae */ /* 0x000fe2000e9a101c */
[----:B--2---:R-:W-:-:S03]  /*8160*/  IMAD.WIDE R144, R0, 0x4, R136 ;  /* 0x0000000400907825 */ /* 0x004fc600078e0288 */
[----:B------:R2:W-:Y:S01]  /*8170*/  LDGSTS.E [R135+0x12a00], desc[UR28][R146.64], !P5 ;  /* 0x12a0000092877fae */ /* 0x0005e2000e9a101c */
[----:B-1----:R-:W-:-:S03]  /*8180*/  IMAD.WIDE R142, R0, 0x4, R242 ;  /* 0x00000004008e7825 */ /* 0x002fc600078e02f2 */
[----:B------:R-:W4:Y:S04]  /*8190*/  LDL.LU.64 R136, [R1+0xc8] ;  /* 0x0000c80001887983 */ /* 0x000f280000300a00 */
[----:B------:R-:W4:Y:S04]  /*81a0*/  LDL.LU.64 R140, [R1+0xc0] ;  /* 0x0000c000018c7983 */ /* 0x000f280000300a00 */
[----:B------:R1:W-:Y:S04]  /*81b0*/  STL.64 [R1+0x160], R144 ;  /* 0x0001609001007387 */ /* 0x0003e80000100a00 */
[----:B------:R1:W-:Y:S04]  /*81c0*/  STL.64 [R1+0x158], R142 ;  /* 0x0001588e01007387 */ /* 0x0003e80000100a00 */
[----:B---3--:R-:W3:Y:S04]  /*81d0*/  LDL.LU.64 R138, [R1+0xb8] ;  /* 0x0000b800018a7983 */ /* 0x008ee80000300a00 */
[----:B------:R-:W3:Y:S01]  /*81e0*/  LDL.LU.64 R242, [R1+0xb0] ;  /* 0x0000b00001f27983 */ /* 0x000ee20000300a00 */
[----:B----4-:R-:W-:-:S03]  /*81f0*/  IMAD.WIDE R148, R0, 0x4, R244 ;  /* 0x0000000400947825 */ /* 0x010fc600078e02f4 */
[----:B------:R1:W-:Y:S01]  /*8200*/  LDGSTS.E [R135+0x12c00], desc[UR28][R144.64], !P4 ;  /* 0x12c0000090877fae */ /* 0x0003e2000e1a101c */
[----:B--2---:R-:W-:-:S03]  /*8210*/  IMAD.WIDE R146, R0, 0x4, R246 ;  /* 0x0000000400927825 */ /* 0x004fc600078e02f6 */
[----:B------:R-:W-:Y:S04]  /*8220*/  STL.64 [R1+0x150], R148 ;  /* 0x0001509401007387 */ /* 0x000fe80000100a00 */
[----:B------:R-:W-:Y:S04]  /*8230*/  STL.64 [R1+0x148], R146 ;  /* 0x0001489201007387 */ /* 0x000fe80000100a00 */
[----:B------:R-:W2:Y:S04]  /*8240*/  LDL.LU.64 R244, [R1+0xa8] ;  /* 0x0000a80001f47983 */ /* 0x000ea80000300a00 */
[----:B------:R4:W-:Y:S01]  /*8250*/  LDGSTS.E [R135+0x12e00], desc[UR28][R142.64], !P4 ;  /* 0x12e000008e877fae */ /* 0x0009e2000e1a101c */
[----:B-1----:R-:W-:-:S03]  /*8260*/  IMAD.WIDE R144, R0, 0x4, R248 ;  /* 0x0000000400907825 */ /* 0x002fc600078e02f8 */
[----:B------:R-:W2:Y:S04]  /*8270*/  LDL.LU.64 R246, [R1+0xa0] ;  /* 0x0000a00001f67983 */ /* 0x000ea80000300a00 */
[----:B------:R-:W-:Y:S01]  /*8280*/  STL.64 [R1+0x140], R144 ;  /* 0x0001409001007387 */ /* 0x000fe20000100a00 */
[----:B----4-:R-:W-:-:S05]  /*8290*/  IMAD.WIDE R142, R0, 0x4, R250 ;  /* 0x00000004008e7825 */ /* 0x010fca00078e02fa */
[----:B------:R1:W-:Y:S04]  /*82a0*/  STL.64 [R1+0x138], R142 ;  /* 0x0001388e01007387 */ /* 0x0003e80000100a00 */
[----:B------:R-:W4:Y:S04]  /*82b0*/  LDL.LU.64 R248, [R1+0x98] ;  /* 0x0000980001f87983 */ /* 0x000f280000300a00 */
[----:B------:R-:W4:Y:S01]  /*82c0*/  LDL.LU.64 R250, [R1+0x90] ;  /* 0x0000900001fa7983 */ /* 0x000f220000300a00 */
[----:B------:R-:W-:Y:S01]  /*82d0*/  IADD3 R126, PT, PT, R130, -0x4d, RZ ;  /* 0xffffffb3827e7810 */ /* 0x000fe20007ffe0ff */
        /* <DEDUP_REMOVED lines=10> */
[----:B------:R-:W-:Y:S04]  /*8380*/  LDGSTS.E [R135+0x13200], desc[UR28][R146.64], !P6 ;  /* 0x1320000092877fae */ /* 0x000fe8000f1a101c */
[----:B------:R-:W-:Y:S01]  /*8390*/  LDGSTS.E [R135+0x13400], desc[UR28][R144.64], !P5 ;  /* 0x1340000090877fae */ /* 0x000fe2000e9a101c */
[----:B------:R-:W1:Y:S03]  /*83a0*/  LDC R129, c[0x0][0x3a0] ;  /* 0x0000e800ff817b82 */ /* 0x000e660000000800 */
[----:B------:R1:W-:Y:S01]  /*83b0*/  LDGSTS.E [R135+0x13600], desc[UR28][R142.64], !P5 ;  /* 0x136000008e877fae */ /* 0x0003e2000e9a101c */
[----:B------:R-:W-:Y:S01]  /*83c0*/  ISETP.GE.U32.AND P6, PT, R127, 0x7fffff71, PT ;  /* 0x7fffff717f00780c */ /* 0x000fe20003fc6070 */
[----:B------:R-:W-:-:S04]  /*83d0*/  IMAD.WIDE R136, R0, 0x4, R136 ;  /* 0x0000000400887825 */ /* 0x000fc800078e0288 */
[C---:B-1----:R-:W-:Y:S01]  /*83e0*/  IMAD.WIDE R142, R0.reuse, 0x4, R140 ;  /* 0x00000004008e7825 */ /* 0x042fe200078e028c */
[----:B------:R1:W-:Y:S04]  /*83f0*/  STL.64 [R1+0x130], R136 ;  /* 0x0001308801007387 */ /* 0x0003e80000100a00 */
[----:B------:R1:W-:Y:S04]  /*8400*/  STL.64 [R1+0x128], R142 ;  /* 0x0001288e01007387 */ /* 0x0003e80000100a00 */
[----:B------:R-:W4:Y:S01]  /*8410*/  LDL.LU.64 R140, [R1+0x88] ;  /* 0x00008800018c7983 */ /* 0x000f220000300a00 */
[----:B---3--:R-:W-:-:S03]  /*8420*/  IMAD.WIDE R146, R0, 0x4, R138 ;  /* 0x0000000400927825 */ /* 0x008fc600078e028a */
[----:B------:R-:W-:Y:S01]  /*8430*/  LDGSTS.E [R135+0x13800], desc[UR28][R136.64], !P4 ;  /* 0x1380000088877fae */ /* 0x000fe2000e1a101c */
[----:B------:R-:W-:-:S03]  /*8440*/  IMAD.WIDE R144, R0, 0x4, R242 ;  /* 0x0000000400907825 */ /* 0x000fc600078e02f2 */
[----:B------:R-:W3:Y:S04]  /*8450*/  LDL.LU.64 R138, [R1+0x80] ;  /* 0x00008000018a7983 */ /* 0x000ee80000300a00 */
[----:B------:R4:W-:Y:S04]  /*8460*/  STL.64 [R1+0x120], R146 ;  /* 0x0001209201007387 */ /* 0x0009e80000100a00 */
[----:B------:R2:W-:Y:S04]  /*8470*/  STL.64 [R1+0x118], R144 ;  /* 0x0001189001007387 */ /* 0x0005e80000100a00 */
[----:B-1----:R-:W3:Y:S04]  /*8480*/  LDL.LU.64 R136, [R1+0x78] ;  /* 0x0000780001887983 */ /* 0x002ee80000300a00 */
[----:B------:R-:W-:Y:S01]  /*8490*/  LDGSTS.E [R135+0x13a00], desc[UR28][R142.64], !P4 ;  /* 0x13a000008e877fae */ /* 0x000fe2000e1a101c */
[----:B--2---:R-:W-:-:S03]  /*84a0*/  IMAD.WIDE R244, R0, 0x4, R244 ;  /* 0x0000000400f47825 */ /* 0x004fc600078e02f4 */
[----:B------:R4:W-:Y:S01]  /*84b0*/  LDGSTS.E [R135+0x13c00], desc[UR28][R146.64], !P6 ;  /* 0x13c0000092877fae */ /* 0x0009e2000f1a101c */
[----:B------:R-:W-:-:S03]  /*84c0*/  IMAD.WIDE R148, R0, 0x4, R246 ;  /* 0x0000000400947825 */ /* 0x000fc600078e02f6 */
[----:B------:R1:W-:Y:S04]  /*84d0*/  LDGSTS.E [R135+0x13e00], desc[UR28][R144.64], !P6 ;  /* 0x13e0000090877fae */ /* 0x0003e8000f1a101c */
[----:B------:R-:W2:Y:S04]  /*84e0*/  LDL.LU.64 R142, [R1+0x70] ;  /* 0x00007000018e7983 */ /* 0x000ea80000300a00 */
[----:B------:R1:W-:Y:S04]  /*84f0*/  STL.64 [R1+0x110], R244 ;  /* 0x000110f401007387 */ /* 0x0003e80000100a00 */
[----:B------:R-:W-:Y:S04]  /*8500*/  STL.64 [R1+0x108], R148 ;  /* 0x0001089401007387 */ /* 0x000fe80000100a00 */
[----:B------:R-:W2:Y:S01]  /*8510*/  LDL.LU.64 R242, [R1+0x68] ;  /* 0x0000680001f27983 */ /* 0x000ea20000300a00 */
[----:B----4-:R-:W-:-:S03]  /*8520*/  IMAD.WIDE R146, R0, 0x4, R248 ;  /* 0x0000000400927825 */ /* 0x010fc600078e02f8 */
[----:B------:R-:W4:Y:S01]  /*8530*/  LDL.LU.64 R246, [R1+0x60] ;  /* 0x0000600001f67983 */ /* 0x000f220000300a00 */
[----:B-1----:R-:W-:-:S03]  /*8540*/  IMAD.WIDE R144, R0, 0x4, R250 ;  /* 0x0000000400907825 */ /* 0x002fc600078e02fa */
[----:B------:R-:W-:Y:S04]  /*8550*/  STL.64 [R1+0x100], R146 ;  /* 0x0001009201007387 */ /* 0x000fe80000100a00 */
[----:B------:R2:W-:Y:S04]  /*8560*/  STL.64 [R1+0xf8], R144 ;  /* 0x0000f89001007387 */ /* 0x0005e80000100a00 */
[----:B------:R-:W4:Y:S04]  /*8570*/  LDL.LU.64 R248, [R1+0x58] ;  /* 0x0000580001f87983 */ /* 0x000f280000300a00 */
[----:B------:R-:W4:Y:S01]  /*8580*/  LDL.LU.64 R250, [R1+0x50] ;  /* 0x0000500001fa7983 */ /* 0x000f220000300a00 */
[----:B------:R-:W-:-:S02]  /*8590*/  VIADD R126, R2, 0xffffffaf ;  /* 0xffffffaf027e7836 */ /* 0x000fc40000000000 */
[----:B------:R-:W-:Y:S01]  /*85a0*/  VIADD R127, R128, 0xffffffae ;  /* 0xffffffae807f7836 */ /* 0x000fe20000000000 */
[----:B------:R-:W1:Y:S02]  /*85b0*/  LDC R2, c[0x0][0x3a0] ;  /* 0x0000e800ff027b82 */ /* 0x000e640000000800 */
[----:B------:R-:W-:Y:S02]  /*85c0*/  ISETP.GE.U32.AND P5, PT, R126, 0x7fffff70, PT ;  /* 0x7fffff707e00780c */ /* 0x000fe40003fa6070 */
[----:B------:R-:W-:Y:S02]  /*85d0*/  ISETP.GE.U32.AND P4, PT, R127, 0x7fffff6f, PT ;  /* 0x7fffff6f7f00780c */ /* 0x000fe40003f86070 */
[----:B------:R-:W-:Y:S02]  /*85e0*/  IADD3 R126, PT, PT, R130, -0x53, RZ ;  /* 0xffffffad827e7810 */ /* 0x000fe40007ffe0ff */
[----:B------:R-:W2:Y:S01]  /*85f0*/  LDC R130, c[0x0][0x3a0] ;  /* 0x0000e800ff827b82 */ /* 0x000ea20000000800 */
[----:B------:R-:W-:Y:S01]  /*8600*/  VIADD R127, R131, 0xffffffac ;  /* 0xffffffac837f7836 */ /* 0x000fe20000000000 */
[----:B------:R-:W-:-:S05]  /*8610*/  ISETP.GE.U32.AND P6, PT, R126, 0x7fffff6e, PT ;  /* 0x7fffff6e7e00780c */ /* 0x000fca0003fc6070 */
[----:B------:R1:W-:Y:S01]  /*8620*/  LDGSTS.E [R135+0x14000], desc[UR28][R244.64], !P5 ;  /* 0x14000000f4877fae */ /* 0x0003e2000e9a101c */
[----:B------:R-:W2:Y:S03]  /*8630*/  LDC R128, c[0x0][0x3a0] ;  /* 0x0000e800ff807b82 */ /* 0x000ea60000000800 */
[----:B------:R-:W-:Y:S01]  /*8640*/  LDGSTS.E [R135+0x14200], desc[UR28][R148.64], !P5 ;  /* 0x1420000094877fae */ /* 0x000fe2000e9a101c */
[----:B------:R-:W-:-:S03]  /*8650*/  ISETP.GE.U32.AND P5, PT, R127, 0x7fffff6d, PT ;  /* 0x7fffff6d7f00780c */ /* 0x000fc60003fa6070 */
[----:B------:R-:W-:Y:S01]  /*8660*/  LDGSTS.E [R135+0x14400], desc[UR28][R146.64], !P4 ;  /* 0x1440000092877fae */ /* 0x000fe2000e1a101c */
[----:B------:R-:W-:Y:S01]  /*8670*/  VIADD R126, R3, 0xffffffab ;  /* 0xffffffab037e7836 */ /* 0x000fe20000000000 */
[----:B-1----:R-:W1:Y:S02]  /*8680*/  LDC R244, c[0x0][0x3a0] ;  /* 0x0000e800fff47b82 */ /* 0x002e640000000800 */
[----:B------:R2:W-:Y:S02]  /*8690*/  LDGSTS.E [R135+0x14600], desc[UR28][R144.64], !P4 ;  /* 0x1460000090877fae */ /* 0x0005e4000e1a101c */
[----:B------:R-:W-:Y:S01]  /*86a0*/  ISETP.GE.U32.AND P4, PT, R126, 0x7fffff6c, PT ;  /* 0x7fffff6c7e00780c */ /* 0x000fe20003f86070 */
[----:B------:R-:W-:Y:S02]  /*86b0*/  VIADD R126, R2, 0xffffffa9 ;  /* 0xffffffa9027e7836 */ /* 0x000fe40000000000 */
[----:B------:R-:W-:Y:S01]  /*86c0*/  VIADD R127, R129, 0xffffffaa ;  /* 0xffffffaa817f7836 */ /* 0x000fe20000000000 */
[----:B------:R-:W1:Y:S08]  /*86d0*/  LDC R3, c[0x0][0x3a0] ;  /* 0x0000e800ff037b82 */ /* 0x000e700000000800 */
[----:B------:R-:W1:Y:S08]  /*86e0*/  LDC R129, c[0x0][0x3a0] ;  /* 0x0000e800ff817b82 */ /* 0x000e700000000800 */
[----:B------:R-:W1:Y:S01]  /*86f0*/  LDC R2, c[0x0][0x3a0] ;  /* 0x0000e800ff027b82 */ /* 0x000e620000000800 */
[----:B------:R-:W-:-:S04]  /*8700*/  IMAD.WIDE R140, R0, 0x4, R140 ;  /* 0x00000004008c7825 */ /* 0x000fc800078e028c */
[C---:B---3--:R-:W-:Y:S01]  /*8710*/  IMAD.WIDE R138, R0.reuse, 0x4, R138 ;  /* 0x00000004008a7825 */ /* 0x048fe200078e028a */
[----:B------:R3:W-:Y:S04]  /*8720*/  STL.64 [R1+0xf0], R140 ;  /* 0x0000f08c01007387 */ /* 0x0007e80000100a00 */
[----:B------:R1:W-:Y:S04]  /*8730*/  STL.64 [R1+0xe8], R138 ;  /* 0x0000e88a01007387 */ /* 0x0003e80000100a00 */
[----:B------:R-:W-:Y:S01]  /*8740*/  LDGSTS.E [R135+0x14800], desc[UR28][R140.64], !P6 ;  /* 0x148000008c877fae */ /* 0x000fe2000f1a101c */
[----:B------:R-:W-:-:S03]  /*8750*/  IMAD.WIDE R136, R0, 0x4, R136 ;  /* 0x0000000400887825 */ /* 0x000fc600078e0288 */
[----:B------:R-:W-:Y:S04]  /*8760*/  LDGSTS.E [R135+0x14a00], desc[UR28][R138.64], !P6 ;  /* 0x14a000008a877fae */ /* 0x000fe8000f1a101c */
[----:B------:R1:W-:Y:S04]  /*8770*/  STL.64 [R1+0xe0], R136 ;  /* 0x0000e08801007387 */ /* 0x0003e80000100a00 */
[----:B------:R-:W-:Y:S01]  /*8780*/  LDGSTS.E [R135+0x14c00], desc[UR28][R136.64], !P5 ;  /* 0x14c0000088877fae */ /* 0x000fe2000e9a101c */
[----:B--2---:R-:W-:-:S03]  /*8790*/  IMAD.WIDE R144, R0, 0x4, R142 ;  /* 0x0000000400907825 */ /* 0x004fc600078e028e */
[----:B------:R-:W2:Y:S04]  /*87a0*/  LDL.LU.64 R142, [R1+0x48] ;  /* 0x00004800018e7983 */ /* 0x000ea80000300a00 */
[----:B------:R4:W-:Y:S04]  /*87b0*/  STL.64 [R1+0xd8], R144 ;  /* 0x0000d89001007387 */ /* 0x0009e80000100a00 */
[----:B---3--:R-:W3:Y:S01]  /*87c0*/  LDL.LU.64 R140, [R1+0x40] ;  /* 0x00004000018c7983 */ /* 0x008ee20000300a00 */
[----:B------:R-:W-:-:S03]  /*87d0*/  IMAD.WIDE R148, R0, 0x4, R242 ;  /* 0x0000000400947825 */ /* 0x000fc600078e02f2 */
[----:B-1----:R-:W3:Y:S01]  /*87e0*/  LDL.LU.64 R138, [R1+0x38] ;  /* 0x00003800018a7983 */ /* 0x002ee20000300a00 */
[----:B----4-:R-:W-:-:S03]  /*87f0*/  IMAD.WIDE R146, R0, 0x4, R246 ;  /* 0x0000000400927825 */ /* 0x010fc600078e02f6 */
[----:B------:R1:W-:Y:S01]  /*8800*/  LDGSTS.E [R135+0x14e00], desc[UR28][R144.64], !P5 ;  /* 0x14e0000090877fae */ /* 0x0003e2000e9a101c */
[----:B------:R-:W-:Y:S02]  /*8810*/  ISETP.GE.U32.AND P5, PT, R126, 0x7fffff6a, PT ;  /* 0x7fffff6a7e00780c */ /* 0x000fe40003fa6070 */
[----:B------:R-:W-:Y:S01]  /*8820*/  IADD3 R126, PT, PT, R130, -0x59, RZ ;  /* 0xffffffa7827e7810 */ /* 0x000fe20007ffe0ff */
[----:B------:R-:W4:Y:S04]  /*8830*/  LDL.LU.64 R136, [R1+0x30] ;  /* 0x0000300001887983 */ /* 0x000f280000300a00 */
[----:B------:R-:W4:Y:S04]  /*8840*/  LDL.LU.64 R130, [R1+0x28] ;  /* 0x0000280001827983 */ /* 0x000f280000300a00 */
[----:B------:R1:W-:Y:S02]  /*8850*/  STL.64 [R1+0xd0], R148 ;  /* 0x0000d09401007387 */ /* 0x0003e40000100a00 */
[----:B-1----:R-:W-:-:S02]  /*8860*/  IMAD.WIDE R144, R0, 0x4, R248 ;  /* 0x0000000400907825 */ /* 0x002fc400078e02f8 */
[----:B------:R-:W4:Y:S02]  /*8870*/  LDL.LU.64 R242, [R1+0x20] ;  /* 0x0000200001f27983 */ /* 0x000f240000300a00 */
[----:B------:R-:W-:Y:S02]  /*8880*/  IMAD.WIDE R246, R0, 0x4, R250 ;  /* 0x0000000400f67825 */ /* 0x000fe400078e02fa */
[----:B------:R1:W-:Y:S04]  /*8890*/  STL.64 [R1+0xc8], R146 ;  /* 0x0000c89201007387 */ /* 0x0003e80000100a00 */
[----:B------:R-:W4:Y:S04]  /*88a0*/  LDL.LU.64 R248, [R1+0x18] ;  /* 0x0000180001f87983 */ /* 0x000f280000300a00 */
[----:B------:R-:W4:Y:S01]  /*88b0*/  LDL.LU.64 R250, [R1+0x10] ;  /* 0x0000100001fa7983 */ /* 0x000f220000300a00 */
[----:B------:R-:W-:Y:S01]  /*88c0*/  ISETP.GE.U32.AND P6, PT, R127, 0x7fffff6b, PT ;  /* 0x7fffff6b7f00780c */ /* 0x000fe20003fc6070 */
[----:B------:R-:W-:-:S02]  /*88d0*/  VIADD R127, R128, 0xffffffa8 ;  /* 0xffffffa8807f7836 */ /* 0x000fc40000000000 */
[----:B------:R1:W-:Y:S01]  /*88e0*/  STL.64 [R1+0xc0], R144 ;  /* 0x0000c09001007387 */ /* 0x0003e20000100a00 */
[----:B------:R-:W2:Y:S03]  /*88f0*/  LDC R128, c[0x0][0x3a0] ;  /* 0x0000e800ff807b82 */ /* 0x000ea60000000800 */
[----:B------:R-:W-:Y:S04]  /*8900*/  LDGSTS.E [R135+0x15000], desc[UR28][R148.64], !P4 ;  /* 0x1500000094877fae */ /* 0x000fe8000e1a101c */
[----:B------:R-:W-:Y:S01]  /*8910*/  LDGSTS.E [R135+0x15200], desc[UR28][R146.64], !P4 ;  /* 0x1520000092877fae */ /* 0x000fe2000e1a101c */
[----:B------:R-:W-:Y:S01]  /*8920*/  ISETP.GE.U32.AND P4, PT, R127, 0x7fffff69, PT ;  /* 0x7fffff697f00780c */ /* 0x000fe20003f86070 */
[----:B------:R-:W-:-:S02]  /*8930*/  VIADD R127, R244, 0xffffffa6 ;  /* 0xffffffa6f47f7836 */ /* 0x000fc40000000000 */
[----:B------:R-:W-:Y:S04]  /*8940*/  LDGSTS.E [R135+0x15400], desc[UR28][R144.64], !P6 ;  /* 0x1540000090877fae */ /* 0x000fe8000f1a101c */
[----:B------:R-:W4:Y:S04]  /*8950*/  LDL.LU.64 R148, [R1+0x7b8] ;  /* 0x0007b80001947983 */ /* 0x000f280000300a00 */
[----:B-1----:R-:W4:Y:S04]  /*8960*/  LDL.LU.64 R146, [R1+0x7b0] ;  /* 0x0007b00001927983 */ /* 0x002f280000300a00 */
[----:B------:R1:W-:Y:S04]  /*8970*/  STL.64 [R1+0xb8], R246 ;  /* 0x0000b8f601007387 */ /* 0x0003e80000100a00 */
[----:B------:R-:W4:Y:S04]  /*8980*/  LDL.LU.64 R144, [R1+0x7a8] ;  /* 0x0007a80001907983 */ /* 0x000f280000300a00 */
[----:B------:R1:W-:Y:S04]  /*8990*/  LDGSTS.E [R135+0x15600], desc[UR28][R246.64], !P6 ;  /* 0x15600000f6877fae */ /* 0x0003e8000f1a101c */
[----:B------:R-:W4:Y:S04]  /*89a0*/  LDL.LU.64 R244, [R1+0x8] ;  /* 0x0000080001f47983 */ /* 0x000f280000300a00 */
[----:B-1----:R-:W4:Y:S01]  /*89b0*/  LDL.LU.64 R246, [R1] ;  /* 0x0000000001f67983 */ /* 0x002f220000300a00 */
[----:B------:R-:W-:Y:S01]  /*89c0*/  ISETP.GE.U32.AND P6, PT, R126, 0x7fffff68, PT ;  /* 0x7fffff687e00780c */ /* 0x000fe20003fc6070 */
[----:B------:R-:W-:-:S02]  /*89d0*/  VIADD R126, R3, 0xffffffa5 ;  /* 0xffffffa5037e7836 */ /* 0x000fc40000000000 */
[----:B------:R-:W1:Y:S01]  /*89e0*/  LDC R3, c[0x0][0x3a0] ;  /* 0x0000e800ff037b82 */ /* 0x000e620000000800 */
[----:B--2---:R-:W-:-:S05]  /*89f0*/  IMAD.WIDE R142, R0, 0x4, R142 ;  /* 0x00000004008e7825 */ /* 0x004fca00078e028e */
[----:B------:R-:W-:Y:S01]  /*8a00*/  LDGSTS.E [R135+0x15800], desc[UR28][R142.64], !P5 ;  /* 0x158000008e877fae */ /* 0x000fe2000e9a101c */
[----:B---3--:R-:W-:-:S03]  /*8a10*/  IMAD.WIDE R140, R0, 0x4, R140 ;  /* 0x00000004008c7825 */ /* 0x008fc600078e028c */
[----:B------:R2:W-:Y:S01]  /*8a20*/  STL.64 [R1+0xb0], R142 ;  /* 0x0000b08e01007387 */ /* 0x0005e20000100a00 */
[----:B------:R-:W-:-:S03]  /*8a30*/  IMAD.WIDE R138, R0, 0x4, R138 ;  /* 0x00000004008a7825 */ /* 0x000fc600078e028a */
[----:B------:R-:W-:Y:S01]  /*8a40*/  LDGSTS.E [R135+0x15a00], desc[UR28][R140.64], !P5 ;  /* 0x15a000008c877fae */ /* 0x000fe2000e9a101c */
[----:B------:R-:W-:-:S03]  /*8a50*/  ISETP.GE.U32.AND P5, PT, R127, 0x7fffff67, PT ;  /* 0x7fffff677f00780c */ /* 0x000fc60003fa6070 */
[----:B------:R3:W-:Y:S01]  /*8a60*/  STL.64 [R1+0xa8], R140 ;  /* 0x0000a88c01007387 */ /* 0x0007e20000100a00 */
[----:B----4-:R-:W-:-:S03]  /*8a70*/  IMAD.WIDE R136, R0, 0x4, R136 ;  /* 0x0000000400887825 */ /* 0x010fc600078e0288 */
[----:B--2---:R-:W2:Y:S01]  /*8a80*/  LDL.LU.64 R142, [R1+0x7a0] ;  /* 0x0007a000018e7983 */ /* 0x004ea20000300a00 */
[----:B------:R-:W-:-:S03]  /*8a90*/  IMAD.WIDE R130, R0, 0x4, R130 ;  /* 0x0000000400827825 */ /* 0x000fc600078e0282 */
[----:B------:R4:W-:Y:S04]  /*8aa0*/  LDGSTS.E [R135+0x15c00], desc[UR28][R138.64], !P4 ;  /* 0x15c000008a877fae */ /* 0x0009e8000e1a101c */
[----:B---3--:R-:W3:Y:S01]  /*8ab0*/  LDL.LU.64 R140, [R1+0x798] ;  /* 0x00079800018c7983 */ /* 0x008ee20000300a00 */
[----:B------:R-:W-:-:S03]  /*8ac0*/  IMAD.WIDE R242, R0, 0x4, R242 ;  /* 0x0000000400f27825 */ /* 0x000fc600078e02f2 */
[----:B------:R1:W-:Y:S04]  /*8ad0*/  STL.64 [R1+0xa0], R138 ;  /* 0x0000a08a01007387 */ /* 0x0003e80000100a00 */
[----:B------:R1:W-:Y:S01]  /*8ae0*/  STL.64 [R1+0x98], R136 ;  /* 0x0000988801007387 */ /* 0x0003e20000100a00 */
[----:B------:R-:W-:-:S03]  /*8af0*/  IMAD.WIDE R248, R0, 0x4, R248 ;  /* 0x0000000400f87825 */ /* 0x000fc600078e02f8 */
[----:B------:R-:W-:Y:S04]  /*8b00*/  LDGSTS.E [R135+0x15e00], desc[UR28][R136.64], !P4 ;  /* 0x15e0000088877fae */ /* 0x000fe8000e1a101c */
[----:B-1----:R-:W4:Y:S01]  /*8b10*/  LDL.LU.64 R138, [R1+0x790] ;  /* 0x00079000018a7983 */ /* 0x002f220000300a00 */
[----:B------:R-:W-:-:S03]  /*8b20*/  IMAD.WIDE R250, R0, 0x4, R250 ;  /* 0x0000000400fa7825 */ /* 0x000fc600078e02fa */
[----:B------:R-:W-:Y:S04]  /*8b30*/  LDGSTS.E [R135+0x16000], desc[UR28][R130.64], !P6 ;  /* 0x1600000082877fae */ /* 0x000fe8000f1a101c */
[----:B------:R-:W2:Y:S04]  /*8b40*/  LDL.LU.64 R136, [R1+0x788] ;  /* 0x0007880001887983 */ /* 0x000ea80000300a00 */
[----:B------:R1:W-:Y:S04]  /*8b50*/  STL.64 [R1+0x90], R130 ;  /* 0x0000908201007387 */ /* 0x0003e80000100a00 */
[----:B------:R1:W-:Y:S04]  /*8b60*/  STL.64 [R1+0x88], R242 ;  /* 0x000088f201007387 */ /* 0x0003e80000100a00 */
[----:B------:R-:W-:Y:S04]  /*8b70*/  LDGSTS.E [R135+0x16200], desc[UR28][R242.64], !P6 ;  /* 0x16200000f2877fae */ /* 0x000fe8000f1a101c */
[----:B-1----:R-:W2:Y:S04]  /*8b80*/  LDL.LU.64 R130, [R1+0x780] ;  /* 0x0007800001827983 */ /* 0x002ea80000300a00 */
[----:B------:R-:W-:Y:S04]  /*8b90*/  LDGSTS.E [R135+0x16400], desc[UR28][R248.64], !P5 ;  /* 0x16400000f8877fae */ /* 0x000fe8000e9a101c */
[----:B------:R-:W2:Y:S04]  /*8ba0*/  LDL.LU.64 R242, [R1+0x778] ;  /* 0x0007780001f27983 */ /* 0x000ea80000300a00 */
[----:B------:R1:W-:Y:S04]  /*8bb0*/  STL.64 [R1+0x80], R248 ;  /* 0x000080f801007387 */ /* 0x0003e80000100a00 */
[----:B------:R1:W-:Y:S04]  /*8bc0*/  STL.64 [R1+0x78], R250 ;  /* 0x000078fa01007387 */ /* 0x0003e80000100a00 */
[----:B------:R2:W-:Y:S04]  /*8bd0*/  LDGSTS.E [R135+0x16600], desc[UR28][R250.64], !P5 ;  /* 0x16600000fa877fae */ /* 0x0005e8000e9a101c */
[----:B-1----:R-:W2:Y:S04]  /*8be0*/  LDL.LU.64 R248, [R1+0x770] ;  /* 0x0007700001f87983 */ /* 0x002ea80000300a00 */
[----:B------:R-:W2:Y:S01]  /*8bf0*/  LDL.LU.64 R250, [R1+0x768] ;  /* 0x0007680001fa7983 */ /* 0x000ea20000300a00 */
[----:B------:R-:W-:Y:S01]  /*8c00*/  ISETP.GE.U32.AND P4, PT, R126, 0x7fffff66, PT ;  /* 0x7fffff667e00780c */ /* 0x000fe20003f86070 */
[----:B------:R-:W-:-:S04]  /*8c10*/  IMAD.WIDE R244, R0, 0x4, R244 ;  /* 0x0000000400f47825 */ /* 0x000fc800078e02f4 */
[----:B------:R-:W-:Y:S01]  /*8c20*/  IMAD.WIDE R246, R0, 0x4, R246 ;  /* 0x0000000400f67825 */ /* 0x000fe200078e02f6 */
[----:B------:R1:W-:Y:S04]  /*8c30*/  STL.64 [R1+0x70], R244 ;  /* 0x000070f401007387 */ /* 0x0003e80000100a00 */
[----:B------:R1:W-:Y:S04]  /*8c40*/  STL.64 [R1+0x68], R246 ;  /* 0x000068f601007387 */ /* 0x0003e80000100a00 */
[----:B------:R-:W-:Y:S04]  /*8c50*/  LDGSTS.E [R135+0x16800], desc[UR28][R244.64], !P4 ;  /* 0x16800000f4877fae */ /* 0x000fe8000e1a101c */
[----:B------:R-:W-:Y:S04]  /*8c60*/  LDGSTS.E [R135+0x16a00], desc[UR28][R246.64], !P4 ;  /* 0x16a00000f6877fae */ /* 0x000fe8000e1a101c */
[----:B-1----:R-:W3:Y:S04]  /*8c70*/  LDL.LU.64 R244, [R1+0x760] ;  /* 0x0007600001f47983 */ /* 0x002ee80000300a00 */
[----:B------:R-:W3:Y:S01]  /*8c80*/  LDL.LU.64 R246, [R1+0x758] ;  /* 0x0007580001f67983 */ /* 0x000ee20000300a00 */
[----:B------:R-:W-:-:S02]  /*8c90*/  VIADD R127, R129, 0xffffffa4 ;  /* 0xffffffa4817f7836 */ /* 0x000fc40000000000 */
[----:B------:R-:W-:Y:S01]  /*8ca0*/  VIADD R126, R2, 0xffffffa3 ;  /* 0xffffffa3027e7836 */ /* 0x000fe20000000000 */
[----:B------:R-:W1:Y:S02]  /*8cb0*/  LDC R129, c[0x0][0x3a0] ;  /* 0x0000e800ff817b82 */ /* 0x000e640000000800 */
[----:B------:R-:W-:Y:S02]  /*8cc0*/  ISETP.GE.U32.AND P6, PT, R127, 0x7fffff65, PT ;  /* 0x7fffff657f00780c */ /* 0x000fe40003fc6070 */
[----:B------:R-:W-:-:S04]  /*8cd0*/  ISETP.GE.U32.AND P5, PT, R126, 0x7fffff64, PT ;  /* 0x7fffff647e00780c */ /* 0x000fc80003fa6070 */
[----:B------:R-:W1:Y:S01]  /*8ce0*/  LDC R126, c[0x0][0x3a0] ;  /* 0x0000e800ff7e7b82 */ /* 0x000e620000000800 */
[----:B------:R-:W-:-:S07]  /*8cf0*/  VIADD R127, R128, 0xffffffa2 ;  /* 0xffffffa2807f7836 */ /* 0x000fce0000000000 */
[----:B------:R-:W2:Y:S01]  /*8d00*/  LDC R2, c[0x0][0x3a0] ;  /* 0x0000e800ff027b82 */ /* 0x000ea20000000800 */
[----:B------:R-:W-:-:S07]  /*8d10*/  ISETP.GE.U32.AND P4, PT, R127, 0x7fffff63, PT ;  /* 0x7fffff637f00780c */ /* 0x000fce0003f86070 */
[----:B------:R-:W2:Y:S01]  /*8d20*/  LDC R128, c[0x0][0x3a0] ;  /* 0x0000e800ff807b82 */ /* 0x000ea20000000800 */
[----:B-1----:R-:W-:Y:S01]  /*8d30*/  IADD3 R126, PT, PT, R126, -0x5f, RZ ;  /* 0xffffffa17e7e7810 */ /* 0x002fe20007ffe0ff */
[----:B----4-:R-:W-:-:S04]  /*8d40*/  IMAD.WIDE R138, R0, 0x4, R138 ;  /* 0x00000004008a7825 */ /* 0x010fc800078e028a */
[----:B--2---:R-:W-:-:S05]  /*8d50*/  IMAD.WIDE R250, R0, 0x4, R250 ;  /* 0x0000000400fa7825 */ /* 0x004fca00078e02fa */
[----:B------:R1:W-:Y:S04]  /*8d60*/  STL.64 [R1+0x60], R250 ;  /* 0x000060fa01007387 */ /* 0x0003e80000100a00 */
[----:B------:R1:W-:Y:S02]  /*8d70*/  LDGSTS.E [R135+0x16c00], desc[UR28][R250.64], !P6 ;  /* 0x16c00000fa877fae */ /* 0x0003e4000f1a101c */
[----:B-1----:R-:W1:Y:S01]  /*8d80*/  LDC R251, c[0x0][0x3a0] ;  /* 0x0000e800fffb7b82 */ /* 0x002e620000000800 */
[----:B------:R-:W-:-:S04]  /*8d90*/  IMAD.WIDE R248, R0, 0x4, R248 ;  /* 0x0000000400f87825 */ /* 0x000fc800078e02f8 */
[C---:B---3--:R-:W-:Y:S01]  /*8da0*/  IMAD.WIDE R244, R0.reuse, 0x4, R244 ;  /* 0x0000000400f47825 */ /* 0x048fe200078e02f4 */
[----:B------:R2:W-:Y:S03]  /*8db0*/  LDGSTS.E [R135+0x16e00], desc[UR28][R248.64], !P6 ;  /* 0x16e00000f8877fae */ /* 0x0005e6000f1a101c */
[----:B------:R-:W-:Y:S01]  /*8dc0*/  IMAD.WIDE R246, R0, 0x4, R246 ;  /* 0x0000000400f67825 */ /* 0x000fe200078e02f6 */
[----:B------:R-:W-:-:S04]  /*8dd0*/  ISETP.GE.U32.AND P6, PT, R126, 0x7fffff62, PT ;  /* 0x7fffff627e00780c */ /* 0x000fc80003fc6070 */
[----:B------:R-:W-:Y:S01]  /*8de0*/  LDGSTS.E [R135+0x17000], desc[UR28][R246.64], !P5 ;  /* 0x17000000f6877fae */ /* 0x000fe2000e9a101c */
[----:B------:R-:W-:-:S03]  /*8df0*/  IMAD.WIDE R242, R0, 0x4, R242 ;  /* 0x0000000400f27825 */ /* 0x000fc600078e02f2 */
[----:B------:R3:W-:Y:S01]  /*8e00*/  LDGSTS.E [R135+0x17200], desc[UR28][R244.64], !P5 ;  /* 0x17200000f4877fae */ /* 0x0007e2000e9a101c */
[----:B-1----:R-:W-:Y:S02]  /*8e10*/  VIADD R127, R251, 0xffffffa0 ;  /* 0xffffffa0fb7f7836 */ /* 0x002fe40000000000 */
[----:B------:R-:W-:Y:S01]  /*8e20*/  IMAD.WIDE R130, R0, 0x4, R130 ;  /* 0x0000000400827825 */ /* 0x000fe200078e0282 */
[----:B------:R2:W-:Y:S02]  /*8e30*/  STL.64 [R1+0x58], R248 ;  /* 0x000058f801007387 */ /* 0x0005e40000100a00 */
[----:B------:R-:W-:Y:S01]  /*8e40*/  ISETP.GE.U32.AND P5, PT, R127, 0x7fffff61, PT ;  /* 0x7fffff617f00780c */ /* 0x000fe20003fa6070 */
[----:B------:R-:W-:Y:S01]  /*8e50*/  VIADD R126, R3, 0xffffff9f ;  /* 0xffffff9f037e7836 */ /* 0x000fe20000000000 */
[----:B------:R-:W-:Y:S04]  /*8e60*/  STL.64 [R1+0x50], R246 ;  /* 0x000050f601007387 */ /* 0x000fe80000100a00 */
[----:B------:R3:W-:Y:S01]  /*8e70*/  STL.64 [R1+0x48], R244 ;  /* 0x000048f401007387 */ /* 0x0007e20000100a00 */
[----:B--2---:R-:W1:Y:S03]  /*8e80*/  LDC R248, c[0x0][0x3a0] ;  /* 0x0000e800fff87b82 */ /* 0x004e660000000800 */
[----:B------:R2:W-:Y:S01]  /*8e90*/  LDGSTS.E [R135+0x17400], desc[UR28][R242.64], !P4 ;  /* 0x17400000f2877fae */ /* 0x0005e2000e1a101c */
[----:B------:R-:W-:-:S03]  /*8ea0*/  VIADD R127, R129, 0xffffff9e ;  /* 0xffffff9e817f7836 */ /* 0x000fc60000000000 */
[----:B------:R4:W-:Y:S01]  /*8eb0*/  LDGSTS.E [R135+0x17600], desc[UR28][R130.64], !P4 ;  /* 0x1760000082877fae */ /* 0x0009e2000e1a101c */
[----:B------:R-:W-:Y:S01]  /*8ec0*/  ISETP.GE.U32.AND P4, PT, R126, 0x7fffff60, PT ;  /* 0x7fffff607e00780c */ /* 0x000fe20003f86070 */
[----:B---3--:R-:W-:Y:S02]  /*8ed0*/  IMAD.WIDE R244, R0, 0x4, R136 ;  /* 0x0000000400f47825 */ /* 0x008fe400078e0288 */
[----:B------:R2:W-:Y:S01]  /*8ee0*/  STL.64 [R1+0x40], R242 ;  /* 0x000040f201007387 */ /* 0x0005e20000100a00 */
[----:B------:R-:W3:Y:S01]  /*8ef0*/  LDC R129, c[0x0][0x3a0] ;  /* 0x0000e800ff817b82 */ /* 0x000ee20000000800 */
[----:B------:R-:W-:Y:S02]  /*8f00*/  VIADD R126, R2, 0xffffff9d ;  /* 0xffffff9d027e7836 */ /* 0x000fe40000000000 */
[C---:B------:R-:W-:Y:S01]  /*8f10*/  IMAD.WIDE R136, R0.reuse, 0x4, R140 ;  /* 0x0000000400887825 */ /* 0x040fe200078e028c */
[----:B------:R4:W-:Y:S03]  /*8f20*/  STL.64 [R1+0x38], R130 ;  /* 0x0000388201007387 */ /* 0x0009e60000100a00 */
[C---:B------:R-:W-:Y:S01]  /*8f30*/  IMAD.WIDE R2, R0.reuse, 0x4, R142 ;  /* 0x0000000400027825 */ /* 0x040fe200078e028e */
[----:B------:R-:W-:Y:S01]  /*8f40*/  STL.64 [R1+0x30], R244 ;  /* 0x000030f401007387 */ /* 0x000fe20000100a00 */
[----:B--2---:R-:W2:Y:S03]  /*8f50*/  LDC R242, c[0x0][0x3a0] ;  /* 0x0000e800fff27b82 */ /* 0x004ea60000000800 */
[----:B------:R-:W-:Y:S01]  /*8f60*/  LDGSTS.E [R135+0x17800], desc[UR28][R244.64], !P6 ;  /* 0x17800000f4877fae */ /* 0x000fe2000f1a101c */
[----:B------:R-:W-:-:S03]  /*8f70*/  IMAD.WIDE R140, R0, 0x4, R144 ;  /* 0x00000004008c7825 */ /* 0x000fc600078e0290 */
[----:B------:R1:W-:Y:S01]  /*8f80*/  STL.64 [R1+0x28], R138 ;  /* 0x0000288a01007387 */ /* 0x0003e20000100a00 */
[----:B------:R-:W-:Y:S01]  /*8f90*/  IMAD.WIDE R250, R0, 0x4, R150 ;  /* 0x0000000400fa7825 */ /* 0x000fe200078e0296 */
[----:B----4-:R-:W4:Y:S02]  /*8fa0*/  LDC R130, c[0x0][0x3a0] ;  /* 0x0000e800ff827b82 */ /* 0x010f240000000800 */
[----:B------:R1:W-:Y:S01]  /*8fb0*/  LDGSTS.E [R135+0x17a00], desc[UR28][R138.64], !P6 ;  /* 0x17a000008a877fae */ /* 0x0003e2000f1a101c */
[----:B------:R-:W-:-:S03]  /*8fc0*/  ISETP.GE.U32.AND P6, PT, R127, 0x7fffff5f, PT ;  /* 0x7fffff5f7f00780c */ /* 0x000fc60003fc6070 */
[----:B------:R1:W-:Y:S01]  /*8fd0*/  STL.64 [R1+0x20], R136 ;  /* 0x0000208801007387 */ /* 0x0003e20000100a00 */
[C---:B------:R-:W-:Y:S01]  /*8fe0*/  IMAD.WIDE R246, R0.reuse, 0x4, R154 ;  /* 0x0000000400f67825 */ /* 0x040fe200078e029a */
[----:B------:R-:W2:Y:S02]  /*8ff0*/  LDC R131, c[0x0][0x3a0] ;  /* 0x0000e800ff837b82 */ /* 0x000ea40000000800 */
[----:B------:R1:W-:Y:S04]  /*9000*/  LDGSTS.E [R135+0x17c00], desc[UR28][R136.64], !P5 ;  /* 0x17c0000088877fae */ /* 0x0003e8000e9a101c */
[----:B------:R3:W-:Y:S01]  /*9010*/  STL.64 [R1+0x18], R2 ;  /* 0x0000180201007387 */ /* 0x0007e20000100a00 */
[----:B-1----:R-:W-:Y:S01]  /*9020*/  IMAD.WIDE R138, R0, 0x4, R146 ;  /* 0x00000004008a7825 */ /* 0x002fe200078e0292 */
[----:B------:R-:W1:Y:S02]  /*9030*/  LDC R154, c[0x0][0x3a0] ;  /* 0x0000e800ff9a7b82 */ /* 0x000e640000000800 */
[----:B------:R3:W-:Y:S04]  /*9040*/  LDGSTS.E [R135+0x17e00], desc[UR28][R2.64], !P5 ;  /* 0x17e0000002877fae */ /* 0x0007e8000e9a101c */
[----:B------:R4:W-:Y:S01]  /*9050*/  STL.64 [R1+0x10], R140 ;  /* 0x0000108c01007387 */ /* 0x0009e20000100a00 */
[----:B------:R-:W-:Y:S01]  /*9060*/  VIADD R127, R128, 0xffffff9c ;  /* 0xffffff9c807f7836 */ /* 0x000fe20000000000 */
[----:B------:R-:W1:Y:S02]  /*9070*/  LDC R136, c[0x0][0x3a0] ;  /* 0x0000e800ff887b82 */ /* 0x000e640000000800 */
[----:B------:R-:W-:Y:S01]  /*9080*/  STL.64 [R1+0x8], R138 ;  /* 0x0000088a01007387 */ /* 0x000fe20000100a00 */
[----:B---3--:R-:W-:-:S03]  /*9090*/  IMAD.WIDE R2, R0, 0x4, R148 ;  /* 0x0000000400027825 */ /* 0x008fc600078e0294 */
[----:B------:R4:W-:Y:S01]  /*90a0*/  LDGSTS.E [R135+0x18000], desc[UR28][R140.64], !P4 ;  /* 0x180000008c877fae */ /* 0x0009e2000e1a101c */
[----:B------:R-:W-:Y:S01]  /*90b0*/  ISETP.GE.U32.AND P5, PT, R126, 0x7fffff5e, PT ;  /* 0x7fffff5e7e00780c */ /* 0x000fe20003fa6070 */
[----:B------:R-:W3:Y:S02]  /*90c0*/  LDC R128, c[0x0][0x3a0] ;  /* 0x0000e800ff807b82 */ /* 0x000ee40000000800 */
[----:B------:R2:W-:Y:S04]  /*90d0*/  STL.64 [R1], R2 ;  /* 0x0000000201007387 */ /* 0x0005e80000100a00 */
[----:B------:R-:W3:Y:S01]  /*90e0*/  LDL.LU.64 R142, [R1+0x1a0] ;  /* 0x0001a000018e7983 */ /* 0x000ee20000300a00 */
[----:B------:R-:W-:Y:S01]  /*90f0*/  IMAD.WIDE R244, R0, 0x4, R156 ;  /* 0x0000000400f47825 */ /* 0x000fe200078e029c */
[----:B------:R-:W1:Y:S02]  /*9100*/  LDC R137, c[0x0][0x3a0] ;  /* 0x0000e800ff897b82 */ /* 0x000e640000000800 */
[----:B------:R-:W3:Y:S01]  /*9110*/  LDL.LU.64 R144, [R1+0x1c8] ;  /* 0x0001c80001907983 */ /* 0x000ee20000300a00 */
[----:B------:R-:W-:-:S03]  /*9120*/  IADD3 R126, PT, PT, R248, -0x65, RZ ;  /* 0xffffff9bf87e7810 */ /* 0x000fc60007ffe0ff */
[----:B------:R2:W-:Y:S01]  /*9130*/  LDGSTS.E [R135+0x18200], desc[UR28][R138.64], !P4 ;  /* 0x182000008a877fae */ /* 0x0005e2000e1a101c */
[C---:B------:R-:W-:Y:S01]  /*9140*/  IMAD.WIDE R248, R0.reuse, 0x4, R152 ;  /* 0x0000000400f87825 */ /* 0x040fe200078e0298 */
[----:B----4-:R-:W4:Y:S02]  /*9150*/  LDC R140, c[0x0][0x3a0] ;  /* 0x0000e800ff8c7b82 */ /* 0x010f240000000800 */
[----:B------:R-:W-:Y:S04]  /*9160*/  LDGSTS.E [R135+0x18400], desc[UR28][R2.64], !P6 ;  /* 0x1840000002877fae */ /* 0x000fe8000f1a101c */
[----:B------:R-:W-:Y:S01]  /*9170*/  LDGSTS.E [R135+0x18600], desc[UR28][R250.64], !P6 ;  /* 0x18600000fa877fae */ /* 0x000fe2000f1a101c */
[C---:B------:R-:W-:Y:S01]  /*9180*/  IMAD.WIDE R160, R0.reuse, 0x4, R160 ;  /* 0x0000000400a07825 */ /* 0x040fe200078e02a0 */
[----:B------:R-:W1:Y:S02]  /*9190*/  LDC R141, c[0x0][0x3a0] ;  /* 0x0000e800ff8d7b82 */ /* 0x000e640000000800 */
[----:B--2---:R-:W2:Y:S01]  /*91a0*/  LDL.LU.64 R2, [R1+0x1d8] ;  /* 0x0001d80001027983 */ /* 0x004ea20000300a00 */
[----:B------:R-:W-:-:S05]  /*91b0*/  IMAD.WIDE R162, R0, 0x4, R162 ;  /* 0x0000000400a27825 */ /* 0x000fca00078e02a2 */
[----:B------:R-:W3:Y:S01]  /*91c0*/  LDC R138, c[0x0][0x3a0] ;  /* 0x0000e800ff8a7b82 */ /* 0x000ee20000000800 */
[----:B------:R4:W-:Y:S01]  /*91d0*/  STL.64 [R1+0x710], R250 ;  /* 0x000710fa01007387 */ /* 0x0009e20000100a00 */
[----:B------:R-:W-:Y:S02]  /*91e0*/  ISETP.GE.U32.AND P4, PT, R127, 0x7fffff5d, PT ;  /* 0x7fffff5d7f00780c */ /* 0x000fe40003f86070 */
[----:B------:R-:W-:Y:S01]  /*91f0*/  ISETP.GE.U32.AND P6, PT, R126, 0x7fffff5c, PT ;  /* 0x7fffff5c7e00780c */ /* 0x000fe20003fc6070 */
[----:B------:R-:W-:Y:S01]  /*9200*/  LDGSTS.E [R135+0x18800], desc[UR28][R248.64], !P5 ;  /* 0x18800000f8877fae */ /* 0x000fe2000e9a101c */
[C---:B------:R-:W-:Y:S02]  /*9210*/  IMAD.WIDE R164, R0.reuse, 0x4, R164 ;  /* 0x0000000400a47825 */ /* 0x040fe400078e02a4 */
[----:B------:R-:W2:Y:S01]  /*9220*/  LDC R157, c[0x0][0x3a0] ;  /* 0x0000e800ff9d7b82 */ /* 0x000ea20000000800 */
[----:B------:R-:W-:Y:S04]  /*9230*/  LDGSTS.E [R135+0x18a00], desc[UR28][R246.64], !P5 ;  /* 0x18a00000f6877fae */ /* 0x000fe8000e9a101c */
[----:B----4-:R-:W4:Y:S01]  /*9240*/  LDL.LU.64 R250, [R1+0x1d0] ;  /* 0x0001d00001fa7983 */ /* 0x010f220000300a00 */
[----:B------:R-:W-:-:S02]  /*9250*/  IMAD.WIDE R166, R0, 0x4, R166 ;  /* 0x0000000400a67825 */ /* 0x000fc400078e02a6 */
[----:B------:R-:W2:Y:S01]  /*9260*/  LDC R156, c[0x0][0x3a0] ;  /* 0x0000e800ff9c7b82 */ /* 0x000ea20000000800 */
[----:B------:R-:W2:Y:S01]  /*9270*/  LDL.LU.64 R152, [R1+0x1c0] ;  /* 0x0001c00001987983 */ /* 0x000ea20000300a00 */
[----:B------:R-:W-:Y:S02]  /*9280*/  VIADD R127, R130, 0xffffff9a ;  /* 0xffffff9a827f7836 */ /* 0x000fe40000000000 */
[----:B------:R-:W-:Y:S01]  /*9290*/  VIADD R126, R242, 0xffffff99 ;  /* 0xffffff99f27e7836 */ /* 0x000fe20000000000 */
[----:B------:R-:W-:Y:S01]  /*92a0*/  LDGSTS.E [R135+0x18c00], desc[UR28][R244.64], !P4 ;  /* 0x18c00000f4877fae */ /* 0x000fe2000e1a101c */
[----:B------:R-:W-:Y:S01]  /*92b0*/  IMAD.WIDE R242, R0, 0x4, R158 ;  /* 0x0000000400f27825 */ /* 0x000fe200078e029e */
[----:B------:R-:W-:Y:S01]  /*92c0*/  ISETP.GE.U32.AND P5, PT, R127, 0x7fffff5b, PT ;  /* 0x7fffff5b7f00780c */ /* 0x000fe20003fa6070 */
[----:B------:R-:W3:Y:S03]  /*92d0*/  LDC R130, c[0x0][0x3a0] ;  /* 0x0000e800ff827b82 */ /* 0x000ee60000000800 */
[----:B------:R-:W-:Y:S01]  /*92e0*/  LDGSTS.E [R135+0x18e00], desc[UR28][R242.64], !P4 ;  /* 0x18e00000f2877fae */ /* 0x000fe2000e1a101c */
[----:B------:R-:W-:Y:S01]  /*92f0*/  ISETP.GE.U32.AND P4, PT, R126, 0x7fffff5a, PT ;  /* 0x7fffff5a7e00780c */ /* 0x000fe20003f86070 */
[----:B------:R-:W-:-:S02]  /*9300*/  VIADD R127, R129, 0xffffff98 ;  /* 0xffffff98817f7836 */ /* 0x000fc40000000000 */
[----:B------:R-:W-:Y:S01]  /*9310*/  LDGSTS.E [R135+0x19000], desc[UR28][R160.64], !P6 ;  /* 0x19000000a0877fae */ /* 0x000fe2000f1a101c */
[----:B------:R-:W3:Y:S03]  /*9320*/  LDC R129, c[0x0][0x3a0] ;  /* 0x0000e800ff817b82 */ /* 0x000ee60000000800 */
[----:B------:R-:W-:Y:S01]  /*9330*/  LDGSTS.E [R135+0x19200], desc[UR28][R162.64], !P6 ;  /* 0x19200000a2877fae */ /* 0x000fe2000f1a101c */
[----:B------:R-:W-:Y:S01]  /*9340*/  ISETP.GE.U32.AND P6, PT, R127, 0x7fffff59, PT ;  /* 0x7fffff597f00780c */ /* 0x000fe20003fc6070 */
[----:B-1----:R-:W-:Y:S02]  /*9350*/  VIADD R126, R136, 0xffffff97 ;  /* 0xffffff97887e7836 */ /* 0x002fe40000000000 */
[C---:B------:R-:W-:Y:S01]  /*9360*/  IMAD.WIDE R168, R0.reuse, 0x4, R168 ;  /* 0x0000000400a87825 */ /* 0x040fe200078e02a8 */
[----:B------:R-:W-:Y:S01]  /*9370*/  LDGSTS.E [R135+0x19400], desc[UR28][R164.64], !P5 ;  /* 0x19400000a4877fae */ /* 0x000fe2000e9a101c */
[----:B------:R-:W1:Y:S02]  /*9380*/  LDC R136, c[0x0][0x3a0] ;  /* 0x0000e800ff887b82 */ /* 0x000e640000000800 */
[----:B------:R-:W-:Y:S01]  /*9390*/  IMAD.WIDE R170, R0, 0x4, R170 ;  /* 0x0000000400aa7825 */ /* 0x000fe200078e02aa */
[----:B------:R1:W-:Y:S03]  /*93a0*/  LDGSTS.E [R135+0x19600], desc[UR28][R166.64], !P5 ;  /* 0x19600000a6877fae */ /* 0x0003e6000e9a101c */
[----:B---3--:R-:W-:Y:S01]  /*93b0*/  VIADD R127, R128, 0xffffff96 ;  /* 0xffffff96807f7836 */ /* 0x008fe20000000000 */
[----:B------:R-:W-:Y:S01]  /*93c0*/  ISETP.GE.U32.AND P5, PT, R126, 0x7fffff58, PT ;  /* 0x7fffff587e00780c */ /* 0x000fe20003fa6070 */
[----:B------:R3:W-:Y:S01]  /*93d0*/  LDGSTS.E [R135+0x19800], desc[UR28][R168.64], !P4 ;  /* 0x19800000a8877fae */ /* 0x0007e2000e1a101c */
[C---:B------:R-:W-:Y:S01]  /*93e0*/  IMAD.WIDE R172, R0.reuse, 0x4, R172 ;  /* 0x0000000400ac7825 */ /* 0x040fe200078e02ac */
[----:B------:R-:W1:Y:S02]  /*93f0*/  LDC R128, c[0x0][0x3a0] ;  /* 0x0000e800ff807b82 */ /* 0x000e640000000800 */
[----:B------:R1:W-:Y:S01]  /*9400*/  LDGSTS.E [R135+0x19a00], desc[UR28][R170.64], !P4 ;  /* 0x19a00000aa877fae */ /* 0x0003e2000e1a101c */
[----:B------:R-:W-:Y:S01]  /*9410*/  IMAD.WIDE R174, R0, 0x4, R174 ;  /* 0x0000000400ae7825 */ /* 0x000fe200078e02ae */
[----:B------:R-:W-:-:S02]  /*9420*/  ISETP.GE.U32.AND P4, PT, R127, 0x7fffff57, PT ;  /* 0x7fffff577f00780c */ /* 0x000fc40003f86070 */
[----:B------:R-:W-:Y:S01]  /*9430*/  IADD3 R126, PT, PT, R131, -0x6b, RZ ;  /* 0xffffff95837e7810 */ /* 0x000fe20007ffe0ff */
[----:B------:R-:W-:Y:S01]  /*9440*/  LDGSTS.E [R135+0x19c00], desc[UR28][R172.64], !P6 ;  /* 0x19c00000ac877fae */ /* 0x000fe2000f1a101c */
[----:B------:R-:W-:Y:S01]  /*9450*/  IMAD.WIDE R176, R0, 0x4, R176 ;  /* 0x0000000400b07825 */ /* 0x000fe200078e02b0 */
[----:B------:R-:W1:Y:S02]  /*9460*/  LDC R131, c[0x0][0x3a0] ;  /* 0x0000e800ff837b82 */ /* 0x000e640000000800 */
[----:B------:R-:W-:Y:S01]  /*9470*/  LDGSTS.E [R135+0x19e00], desc[UR28][R174.64], !P6 ;  /* 0x19e00000ae877fae */ /* 0x000fe2000f1a101c */
[----:B------:R-:W-:Y:S01]  /*9480*/  ISETP.GE.U32.AND P6, PT, R126, 0x7fffff56, PT ;  /* 0x7fffff567e00780c */ /* 0x000fe20003fc6070 */
[----:B------:R-:W-:Y:S02]  /*9490*/  IMAD.WIDE R178, R0, 0x4, R178 ;  /* 0x0000000400b27825 */ /* 0x000fe400078e02b2 */
[----:B------:R-:W-:Y:S02]  /*94a0*/  LDGSTS.E [R135+0x1a000], desc[UR28][R176.64], !P5 ;  /* 0x1a000000b0877fae */ /* 0x000fe4000e9a101c */
[----:B------:R-:W-:Y:S01]  /*94b0*/  VIADD R127, R130, 0xffffff94 ;  /* 0xffffff94827f7836 */ /* 0x000fe20000000000 */
[----:B------:R-:W2:Y:S01]  /*94c0*/  LDC R155, c[0x0][0x3a0] ;  /* 0x0000e800ff9b7b82 */ /* 0x000ea20000000800 */
[C---:B------:R-:W-:Y:S01]  /*94d0*/  IMAD.WIDE R180, R0.reuse, 0x4, R180 ;  /* 0x0000000400b47825 */ /* 0x040fe200078e02b4 */
[----:B------:R-:W-:Y:S03]  /*94e0*/  LDGSTS.E [R135+0x1a200], desc[UR28][R178.64], !P5 ;  /* 0x1a200000b2877fae */ /* 0x000fe6000e9a101c */
[----:B------:R-:W-:Y:S01]  /*94f0*/  IMAD.WIDE R182, R0, 0x4, R182 ;  /* 0x0000000400b67825 */ /* 0x000fe200078e02b6 */
[----:B------:R-:W-:Y:S01]  /*9500*/  ISETP.GE.U32.AND P5, PT, R127, 0x7fffff55, PT ;  /* 0x7fffff557f00780c */ /* 0x000fe20003fa6070 */
[----:B------:R-:W-:Y:S01]  /*9510*/  LDGSTS.E [R135+0x1a400], desc[UR28][R180.64], !P4 ;  /* 0x1a400000b4877fae */ /* 0x000fe2000e1a101c */
[----:B------:R-:W1:Y:S01]  /*9520*/  LDC R130, c[0x0][0x3a0] ;  /* 0x0000e800ff827b82 */ /* 0x000e620000000800 */
[----:B------:R-:W-:-:S02]  /*9530*/  VIADD R126, R137, 0xffffff93 ;  /* 0xffffff93897e7836 */ /* 0x000fc40000000000 */
[----:B------:R-:W-:Y:S01]  /*9540*/  LDGSTS.E [R135+0x1a600], desc[UR28][R182.64], !P4 ;  /* 0x1a600000b6877fae */ /* 0x000fe2000e1a101c */
[----:B------:R-:W-:Y:S02]  /*9550*/  IMAD.WIDE R184, R0, 0x4, R184 ;  /* 0x0000000400b87825 */ /* 0x000fe400078e02b8 */
[----:B------:R-:W-:Y:S02]  /*9560*/  ISETP.GE.U32.AND P4, PT, R126, 0x7fffff54, PT ;  /* 0x7fffff547e00780c */ /* 0x000fe40003f86070 */
[C---:B------:R-:W-:Y:S01]  /*9570*/  IMAD.WIDE R186, R0.reuse, 0x4, R186 ;  /* 0x0000000400ba7825 */ /* 0x040fe200078e02ba */
[----:B------:R-:W-:Y:S01]  /*9580*/  LDGSTS.E [R135+0x1a800], desc[UR28][R184.64], !P6 ;  /* 0x1a800000b8877fae */ /* 0x000fe2000f1a101c */
[----:B------:R-:W1:Y:S02]  /*9590*/  LDC R137, c[0x0][0x3a0] ;  /* 0x0000e800ff897b82 */ /* 0x000e640000000800 */
[----:B------:R-:W-:Y:S01]  /*95a0*/  VIADD R127, R129, 0xffffff92 ;  /* 0xffffff92817f7836 */ /* 0x000fe20000000000 */
[----:B------:R-:W-:Y:S01]  /*95b0*/  LDGSTS.E [R135+0x1aa00], desc[UR28][R186.64], !P6 ;  /* 0x1aa00000ba877fae */ /* 0x000fe2000f1a101c */
[----:B------:R-:W-:-:S03]  /*95c0*/  IMAD.WIDE R188, R0, 0x4, R188 ;  /* 0x0000000400bc7825 */ /* 0x000fc600078e02bc */
[----:B------:R-:W-:Y:S01]  /*95d0*/  ISETP.GE.U32.AND P6, PT, R127, 0x7fffff53, PT ;  /* 0x7fffff537f00780c */ /* 0x000fe20003fc6070 */
[----:B------:R-:W-:Y:S01]  /*95e0*/  IMAD.WIDE R190, R0, 0x4, R190 ;  /* 0x0000000400be7825 */ /* 0x000fe200078e02be */
[----:B------:R-:W1:Y:S01]  /*95f0*/  LDC R129, c[0x0][0x3a0] ;  /* 0x0000e800ff817b82 */ /* 0x000e620000000800 */
[----:B------:R-:W-:Y:S02]  /*9600*/  LDGSTS.E [R135+0x1ac00], desc[UR28][R188.64], !P5 ;  /* 0x1ac00000bc877fae */ /* 0x000fe4000e9a101c */
[----:B-1----:R-:W-:Y:S02]  /*9610*/  VIADD R126, R136, 0xffffff91 ;  /* 0xffffff91887e7836 */ /* 0x002fe40000000000 */
[C---:B------:R-:W-:Y:S01]  /*9620*/  IMAD.WIDE R192, R0.reuse, 0x4, R192 ;  /* 0x0000000400c07825 */ /* 0x040fe200078e02c0 */
[----:B------:R-:W-:Y:S03]  /*9630*/  LDGSTS.E [R135+0x1ae00], desc[UR28][R190.64], !P5 ;  /* 0x1ae00000be877fae */ /* 0x000fe6000e9a101c */
[----:B------:R-:W-:Y:S01]  /*9640*/  IMAD.WIDE R194, R0, 0x4, R194 ;  /* 0x0000000400c27825 */ /* 0x000fe200078e02c2 */
[----:B------:R-:W-:Y:S01]  /*9650*/  ISETP.GE.U32.AND P5, PT, R126, 0x7fffff52, PT ;  /* 0x7fffff527e00780c */ /* 0x000fe20003fa6070 */
[----:B------:R-:W-:Y:S02]  /*9660*/  LDGSTS.E [R135+0x1b000], desc[UR28][R192.64], !P4 ;  /* 0x1b000000c0877fae */ /* 0x000fe4000e1a101c */
[----:B------:R-:W-:Y:S01]  /*9670*/  VIADD R127, R128, 0xffffff90 ;  /* 0xffffff90807f7836 */ /* 0x000fe20000000000 */
[----:B------:R-:W1:Y:S01]  /*9680*/  LDC R136, c[0x0][0x3a0] ;  /* 0x0000e800ff887b82 */ /* 0x000e620000000800 */
[C---:B------:R-:W-:Y:S01]  /*9690*/  IMAD.WIDE R196, R0.reuse, 0x4, R196 ;  /* 0x0000000400c47825 */ /* 0x040fe200078e02c4 */
[----:B------:R-:W-:Y:S02]  /*96a0*/  LDGSTS.E [R135+0x1b200], desc[UR28][R194.64], !P4 ;  /* 0x1b200000c2877fae */ /* 0x000fe4000e1a101c */
[----:B------:R-:W-:Y:S01]  /*96b0*/  ISETP.GE.U32.AND P4, PT, R127, 0x7fffff51, PT ;  /* 0x7fffff517f00780c */ /* 0x000fe20003f86070 */
[C---:B------:R-:W-:Y:S01]  /*96c0*/  IMAD.WIDE R202, R0.reuse, 0x4, R202 ;  /* 0x0000000400ca7825 */ /* 0x040fe200078e02ca */
[----:B------:R-:W-:Y:S01]  /*96d0*/  IADD3 R126, PT, PT, R131, -0x71, RZ ;  /* 0xffffff8f837e7810 */ /* 0x000fe20007ffe0ff */
[----:B------:R-:W-:Y:S01]  /*96e0*/  LDGSTS.E [R135+0x1b400], desc[UR28][R196.64], !P6 ;  /* 0x1b400000c4877fae */ /* 0x000fe2000f1a101c */
[----:B------:R-:W1:Y:S01]  /*96f0*/  LDC R128, c[0x0][0x3a0] ;  /* 0x0000e800ff807b82 */ /* 0x000e620000000800 */
[----:B------:R-:W-:-:S02]  /*9700*/  IMAD.WIDE R204, R0, 0x4, R204 ;  /* 0x0000000400cc7825 */ /* 0x000fc400078e02cc */
[----:B------:R-:W-:Y:S01]  /*9710*/  LDGSTS.E [R135+0x1b600], desc[UR28][R202.64], !P6 ;  /* 0x1b600000ca877fae */ /* 0x000fe2000f1a101c */
[----:B------:R-:W-:Y:S01]  /*9720*/  ISETP.GE.U32.AND P6, PT, R126, 0x7fffff50, PT ;  /* 0x7fffff507e00780c */ /* 0x000fe20003fc6070 */
[----:B------:R-:W-:Y:S02]  /*9730*/  IMAD.WIDE R206, R0, 0x4, R206 ;  /* 0x0000000400ce7825 */ /* 0x000fe400078e02ce */
[----:B------:R-:W-:Y:S01]  /*9740*/  LDGSTS.E [R135+0x1b800], desc[UR28][R204.64], !P5 ;  /* 0x1b800000cc877fae */ /* 0x000fe2000e9a101c */
[----:B------:R-:W1:Y:S01]  /*9750*/  LDC R131, c[0x0][0x3a0] ;  /* 0x0000e800ff837b82 */ /* 0x000e620000000800 */
[----:B------:R-:W-:Y:S02]  /*9760*/  VIADD R127, R130, 0xffffff8e ;  /* 0xffffff8e827f7836 */ /* 0x000fe40000000000 */
[C---:B------:R-:W-:Y:S01]  /*9770*/  IMAD.WIDE R208, R0.reuse, 0x4, R208 ;  /* 0x0000000400d07825 */ /* 0x040fe200078e02d0 */
[----:B------:R-:W-:Y:S03]  /*9780*/  LDGSTS.E [R135+0x1ba00], desc[UR28][R206.64], !P5 ;  /* 0x1ba00000ce877fae */ /* 0x000fe6000e9a101c */
[----:B------:R-:W-:Y:S01]  /*9790*/  IMAD.WIDE R210, R0, 0x4, R210 ;  /* 0x0000000400d27825 */ /* 0x000fe200078e02d2 */
[----:B------:R-:W-:Y:S01]  /*97a0*/  ISETP.GE.U32.AND P5, PT, R127, 0x7fffff4f, PT ;  /* 0x7fffff4f7f00780c */ /* 0x000fe20003fa6070 */
[----:B------:R-:W-:Y:S01]  /*97b0*/  LDGSTS.E [R135+0x1bc00], desc[UR28][R208.64], !P4 ;  /* 0x1bc00000d0877fae */ /* 0x000fe2000e1a101c */
[----:B------:R-:W2:Y:S01]  /*97c0*/  LDC R130, c[0x0][0x3a0] ;  /* 0x0000e800ff827b82 */ /* 0x000ea20000000800 */
[----:B------:R-:W-:-:S02]  /*97d0*/  VIADD R126, R138, 0xffffff8d ;  /* 0xffffff8d8a7e7836 */ /* 0x000fc40000000000 */
[----:B------:R-:W-:Y:S01]  /*97e0*/  LDGSTS.E [R135+0x1be00], desc[UR28][R210.64], !P4 ;  /* 0x1be00000d2877fae */ /* 0x000fe2000e1a101c */
[----:B------:R-:W-:Y:S02]  /*97f0*/  IMAD.WIDE R212, R0, 0x4, R212 ;  /* 0x0000000400d47825 */ /* 0x000fe400078e02d4 */
[----:B------:R-:W-:Y:S02]  /*9800*/  ISETP.GE.U32.AND P4, PT, R126, 0x7fffff4e, PT ;  /* 0x7fffff4e7e00780c */ /* 0x000fe40003f86070 */
[----:B------:R-:W3:Y:S01]  /*9810*/  LDC R138, c[0x0][0x3a0] ;  /* 0x0000e800ff8a7b82 */ /* 0x000ee20000000800 */
[----:B------:R-:W-:Y:S01]  /*9820*/  STL.64 [R1+0x6f8], R248 ;  /* 0x0006f8f801007387 */ /* 0x000fe20000100a00 */
[----:B------:R-:W-:-:S03]  /*9830*/  IMAD.WIDE R214, R0, 0x4, R214 ;  /* 0x0000000400d67825 */ /* 0x000fc600078e02d6 */
[----:B------:R-:W-:Y:S01]  /*9840*/  STL.64 [R1+0x700], R246 ;  /* 0x000700f601007387 */ /* 0x000fe20000100a00 */
[----:B------:R-:W-:-:S03]  /*9850*/  VIADD R127, R129, 0xffffff8c ;  /* 0xffffff8c817f7836 */ /* 0x000fc60000000000 */
[----:B------:R-:W-:Y:S01]  /*9860*/  LDGSTS.E [R135+0x1c000], desc[UR28][R212.64], !P6 ;  /* 0x1c000000d4877fae */ /* 0x000fe2000f1a101c */
[----:B------:R-:W-:Y:S01]  /*9870*/  VIADD R126, R137, 0xffffff8b ;  /* 0xffffff8b897e7836 */ /* 0x000fe20000000000 */
[----:B------:R-:W2:Y:S02]  /*9880*/  LDC R129, c[0x0][0x3a0] ;  /* 0x0000e800ff817b82 */ /* 0x000ea40000000800 */
[----:B------:R-:W-:Y:S01]  /*9890*/  STL.64 [R1+0x708], R244 ;  /* 0x000708f401007387 */ /* 0x000fe20000100a00 */
[----:B------:R-:W-:-:S03]  /*98a0*/  IMAD.WIDE R216, R0, 0x4, R216 ;  /* 0x0000000400d87825 */ /* 0x000fc600078e02d8 */
[----:B------:R-:W-:Y:S01]  /*98b0*/  STL.64 [R1+0x718], R242 ;  /* 0x000718f201007387 */ /* 0x000fe20000100a00 */
[C---:B------:R-:W-:Y:S01]  /*98c0*/  IMAD.WIDE R218, R0.reuse, 0x4, R218 ;  /* 0x0000000400da7825 */ /* 0x040fe200078e02da */
[----:B------:R-:W3:Y:S02]  /*98d0*/  LDC R137, c[0x0][0x3a0] ;  /* 0x0000e800ff897b82 */ /* 0x000ee40000000800 */
[----:B------:R-:W-:Y:S01]  /*98e0*/  STL.64 [R1+0x720], R160 ;  /* 0x000720a001007387 */ /* 0x000fe20000100a00 */
[----:B------:R-:W-:-:S03]  /*98f0*/  IMAD.WIDE R220, R0, 0x4, R220 ;  /* 0x0000000400dc7825 */ /* 0x000fc600078e02dc */
[----:B------:R-:W-:Y:S04]  /*9900*/  STL.64 [R1+0x728], R162 ;  /* 0x000728a201007387 */ /* 0x000fe80000100a00 */
[----:B------:R-:W-:Y:S01]  /*9910*/  LDGSTS.E [R135+0x1c200], desc[UR28][R214.64], !P6 ;  /* 0x1c200000d6877fae */ /* 0x000fe2000f1a101c */
[----:B------:R-:W-:-:S03]  /*9920*/  ISETP.GE.U32.AND P6, PT, R127, 0x7fffff4d, PT ;  /* 0x7fffff4d7f00780c */ /* 0x000fc60003fc6070 */
[----:B------:R-:W-:Y:S01]  /*9930*/  STL.64 [R1+0x730], R164 ;  /* 0x000730a401007387 */ /* 0x000fe20000100a00 */
[----:B------:R-:W-:-:S03]  /*9940*/  IMAD.WIDE R222, R0, 0x4, R222 ;  /* 0x0000000400de7825 */ /* 0x000fc600078e02de */
[----:B------:R3:W-:Y:S01]  /*9950*/  STL.64 [R1+0x738], R166 ;  /* 0x000738a601007387 */ /* 0x0007e20000100a00 */
[----:B-1----:R-:W-:Y:S02]  /*9960*/  VIADD R127, R128, 0xffffff8a ;  /* 0xffffff8a807f7836 */ /* 0x002fe40000000000 */
[C---:B------:R-:W-:Y:S01]  /*9970*/  IMAD.WIDE R224, R0.reuse, 0x4, R224 ;  /* 0x0000000400e07825 */ /* 0x040fe200078e02e0 */
[----:B------:R1:W-:Y:S01]  /*9980*/  STL.64 [R1+0x740], R168 ;  /* 0x000740a801007387 */ /* 0x0003e20000100a00 */
[----:B------:R-:W2:Y:S03]  /*9990*/  LDC R128, c[0x0][0x3a0] ;  /* 0x0000e800ff807b82 */ /* 0x000ea60000000800 */
[----:B------:R1:W-:Y:S04]  /*99a0*/  STL.64 [R1+0x748], R170 ;  /* 0x000748aa01007387 */ /* 0x0003e80000100a00 */
[----:B------:R-:W-:Y:S01]  /*99b0*/  STL.64 [R1+0x750], R172 ;  /* 0x000750ac01007387 */ /* 0x000fe20000100a00 */
[C---:B------:R-:W-:Y:S01]  /*99c0*/  IMAD.WIDE R226, R0.reuse, 0x4, R226 ;  /* 0x0000000400e27825 */ /* 0x040fe200078e02e2 */
[----:B------:R-:W-:Y:S01]  /*99d0*/  USHF.L.U32 UR7, UR7, 0x6, URZ ;  /* 0x0000000607077899 */ /* 0x000fe200080006ff */
[----:B---3--:R-:W3:Y:S01]  /*99e0*/  LDC R166, c[0x0][0x3a0] ;  /* 0x0000e800ffa67b82 */ /* 0x008ee20000000800 */
[----:B------:R-:W-:Y:S04]  /*99f0*/  LDGSTS.E [R135+0x1c400], desc[UR28][R216.64], !P5 ;  /* 0x1c400000d8877fae */ /* 0x000fe8000e9a101c */
[----:B------:R-:W3:Y:S01]  /*9a00*/  LDL.LU.64 R242, [R1+0x1e0] ;  /* 0x0001e00001f27983 */ /* 0x000ee20000300a00 */
[----:B------:R-:W-:-:S02]  /*9a10*/  IMAD.WIDE R228, R0, 0x4, R228 ;  /* 0x0000000400e47825 */ /* 0x000fc400078e02e4 */
[----:B-1----:R-:W1:Y:S01]  /*9a20*/  LDC R169, c[0x0][0x3a0] ;  /* 0x0000e800ffa97b82 */ /* 0x002e620000000800 */
[----:B------:R-:W-:Y:S01]  /*9a30*/  LDGSTS.E [R135+0x1c600], desc[UR28][R218.64], !P5 ;  /* 0x1c600000da877fae */ /* 0x000fe2000e9a101c */
[----:B------:R-:W-:-:S03]  /*9a40*/  ISETP.GE.U32.AND P5, PT, R126, 0x7fffff4c, PT ;  /* 0x7fffff4c7e00780c */ /* 0x000fc60003fa6070 */
[----:B------:R-:W3:Y:S01]  /*9a50*/  LDL.LU.64 R146, [R1+0x1e8] ;  /* 0x0001e80001927983 */ /* 0x000ee20000300a00 */
[----:B------:R-:W-:Y:S02]  /*9a60*/  IMAD.WIDE R230, R0, 0x4, R230 ;  /* 0x0000000400e67825 */ /* 0x000fe400078e02e6 */
[----:B------:R-:W1:Y:S01]  /*9a70*/  LDC R168, c[0x0][0x3a0] ;  /* 0x0000e800ffa87b82 */ /* 0x000e620000000800 */
[----:B------:R-:W-:Y:S01]  /*9a80*/  LDGSTS.E [R135+0x1c800], desc[UR28][R220.64], !P4 ;  /* 0x1c800000dc877fae */ /* 0x000fe2000e1a101c */
[----:B------:R-:W-:-:S03]  /*9a90*/  IADD3 R126, PT, PT, R136, -0x77, RZ ;  /* 0xffffff89887e7810 */ /* 0x000fc60007ffe0ff */
[----:B------:R-:W-:Y:S01]  /*9aa0*/  LDGSTS.E [R135+0x1ca00], desc[UR28][R222.64], !P4 ;  /* 0x1ca00000de877fae */ /* 0x000fe2000e1a101c */
[----:B------:R-:W-:Y:S01]  /*9ab0*/  ISETP.GE.U32.AND P4, PT, R127, 0x7fffff4b, PT ;  /* 0x7fffff4b7f00780c */ /* 0x000fe20003f86070 */
[----:B------:R-:W-:Y:S01]  /*9ac0*/  IMAD.WIDE R232, R0, 0x4, R232 ;  /* 0x0000000400e87825 */ /* 0x000fe200078e02e8 */
[----:B------:R-:W1:Y:S01]  /*9ad0*/  LDC R171, c[0x0][0x3a0] ;  /* 0x0000e800ffab7b82 */ /* 0x000e620000000800 */
[----:B------:R-:W-:Y:S04]  /*9ae0*/  LDGSTS.E [R135+0x1cc00], desc[UR28][R224.64], !P6 ;  /* 0x1cc00000e0877fae */ /* 0x000fe8000f1a101c */
[----:B------:R-:W-:Y:S01]  /*9af0*/  LDGSTS.E [R135+0x1ce00], desc[UR28][R226.64], !P6 ;  /* 0x1ce00000e2877fae */ /* 0x000fe2000f1a101c */
[----:B------:R-:W-:Y:S01]  /*9b00*/  ISETP.GE.U32.AND P6, PT, R126, 0x7fffff4a, PT ;  /* 0x7fffff4a7e00780c */ /* 0x000fe20003fc6070 */
[----:B------:R-:W-:Y:S01]  /*9b10*/  VIADD R126, R138, 0xffffff87 ;  /* 0xffffff878a7e7836 */ /* 0x000fe20000000000 */
[----:B------:R-:W1:Y:S01]  /*9b20*/  LDC R170, c[0x0][0x3a0] ;  /* 0x0000e800ffaa7b82 */ /* 0x000e620000000800 */
[----:B------:R-:W3:Y:S01]  /*9b30*/  LDL.LU.64 R148, [R1+0x1f0] ;  /* 0x0001f00001947983 */ /* 0x000ee20000300a00 */
[----:B------:R-:W-:-:S03]  /*9b40*/  IMAD.WIDE R234, R0, 0x4, R234 ;  /* 0x0000000400ea7825 */ /* 0x000fc600078e02ea */
[----:B------:R-:W-:Y:S04]  /*9b50*/  LDGSTS.E [R135+0x1d000], desc[UR28][R228.64], !P5 ;  /* 0x1d000000e4877fae */ /* 0x000fe8000e9a101c */
[----:B------:R-:W-:Y:S04]  /*9b60*/  LDGSTS.E [R135+0x1d200], desc[UR28][R230.64], !P5 ;  /* 0x1d200000e6877fae */ /* 0x000fe8000e9a101c */
[----:B------:R-:W-:Y:S04]  /*9b70*/  LDGSTS.E [R135+0x1d400], desc[UR28][R232.64], !P4 ;  /* 0x1d400000e8877fae */ /* 0x000fe8000e1a101c */
[----:B------:R-:W-:Y:S01]  /*9b80*/  LDGSTS.E [R135+0x1d600], desc[UR28][R234.64], !P4 ;  /* 0x1d600000ea877fae */ /* 0x000fe2000e1a101c */
[----:B------:R-:W-:Y:S01]  /*9b90*/  ISETP.GE.U32.AND P4, PT, R126, 0x7fffff48, PT ;  /* 0x7fffff487e00780c */ /* 0x000fe20003f86070 */
[----:B------:R-:W-:-:S02]  /*9ba0*/  VIADD R126, R137, 0xffffff85 ;  /* 0xffffff85897e7836 */ /* 0x000fc40000000000 */
[C---:B------:R-:W-:Y:S02]  /*9bb0*/  IMAD.WIDE R150, R0.reuse, 0x4, R142 ;  /* 0x0000000400967825 */ /* 0x040fe400078e028e */
[----:B------:R-:W3:Y:S02]  /*9bc0*/  LDL.LU.64 R142, [R1+0x1f8] ;  /* 0x0001f800018e7983 */ /* 0x000ee40000300a00 */
[C---:B------:R-:W-:Y:S02]  /*9bd0*/  IMAD.WIDE R138, R0.reuse, 0x4, R144 ;  /* 0x00000004008a7825 */ /* 0x040fe400078e0290 */
[----:B------:R-:W3:Y:S04]  /*9be0*/  LDL.LU.64 R144, [R1+0x200] ;  /* 0x0002000001907983 */ /* 0x000ee80000300a00 */
[----:B------:R-:W3:Y:S04]  /*9bf0*/  LDL.LU.64 R244, [R1+0x208] ;  /* 0x0002080001f47983 */ /* 0x000ee80000300a00 */
[----:B------:R-:W3:Y:S04]  /*9c00*/  LDL.LU.64 R246, [R1+0x238] ;  /* 0x0002380001f67983 */ /* 0x000ee80000300a00 */
[----:B------:R-:W3:Y:S04]  /*9c10*/  LDL.LU.64 R248, [R1+0x230] ;  /* 0x0002300001f87983 */ /* 0x000ee80000300a00 */
[----:B------:R-:W3:Y:S01]  /*9c20*/  LDL.LU.64 R158, [R1+0x228] ;  /* 0x00022800019e7983 */ /* 0x000ee20000300a00 */
[----:B--2---:R-:W-:-:S04]  /*9c30*/  IMAD.WIDE R136, R0, 0x4, R152 ;  /* 0x0000000400887825 */ /* 0x004fc800078e0298 */
[----:B----4-:R-:W-:Y:S02]  /*9c40*/  IMAD.WIDE R152, R0, 0x4, R250 ;  /* 0x0000000400987825 */ /* 0x010fe400078e02fa */
[----:B------:R-:W2:Y:S02]  /*9c50*/  LDL.LU.64 R250, [R1+0x218] ;  /* 0x0002180001fa7983 */ /* 0x000ea40000300a00 */
[----:B------:R-:W-:-:S05]  /*9c60*/  VIADD R127, R131, 0xffffff88 ;  /* 0xffffff88837f7836 */ /* 0x000fca0000000000 */
[----:B------:R-:W-:Y:S01]  /*9c70*/  ISETP.GE.U32.AND P5, PT, R127, 0x7fffff49, PT ;  /* 0x7fffff497f00780c */ /* 0x000fe20003fa6070 */
[----:B------:R-:W-:-:S04]  /*9c80*/  IMAD.WIDE R236, R0, 0x4, R236 ;  /* 0x0000000400ec7825 */ /* 0x000fc800078e02ec */
[----:B------:R-:W-:Y:S01]  /*9c90*/  IMAD.WIDE R238, R0, 0x4, R238 ;  /* 0x0000000400ee7825 */ /* 0x000fe200078e02ee */
[----:B------:R-:W-:Y:S03]  /*9ca0*/  LDGSTS.E [R135+0x1d800], desc[UR28][R236.64], !P6 ;  /* 0x1d800000ec877fae */ /* 0x000fe6000f1a101c */
[----:B------:R-:W-:Y:S01]  /*9cb0*/  VIADD R127, R130, 0xffffff86 ;  /* 0xffffff86827f7836 */ /* 0x000fe20000000000 */
[----:B------:R-:W-:Y:S01]  /*9cc0*/  LDGSTS.E [R135+0x1da00], desc[UR28][R238.64], !P6 ;  /* 0x1da00000ee877fae */ /* 0x000fe2000f1a101c */
[----:B------:R-:W-:-:S03]  /*9cd0*/  IMAD.WIDE R240, R0, 0x4, R240 ;  /* 0x0000000400f07825 */ /* 0x000fc600078e02f0 */
[----:B------:R-:W-:Y:S02]  /*9ce0*/  ISETP.GE.U32.AND P6, PT, R127, 0x7fffff47, PT ;  /* 0x7fffff477f00780c */ /* 0x000fe40003fc6070 */
[----:B------:R-:W-:Y:S01]  /*9cf0*/  LDGSTS.E [R135+0x1dc00], desc[UR28][R240.64], !P5 ;  /* 0x1dc00000f0877fae */ /* 0x000fe2000e9a101c */
[----:B------:R-:W-:-:S03]  /*9d00*/  VIADD R127, R128, 0xffffff84 ;  /* 0xffffff84807f7836 */ /* 0x000fc60000000000 */
[----:B------:R-:W-:Y:S01]  /*9d10*/  LDGSTS.E [R135+0x1de00], desc[UR28][R150.64], !P5 ;  /* 0x1de0000096877fae */ /* 0x000fe2000e9a101c */
[----:B------:R-:W-:-:S03]  /*9d20*/  ISETP.GE.U32.AND P5, PT, R126, 0x7fffff46, PT ;  /* 0x7fffff467e00780c */ /* 0x000fc60003fa6070 */
[----:B------:R-:W-:Y:S01]  /*9d30*/  LDGSTS.E [R135+0x1e000], desc[UR28][R136.64], !P4 ;  /* 0x1e00000088877fae */ /* 0x000fe2000e1a101c */
[----:B------:R-:W-:-:S03]  /*9d40*/  IMAD.WIDE R130, R0, 0x4, R2 ;  /* 0x0000000400827825 */ /* 0x000fc600078e0202 */
[----:B------:R-:W-:Y:S01]  /*9d50*/  LDGSTS.E [R135+0x1e200], desc[UR28][R138.64], !P4 ;  /* 0x1e2000008a877fae */ /* 0x000fe2000e1a101c */
[----:B------:R-:W-:Y:S01]  /*9d60*/  ISETP.GE.U32.AND P4, PT, R127, 0x7fffff45, PT ;  /* 0x7fffff457f00780c */ /* 0x000fe20003f86070 */
[----:B------:R-:W-:Y:S01]  /*9d70*/  VIADD R127, R129, 0xffffff82 ;  /* 0xffffff82817f7836 */ /* 0x000fe20000000000 */
[----:B------:R-:W-:Y:S01]  /*9d80*/  IADD3 R126, PT, PT, R140, -0x7d, RZ ;  /* 0xffffff838c7e7810 */ /* 0x000fe20007ffe0ff */
[----:B------:R-:W-:Y:S04]  /*9d90*/  LDGSTS.E [R135+0x1e400], desc[UR28][R152.64], !P6 ;  /* 0x1e40000098877fae */ /* 0x000fe8000f1a101c */
[----:B------:R-:W-:Y:S01]  /*9da0*/  LDGSTS.E [R135+0x1e600], desc[UR28][R130.64], !P6 ;  /* 0x1e60000082877fae */ /* 0x000fe2000f1a101c */
[----:B------:R-:W-:Y:S01]  /*9db0*/  ISETP.GE.U32.AND P6, PT, R126, 0x7fffff44, PT ;  /* 0x7fffff447e00780c */ /* 0x000fe20003fc6070 */
[----:B------:R-:W-:-:S02]  /*9dc0*/  VIADD R126, R141, 0xffffff81 ;  /* 0xffffff818d7e7836 */ /* 0x000fc40000000000 */
[----:B------:R-:W4:Y:S01]  /*9dd0*/  LDL.LU.64 R2, [R1+0x210] ;  /* 0x0002100001027983 */ /* 0x000f220000300a00 */
[----:B------:R-:W-:-:S04]  /*9de0*/  IMAD.WIDE R198, R0, 0x4, R198 ;  /* 0x0000000400c67825 */ /* 0x000fc800078e02c6 */
[----:B---3--:R-:W-:-:S05]  /*9df0*/  IMAD.WIDE R128, R0, 0x4, R242 ;  /* 0x0000000400807825 */ /* 0x008fca00078e02f2 */
[----:B------:R-:W-:Y:S01]  /*9e00*/  LDGSTS.E [R135+0x1e800], desc[UR28][R128.64], !P5 ;  /* 0x1e80000080877fae */ /* 0x000fe2000e9a101c */
[----:B------:R-:W-:-:S05]  /*9e10*/  IMAD.WIDE R146, R0, 0x4, R146 ;  /* 0x0000000400927825 */ /* 0x000fca00078e0292 */
[----:B------:R-:W-:Y:S01]  /*9e20*/  LDGSTS.E [R135+0x1ea00], desc[UR28][R146.64], !P5 ;  /* 0x1ea0000092877fae */ /* 0x000fe2000e9a101c */
[----:B------:R-:W-:Y:S01]  /*9e30*/  ISETP.GE.U32.AND P5, PT, R127, 0x7fffff43, PT ;  /* 0x7fffff437f00780c */ /* 0x000fe20003fa6070 */
[----:B------:R-:W-:-:S05]  /*9e40*/  IMAD.WIDE R148, R0, 0x4, R148 ;  /* 0x0000000400947825 */ /* 0x000fca00078e0294 */
[----:B------:R-:W-:Y:S01]  /*9e50*/  LDGSTS.E [R135+0x1ec00], desc[UR28][R148.64], !P4 ;  /* 0x1ec0000094877fae */ /* 0x000fe2000e1a101c */
[----:B------:R-:W-:-:S04]  /*9e60*/  IMAD.WIDE R142, R0, 0x4, R142 ;  /* 0x00000004008e7825 */ /* 0x000fc800078e028e */
[C---:B------:R-:W-:Y:S01]  /*9e70*/  IMAD.WIDE R144, R0.reuse, 0x4, R144 ;  /* 0x0000000400907825 */ /* 0x040fe200078e0290 */
[----:B------:R-:W-:Y:S03]  /*9e80*/  LDGSTS.E [R135+0x1ee00], desc[UR28][R142.64], !P4 ;  /* 0x1ee000008e877fae */ /* 0x000fe6000e1a101c */
[C---:B------:R-:W-:Y:S01]  /*9e90*/  IMAD.WIDE R140, R0.reuse, 0x4, R244 ;  /* 0x00000004008c7825 */ /* 0x040fe200078e02f4 */
[----:B------:R-:W-:Y:S03]  /*9ea0*/  LDGSTS.E [R135+0x1f000], desc[UR28][R144.64], !P6 ;  /* 0x1f00000090877fae */ /* 0x000fe6000f1a101c */
[----:B------:R-:W-:Y:S01]  /*9eb0*/  IMAD.WIDE R162, R0, 0x4, R246 ;  /* 0x0000000400a27825 */ /* 0x000fe200078e02f6 */
[----:B------:R-:W-:Y:S01]  /*9ec0*/  ISETP.GE.U32.AND P4, PT, R126, 0x7fffff42, PT ;  /* 0x7fffff427e00780c */ /* 0x000fe20003f86070 */
[----:B------:R-:W-:Y:S02]  /*9ed0*/  LDGSTS.E [R135+0x1f200], desc[UR28][R140.64], !P6 ;  /* 0x1f2000008c877fae */ /* 0x000fe4000f1a101c */
[----:B------:R-:W-:-:S02]  /*9ee0*/  IMAD.WIDE R160, R0, 0x4, R248 ;  /* 0x0000000400a07825 */ /* 0x000fc400078e02f8 */
[----:B------:R-:W-:Y:S04]  /*9ef0*/  STL.64 [R1+0x2e0], R162 ;  /* 0x0002e0a201007387 */ /* 0x000fe80000100a00 */
[----:B------:R-:W-:Y:S04]  /*9f00*/  LDGSTS.E [R135+0x1f400], desc[UR28][R162.64], !P5 ;  /* 0x1f400000a2877fae */ /* 0x000fe8000e9a101c */
[----:B------:R3:W-:Y:S04]  /*9f10*/  STL.64 [R1+0x310], R160 ;  /* 0x000310a001007387 */ /* 0x0007e80000100a00 */
[----:B------:R3:W-:Y:S02]  /*9f20*/  LDGSTS.E [R135+0x1f600], desc[UR28][R160.64], !P5 ;  /* 0x1f600000a0877fae */ /* 0x0007e4000e9a101c */
[----:B---3--:R-:W-:-:S04]  /*9f30*/  IMAD.WIDE R160, R0, 0x4, R158 ;  /* 0x0000000400a07825 */ /* 0x008fc800078e029e */
[----:B--2---:R-:W-:Y:S01]  /*9f40*/  IMAD.WIDE R158, R0, 0x4, R250 ;  /* 0x00000004009e7825 */ /* 0x004fe200078e02fa */
[----:B------:R-:W-:Y:S04]  /*9f50*/  STL.64 [R1+0x2c0], R160 ;  /* 0x0002c0a001007387 */ /* 0x000fe80000100a00 */
[----:B------:R2:W-:Y:S04]  /*9f60*/  STL.64 [R1+0x230], R158 ;  /* 0x0002309e01007387 */ /* 0x0005e80000100a00 */
[----:B------:R-:W3:Y:S04]  /*9f70*/  LDL.LU.64 R248, [R1+0x1a8] ;  /* 0x0001a80001f87983 */ /* 0x000ee80000300a00 */
[----:B------:R-:W-:Y:S04]  /*9f80*/  LDGSTS.E [R135+0x1f800], desc[UR28][R160.64], !P4 ;  /* 0x1f800000a0877fae */ /* 0x000fe8000e1a101c */
[----:B------:R-:W-:Y:S04]  /*9f90*/  LDGSTS.E [R135+0x1fa00], desc[UR28][R198.64], !P4 ;  /* 0x1fa00000c6877fae */ /* 0x000fe8000e1a101c */
[----:B------:R1:W-:Y:S04]  /*9fa0*/  LDGSTS.E [R135+0x1fc00], desc[UR28][R158.64], !P2 ;  /* 0x1fc000009e877fae */ /* 0x0003e8000d1a101c */
[----:B--2---:R-:W2:Y:S04]  /*9fb0*/  LDL.LU.64 R158, [R1+0x1b0] ;  /* 0x0001b000019e7983 */ /* 0x004ea80000300a00 */
[----:B------:R-:W1:Y:S01]  /*9fc0*/  LDL.LU.64 R250, [R1+0x1b8] ;  /* 0x0001b80001fa7983 */ /* 0x000e620000300a00 */
[----:B------:R-:W-:-:S02]  /*9fd0*/  VIADD R126, R157, 0xffffff7f ;  /* 0xffffff7f9d7e7836 */ /* 0x000fc40000000000 */
[----:B------:R-:W-:Y:S01]  /*9fe0*/  VIADD R127, R154, 0xffffff7e ;  /* 0xffffff7e9a7f7836 */ /* 0x000fe20000000000 */
[----:B------:R-:W3:Y:S02]  /*9ff0*/  LDL.LU.64 R164, [R1+0x2b0] ;  /* 0x0002b00001a47983 */ /* 0x000ee40000300a00 */
[----:B------:R-:W-:Y:S01]  /*a000*/  ISETP.GE.U32.AND P5, PT, R126, 0x7fffff40, PT ;  /* 0x7fffff407e00780c */ /* 0x000fe20003fa6070 */
[----:B------:R-:W-:Y:S01]  /*a010*/  VIADD R126, R156, 0xffffff7d ;  /* 0xffffff7d9c7e7836 */ /* 0x000fe20000000000 */
[----:B------:R-:W-:Y:S01]  /*a020*/  ISETP.GE.U32.AND P4, PT, R127, 0x7fffff3f, PT ;  /* 0x7fffff3f7f00780c */ /* 0x000fe20003f86070 */
[----:B------:R-:W3:Y:S01]  /*a030*/  LDL.LU.64 R160, [R1+0x2a8] ;  /* 0x0002a80001a07983 */ /* 0x000ee20000300a00 */
[----:B----4-:R-:W-:Y:S01]  /*a040*/  IMAD.WIDE R2, R0, 0x4, R2 ;  /* 0x0000000400027825 */ /* 0x010fe200078e0202 */
[----:B------:R-:W-:Y:S02]  /*a050*/  MOV R127, UR7 ;  /* 0x00000007007f7c02 */ /* 0x000fe40008000f00 */
[----:B------:R-:W4:Y:S04]  /*a060*/  LDL.LU.64 R162, [R1+0x2a0] ;  /* 0x0002a00001a27983 */ /* 0x000f280000300a00 */
[----:B------:R-:W-:Y:S01]  /*a070*/  LDGSTS.E [R135+0x1fe00], desc[UR28][R2.64], !P2 ;  /* 0x1fe0000002877fae */ /* 0x000fe2000d1a101c */
[----:B------:R-:W-:Y:S01]  /*a080*/  ISETP.GE.U32.AND P2, PT, R126, 0x7fffff3e, PT ;  /* 0x7fffff3e7e00780c */ /* 0x000fe20003f46070 */
[----:B------:R-:W-:-:S02]  /*a090*/  VIADD R126, R155, 0xffffff7c ;  /* 0xffffff7c9b7e7836 */ /* 0x000fc40000000000 */
[C---:B------:R-:W-:Y:S01]  /*a0a0*/  IMAD.WIDE R122, R127.reuse, 0x4, R122 ;  /* 0x000000047f7a7825 */ /* 0x040fe200078e027a */
[----:B------:R-:W0:Y:S03]  /*a0b0*/  LDGDEPBAR ;  /* 0x00000000000079af */ /* 0x000e260000000000 */
[C---:B------:R-:W-:Y:S01]  /*a0c0*/  IMAD.WIDE R8, R127.reuse, 0x4, R8 ;  /* 0x000000047f087825 */ /* 0x040fe200078e0208 */
[----:B------:R-:W-:Y:S03]  /*a0d0*/  LDGSTS.E [R200+0x48000], desc[UR28][R122.64], P3 ;  /* 0x480000007ac87fae */ /* 0x000fe600099a101c */
        /* <DEDUP_REMOVED lines=24> */
[C---:B--2---:R-:W-:Y:S01]  /*a260*/  IMAD.WIDE R156, R127.reuse, 0x4, R158 ;  /* 0x000000047f9c7825 */ /* 0x044fe200078e029e */
[----:B------:R-:W-:Y:S03]  /*a270*/  LDGSTS.E [R200+0x4b400], desc[UR28][R104.64], P3 ;  /* 0x4b40000068c87fae */ /* 0x000fe600099a101c */
[----:B---3--:R-:W-:-:S02]  /*a280*/  IMAD.WIDE R154, R127, 0x4, R248 ;  /* 0x000000047f9a7825 */ /* 0x008fc400078e02f8 */
[----:B------:R-:W2:Y:S02]  /*a290*/  LDL.LU.64 R248, [R1+0x298] ;  /* 0x0002980001f87983 */ /* 0x000ea40000300a00 */
[C---:B-1----:R-:W-:Y:S02]  /*a2a0*/  IMAD.WIDE R158, R127.reuse, 0x4, R250 ;  /* 0x000000047f9e7825 */ /* 0x042fe400078e02fa */
[----:B------:R-:W3:Y:S04]  /*a2b0*/  LDL.LU.64 R242, [R1+0x290] ;  /* 0x0002900001f27983 */ /* 0x000ee80000300a00 */
[----:B------:R-:W3:Y:S04]  /*a2c0*/  LDL.LU.64 R250, [R1+0x288] ;  /* 0x0002880001fa7983 */ /* 0x000ee80000300a00 */
[----:B------:R-:W3:Y:S04]  /*a2d0*/  LDL.LU.64 R244, [R1+0x280] ;  /* 0x0002800001f47983 */ /* 0x000ee80000300a00 */
[----:B------:R-:W3:Y:S01]  /*a2e0*/  LDL.LU.64 R246, [R1+0x278] ;  /* 0x0002780001f67983 */ /* 0x000ee20000300a00 */
[----:B------:R-:W-:-:S04]  /*a2f0*/  IMAD.WIDE R112, R127, 0x4, R112 ;  /* 0x000000047f707825 */ /* 0x000fc800078e0270 */
        /* <DEDUP_REMOVED lines=90> */
[----:B------:R-:W-:Y:S01]  /*a8a0*/  IMAD.WIDE R118, R127, 0x4, R118 ;  /* 0x000000047f767825 */ /* 0x000fe200078e0276 */
[----:B------:R-:W-:Y:S01]  /*a8b0*/  LDGSTS.E [R132+0x4af00], desc[UR28][R94.64], P3 ;  /* 0x4af000005e847fae */ /* 0x000fe200099a101c */
[----:B------:R-:W-:-:S02]  /*a8c0*/  ISETP.NE.U32.AND P6, PT, R201, RZ, PT ;  /* 0x000000ffc900720c */ /* 0x000fc40003fc5070 */
[----:B------:R-:W1:Y:S01]  /*a8d0*/  LDC R201, c[0x0][0x3a0] ;  /* 0x0000e800ffc97b82 */ /* 0x000e620000000800 */
[----:B------:R-:W-:Y:S04]  /*a8e0*/  LDGSTS.E [R132+0x4b300], desc[UR28][R102.64], P3 ;  /* 0x4b30000066847fae */ /* 0x000fe800099a101c */
[----:B------:R-:W-:Y:S04]  /*a8f0*/  LDGSTS.E [R132+0x4b700], desc[UR28][R110.64], P3 ;  /* 0x4b7000006e847fae */ /* 0x000fe800099a101c */
[----:B------:R-:W-:Y:S04]  /*a900*/  LDGSTS.E [R132+0x4bb00], desc[UR28][R118.64], P3 ;  /* 0x4bb0000076847fae */ /* 0x000fe800099a101c */
[----:B------:R-:W-:Y:S04]  /*a910*/  LDGSTS.E [R132+0x4bf00], desc[UR28][R158.64], P3 ;  /* 0x4bf000009e847fae */ /* 0x000fe800099a101c */
[----:B------:R-:W0:Y:S01]  /*a920*/  LDGDEPBAR ;  /* 0x00000000000079af */ /* 0x000e220000000000 */
[C---:B------:R-:W-:Y:S01]  /*a930*/  IMAD.WIDE R164, R0.reuse, 0x4, R164 ;  /* 0x0000000400a47825 */ /* 0x040fe200078e02a4 */
[----:B------:R-:W-:Y:S03]  /*a940*/  BAR.SYNC.DEFER_BLOCKING 0x0 ;  /* 0x0000000000007b1d */ /* 0x000fe60000010000 */
[----:B------:R-:W-:Y:S01]  /*a950*/  IMAD.WIDE R160, R0, 0x4, R160 ;  /* 0x0000000400a07825 */ /* 0x000fe200078e02a0 */
[----:B------:R-:W-:-:S03]  /*a960*/  ISETP.GE.U32.AND P3, PT, R126, 0x7fffff3d, PT ;  /* 0x7fffff3d7e00780c */ /* 0x000fc60003f66070 */
[----:B------:R-:W-:Y:S02]  /*a970*/  VIADD R126, R166, 0xffffff7a ;  /* 0xffffff7aa67e7836 */ /* 0x000fe40000000000 */
[----:B----4-:R-:W-:Y:S01]  /*a980*/  IMAD.WIDE R172, R0, 0x4, R162 ;  /* 0x0000000400ac7825 */ /* 0x010fe200078e02a2 */
[----:B------:R4:W-:Y:S04]  /*a990*/  STL.64 [R1+0x470], R164 ;  /* 0x000470a401007387 */ /* 0x0009e80000100a00 */
[----:B------:R-:W3:Y:S01]  /*a9a0*/  LDL.LU.64 R162, [R1+0x270] ;  /* 0x0002700001a27983 */ /* 0x000ee20000300a00 */
[----:B-1----:R-:W-:-:S03]  /*a9b0*/  VIADD R201, R201, 0xffffff7b ;  /* 0xffffff7bc9c97836 */ /* 0x002fc60000000000 */
[----:B------:R1:W-:Y:S04]  /*a9c0*/  STL.64 [R1+0x468], R160 ;  /* 0x000468a001007387 */ /* 0x0003e80000100a00 */
[----:B------:R-:W-:Y:S01]  /*a9d0*/  @!PT LDS RZ, [RZ] ;  /* 0x00000000fffff984 */ /* 0x000fe20000000800 */
[----:B------:R-:W-:Y:S01]  /*a9e0*/  @!PT LDS RZ, [RZ] ;  /* 0x00000000fffff984 */ /* 0x000fe20000000800 */
[----:B------:R-:W-:Y:S01]  /*a9f0*/  @!PT LDS RZ, [RZ] ;  /* 0x00000000fffff984 */ /* 0x000fe20000000800 */
[----:B------:R-:W-:Y:S04]  /*aa00*/  LDGSTS.E [R135+0x20000], desc[UR28][R164.64], !P5 ;  /* 0x20000000a4877fae */ /* 0x000fe8000e9a101c */
[----:B------:R-:W-:Y:S01]  /*aa10*/  LDGSTS.E [R135+0x20200], desc[UR28][R160.64], !P5 ;  /* 0x20200000a0877fae */ /* 0x000fe2000e9a101c */
[----:B------:R-:W-:-:S03]  /*aa20*/  ISETP.GE.U32.AND P5, PT, R201, 0x7fffff3c, PT ;  /* 0x7fffff3cc900780c */ /* 0x000fc60003fa6070 */
[----:B------:R1:W-:Y:S01]  /*aa30*/  LDGSTS.E [R135+0x20400], desc[UR28][R172.64], !P4 ;  /* 0x20400000ac877fae */ /* 0x0003e2000e1a101c */
[----:B------:R-:W-:Y:S02]  /*aa40*/  VIADD R201, R169, 0xffffff79 ;  /* 0xffffff79a9c97836 */ /* 0x000fe40000000000 */
[C---:B--2---:R-:W-:Y:S02]  /*aa50*/  IMAD.WIDE R166, R0.reuse, 0x4, R248 ;  /* 0x0000000400a67825 */ /* 0x044fe400078e02f8 */
[----:B------:R-:W2:Y:S02]  /*aa60*/  LDL.LU.64 R248, [R1+0x268] ;  /* 0x0002680001f87983 */ /* 0x000ea40000300a00 */
[C---:B---3--:R-:W-:Y:S02]  /*aa70*/  IMAD.WIDE R242, R0.reuse, 0x4, R242 ;  /* 0x0000000400f27825 */ /* 0x048fe400078e02f2 */
[----:B------:R3:W-:Y:S02]  /*aa80*/  STL.64 [R1+0x460], R172 ;  /* 0x000460ac01007387 */ /* 0x0007e40000100a00 */
[----:B------:R-:W-:-:S02]  /*aa90*/  IMAD.WIDE R250, R0, 0x4, R250 ;  /* 0x0000000400fa7825 */ /* 0x000fc400078e02fa */
[----:B------:R3:W-:Y:S04]  /*aaa0*/  STL.64 [R1+0x320], R166 ;  /* 0x000320a601007387 */ /* 0x0007e80000100a00 */
[----:B----4-:R-:W4:Y:S04]  /*aab0*/  LDL.LU.64 R164, [R1+0x260] ;  /* 0x0002600001a47983 */ /* 0x010f280000300a00 */
[----:B-1----:R-:W4:Y:S01]  /*aac0*/  LDL.LU.64 R160, [R1+0x258] ;  /* 0x0002580001a07983 */ /* 0x002f220000300a00 */
[----:B---3--:R-:W-:-:S03]  /*aad0*/  IMAD.WIDE R172, R0, 0x4, R244 ;  /* 0x0000000400ac7825 */ /* 0x008fc600078e02f4 */
[----:B------:R1:W-:Y:S01]  /*aae0*/  LDGSTS.E [R135+0x20600], desc[UR28][R166.64], !P4 ;  /* 0x20600000a6877fae */ /* 0x0003e2000e1a101c */
[----:B------:R-:W-:Y:S01]  /*aaf0*/  ISETP.GE.U32.AND P4, PT, R126, 0x7fffff3b, PT ;  /* 0x7fffff3b7e00780c */ /* 0x000fe20003f86070 */
[----:B------:R-:W-:Y:S02]  /*ab00*/  VIADD R126, R168, 0xffffff78 ;  /* 0xffffff78a87e7836 */ /* 0x000fe40000000000 */
[----:B------:R3:W-:Y:S01]  /*ab10*/  STL.64 [R1+0x458], R242 ;  /* 0x000458f201007387 */ /* 0x0007e20000100a00 */
[----:B------:R-:W-:-:S03]  /*ab20*/  IMAD.WIDE R168, R0, 0x4, R246 ;  /* 0x0000000400a87825 */ /* 0x000fc600078e02f6 */
[----:B------:R3:W-:Y:S04]  /*ab30*/  STL.64 [R1+0x328], R250 ;  /* 0x000328fa01007387 */ /* 0x0007e80000100a00 */
[----:B------:R-:W4:Y:S01]  /*ab40*/  LDL.LU.64 R244, [R1+0x250] ;  /* 0x0002500001f47983 */ /* 0x000f220000300a00 */
[----:B-1----:R-:W1:Y:S03]  /*ab50*/  LDC R167, c[0x0][0x3a0] ;  /* 0x0000e800ffa77b82 */ /* 0x002e660000000800 */
[----:B------:R-:W4:Y:S04]  /*ab60*/  LDL.LU.64 R246, [R1+0x248] ;  /* 0x0002480001f67983 */ /* 0x000f280000300a00 */
[----:B------:R-:W-:Y:S01]  /*ab70*/  STL.64 [R1+0x450], R172 ;  /* 0x000450ac01007387 */ /* 0x000fe20000100a00 */
[----:B------:R-:W1:Y:S03]  /*ab80*/  LDC R166, c[0x0][0x3a0] ;  /* 0x0000e800ffa67b82 */ /* 0x000e660000000800 */
[----:B------:R-:W-:Y:S04]  /*ab90*/  LDGSTS.E [R135+0x20800], desc[UR28][R242.64], !P2 ;  /* 0x20800000f2877fae */ /* 0x000fe8000d1a101c */
[----:B------:R3:W-:Y:S04]  /*aba0*/  STL.64 [R1+0x330], R168 ;  /* 0x000330a801007387 */ /* 0x0007e80000100a00 */
[----:B------:R-:W-:Y:S04]  /*abb0*/  LDGSTS.E [R135+0x20a00], desc[UR28][R250.64], !P2 ;  /* 0x20a00000fa877fae */ /* 0x000fe8000d1a101c */
[----:B---3--:R-:W3:Y:S01]  /*abc0*/  LDL.LU.64 R242, [R1+0x240] ;  /* 0x0002400001f27983 */ /* 0x008ee20000300a00 */
[----:B------:R-:W-:-:S03]  /*abd0*/  ISETP.GE.U32.AND P2, PT, R201, 0x7fffff3a, PT ;  /* 0x7fffff3ac900780c */ /* 0x000fc60003f46070 */
[----:B------:R-:W-:Y:S04]  /*abe0*/  LDGSTS.E [R135+0x20c00], desc[UR28][R172.64], !P3 ;  /* 0x20c00000ac877fae */ /* 0x000fe8000d9a101c */
[----:B------:R-:W3:Y:S01]  /*abf0*/  LDL.LU.64 R250, [R1+0x198] ;  /* 0x0001980001fa7983 */ /* 0x000ee20000300a00 */
[----:B------:R-:W-:-:S03]  /*ac00*/  IADD3 R201, PT, PT, R171, -0x89, RZ ;  /* 0xffffff77abc97810 */ /* 0x000fc60007ffe0ff */
[----:B------:R1:W-:Y:S01]  /*ac10*/  LDGSTS.E [R135+0x20e00], desc[UR28][R168.64], !P3 ;  /* 0x20e00000a8877fae */ /* 0x0003e2000d9a101c */
[----:B------:R-:W-:Y:S01]  /*ac20*/  ISETP.GE.U32.AND P3, PT, R126, 0x7fffff39, PT ;  /* 0x7fffff397e00780c */ /* 0x000fe20003f66070 */
[----:B------:R-:W-:Y:S01]  /*ac30*/  VIADD R126, R170, 0xffffff76 ;  /* 0xffffff76aa7e7836 */ /* 0x000fe20000000000 */
[----:B-1----:R-:W1:Y:S08]  /*ac40*/  LDC R169, c[0x0][0x3a0] ;  /* 0x0000e800ffa97b82 */ /* 0x002e700000000800 */
[----:B------:R-:W1:Y:S01]  /*ac50*/  LDC R168, c[0x0][0x3a0] ;  /* 0x0000e800ffa87b82 */ /* 0x000e620000000800 */
[----:B------:R-:W-:-:S05]  /*ac60*/  IMAD.WIDE R162, R0, 0x4, R162 ;  /* 0x0000000400a27825 */ /* 0x000fca00078e02a2 */
[----:B------:R1:W-:Y:S04]  /*ac70*/  STL.64 [R1+0x448], R162 ;  /* 0x000448a201007387 */ /* 0x0003e80000100a00 */
[----:B------:R-:W-:Y:S01]  /*ac80*/  LDGSTS.E [R135+0x21000], desc[UR28][R162.64], !P5 ;  /* 0x21000000a2877fae */ /* 0x000fe2000e9a101c */
[----:B--2---:R-:W-:-:S05]  /*ac90*/  IMAD.WIDE R248, R0, 0x4, R248 ;  /* 0x0000000400f87825 */ /* 0x004fca00078e02f8 */
[----:B------:R2:W-:Y:S04]  /*aca0*/  STL.64 [R1+0x338], R248 ;  /* 0x000338f801007387 */ /* 0x0005e80000100a00 */
[----:B------:R-:W-:Y:S01]  /*acb0*/  LDGSTS.E [R135+0x21200], desc[UR28][R248.64], !P5 ;  /* 0x21200000f8877fae */ /* 0x000fe2000e9a101c */
[----:B----4-:R-:W-:-:S03]  /*acc0*/  IMAD.WIDE R172, R0, 0x4, R164 ;  /* 0x0000000400ac7825 */ /* 0x010fc600078e02a4 */
[----:B------:R-:W4:Y:S01]  /*acd0*/  LDL.LU.64 R164, [R1+0x190] ;  /* 0x0001900001a47983 */ /* 0x000f220000300a00 */
[----:B------:R-:W-:-:S03]  /*ace0*/  IMAD.WIDE R170, R0, 0x4, R160 ;  /* 0x0000000400aa7825 */ /* 0x000fc600078e02a0 */
[----:B------:R-:W4:Y:S04]  /*acf0*/  LDL.LU.64 R160, [R1+0x188] ;  /* 0x0001880001a07983 */ /* 0x000f280000300a00 */
[----:B------:R-:W-:Y:S04]  /*ad00*/  STL.64 [R1+0x440], R172 ;  /* 0x000440ac01007387 */ /* 0x000fe80000100a00 */
[----:B------:R3:W-:Y:S01]  /*ad10*/  STL.64 [R1+0x340], R170 ;  /* 0x000340aa01007387 */ /* 0x0007e20000100a00 */
[----:B------:R-:W-:-:S03]  /*ad20*/  ISETP.GE.U32.AND P5, PT, R201, 0x7fffff38, PT ;  /* 0x7fffff38c900780c */ /* 0x000fc60003fa6070 */
[----:B-1----:R-:W4:Y:S01]  /*ad30*/  LDL.LU.64 R162, [R1+0x180] ;  /* 0x0001800001a27983 */ /* 0x002f220000300a00 */
[----:B------:R-:W-:-:S03]  /*ad40*/  IMAD.WIDE R244, R0, 0x4, R244 ;  /* 0x0000000400f47825 */ /* 0x000fc600078e02f4 */
[----:B--2---:R-:W2:Y:S01]  /*ad50*/  LDL.LU.64 R248, [R1+0x178] ;  /* 0x0001780001f87983 */ /* 0x004ea20000300a00 */
[----:B------:R-:W-:-:S03]  /*ad60*/  IMAD.WIDE R246, R0, 0x4, R246 ;  /* 0x0000000400f67825 */ /* 0x000fc600078e02f6 */
[----:B------:R-:W-:Y:S01]  /*ad70*/  LDGSTS.E [R135+0x21400], desc[UR28][R172.64], !P4 ;  /* 0x21400000ac877fae */ /* 0x000fe2000e1a101c */
[----:B------:R-:W-:-:S03]  /*ad80*/  VIADD R201, R167, 0xffffff75 ;  /* 0xffffff75a7c97836 */ /* 0x000fc60000000000 */
[----:B------:R3:W-:Y:S01]  /*ad90*/  LDGSTS.E [R135+0x21600], desc[UR28][R170.64], !P4 ;  /* 0x21600000aa877fae */ /* 0x0007e2000e1a101c */
[----:B------:R-:W-:Y:S01]  /*ada0*/  ISETP.GE.U32.AND P4, PT, R126, 0x7fffff37, PT ;  /* 0x7fffff377e00780c */ /* 0x000fe20003f86070 */
[----:B------:R-:W-:Y:S02]  /*adb0*/  VIADD R126, R166, 0xffffff74 ;  /* 0xffffff74a67e7836 */ /* 0x000fe40000000000 */
[----:B------:R1:W-:Y:S04]  /*adc0*/  STL.64 [R1+0x438], R244 ;  /* 0x000438f401007387 */ /* 0x0003e80000100a00 */
[----:B------:R1:W-:Y:S04]  /*add0*/  STL.64 [R1+0x348], R246 ;  /* 0x000348f601007387 */ /* 0x0003e80000100a00 */
[----:B------:R-:W-:Y:S01]  /*ade0*/  LDGSTS.E [R135+0x21800], desc[UR28][R244.64], !P2 ;  /* 0x21800000f4877fae */ /* 0x000fe2000d1a101c */
[----:B---3--:R-:W3:Y:S01]  /*adf0*/  LDC R171, c[0x0][0x3a0] ;  /* 0x0000e800ffab7b82 */ /* 0x008ee20000000800 */
[----:B------:R-:W-:-:S02]  /*ae00*/  IMAD.WIDE R172, R0, 0x4, R242 ;  /* 0x0000000400ac7825 */ /* 0x000fc400078e02f2 */
[----:B------:R-:W3:Y:S04]  /*ae10*/  LDL.LU.64 R242, [R1+0x170] ;  /* 0x0001700001f27983 */ /* 0x000ee80000300a00 */
[----:B------:R-:W-:Y:S01]  /*ae20*/  LDGSTS.E [R135+0x21a00], desc[UR28][R246.64], !P2 ;  /* 0x21a00000f6877fae */ /* 0x000fe2000d1a101c */
[----:B------:R-:W2:Y:S01]  /*ae30*/  LDC R170, c[0x0][0x3a0] ;  /* 0x0000e800ffaa7b82 */ /* 0x000ea20000000800 */
[----:B------:R-:W-:Y:S02]  /*ae40*/  IMAD.WIDE R166, R0, 0x4, R250 ;  /* 0x0000000400a67825 */ /* 0x000fe400078e02fa */
[----:B------:R-:W3:Y:S04]  /*ae50*/  LDL.LU.64 R250, [R1+0x168] ;  /* 0x0001680001fa7983 */ /* 0x000ee80000300a00 */
[----:B------:R-:W-:Y:S04]  /*ae60*/  STL.64 [R1+0x430], R172 ;  /* 0x000430ac01007387 */ /* 0x000fe80000100a00 */
[----:B------:R1:W-:Y:S04]  /*ae70*/  STL.64 [R1+0x350], R166 ;  /* 0x000350a601007387 */ /* 0x0003e80000100a00 */
[----:B-1----:R-:W3:Y:S04]  /*ae80*/  LDL.LU.64 R244, [R1+0x160] ;  /* 0x0001600001f47983 */ /* 0x002ee80000300a00 */
[----:B------:R-:W3:Y:S01]  /*ae90*/  LDL.LU.64 R246, [R1+0x158] ;  /* 0x0001580001f67983 */ /* 0x000ee20000300a00 */
[----:B------:R-:W-:-:S03]  /*aea0*/  ISETP.GE.U32.AND P2, PT, R201, 0x7fffff36, PT ;  /* 0x7fffff36c900780c */ /* 0x000fc60003f46070 */
[----:B------:R-:W-:Y:S01]  /*aeb0*/  LDGSTS.E [R135+0x21c00], desc[UR28][R172.64], !P3 ;  /* 0x21c00000ac877fae */ /* 0x000fe2000d9a101c */
[----:B------:R-:W-:-:S03]  /*aec0*/  VIADD R201, R169, 0xffffff73 ;  /* 0xffffff73a9c97836 */ /* 0x000fc60000000000 */
[----:B------:R1:W-:Y:S01]  /*aed0*/  LDGSTS.E [R135+0x21e00], desc[UR28][R166.64], !P3 ;  /* 0x21e00000a6877fae */ /* 0x0003e2000d9a101c */
[----:B------:R-:W-:Y:S01]  /*aee0*/  ISETP.GE.U32.AND P3, PT, R126, 0x7fffff35, PT ;  /* 0x7fffff357e00780c */ /* 0x000fe20003f66070 */
[----:B------:R-:W-:Y:S01]  /*aef0*/  VIADD R126, R168, 0xffffff72 ;  /* 0xffffff72a87e7836 */ /* 0x000fe20000000000 */
[----:B-1----:R-:W1:Y:S08]  /*af00*/  LDC R167, c[0x0][0x3a0] ;  /* 0x0000e800ffa77b82 */ /* 0x002e700000000800 */
[----:B------:R-:W1:Y:S01]  /*af10*/  LDC R166, c[0x0][0x3a0] ;  /* 0x0000e800ffa67b82 */ /* 0x000e620000000800 */
[----:B----4-:R-:W-:-:S04]  /*af20*/  IMAD.WIDE R164, R0, 0x4, R164 ;  /* 0x0000000400a47825 */ /* 0x010fc800078e02a4 */
[C---:B------:R-:W-:Y:S01]  /*af30*/  IMAD.WIDE R160, R0.reuse, 0x4, R160 ;  /* 0x0000000400a07825 */ /* 0x040fe200078e02a0 */
[----:B------:R4:W-:Y:S04]  /*af40*/  STL.64 [R1+0x428], R164 ;  /* 0x000428a401007387 */ /* 0x0009e80000100a00 */
[----:B------:R1:W-:Y:S04]  /*af50*/  STL.64 [R1+0x358], R160 ;  /* 0x000358a001007387 */ /* 0x0003e80000100a00 */
[----:B------:R-:W-:Y:S01]  /*af60*/  LDGSTS.E [R135+0x22000], desc[UR28][R164.64], !P5 ;  /* 0x22000000a4877fae */ /* 0x000fe2000e9a101c */
[----:B------:R-:W-:-:S03]  /*af70*/  IMAD.WIDE R172, R0, 0x4, R162 ;  /* 0x0000000400ac7825 */ /* 0x000fc600078e02a2 */
[----:B------:R-:W-:Y:S01]  /*af80*/  LDGSTS.E [R135+0x22200], desc[UR28][R160.64], !P5 ;  /* 0x22200000a0877fae */ /* 0x000fe2000e9a101c */
[----:B--2---:R-:W-:-:S03]  /*af90*/  IMAD.WIDE R168, R0, 0x4, R248 ;  /* 0x0000000400a87825 */ /* 0x004fc600078e02f8 */
[----:B------:R-:W2:Y:S04]  /*afa0*/  LDL.LU.64 R162, [R1+0x150] ;  /* 0x0001500001a27983 */ /* 0x000ea80000300a00 */
[----:B------:R-:W2:Y:S04]  /*afb0*/  LDL.LU.64 R248, [R1+0x148] ;  /* 0x0001480001f87983 */ /* 0x000ea80000300a00 */
[----:B------:R-:W-:Y:S04]  /*afc0*/  STL.64 [R1+0x420], R172 ;  /* 0x000420ac01007387 */ /* 0x000fe80000100a00 */
[----:B------:R3:W-:Y:S01]  /*afd0*/  STL.64 [R1+0x360], R168 ;  /* 0x000360a801007387 */ /* 0x0007e20000100a00 */
[----:B------:R-:W-:-:S03]  /*afe0*/  ISETP.GE.U32.AND P5, PT, R201, 0x7fffff34, PT ;  /* 0x7fffff34c900780c */ /* 0x000fc60003fa6070 */
[----:B----4-:R-:W4:Y:S01]  /*aff0*/  LDL.LU.64 R164, [R1+0x140] ;  /* 0x0001400001a47983 */ /* 0x010f220000300a00 */
[----:B---3--:R-:W-:-:S03]  /*b000*/  IADD3 R201, PT, PT, R171, -0x8f, RZ ;  /* 0xffffff71abc97810 */ /* 0x008fc60007ffe0ff */
[----:B-1----:R-:W3:Y:S01]  /*b010*/  LDL.LU.64 R160, [R1+0x138] ;  /* 0x0001380001a07983 */ /* 0x002ee20000300a00 */
[----:B------:R-:W-:-:S03]  /*b020*/  IMAD.WIDE R242, R0, 0x4, R242 ;  /* 0x0000000400f27825 */ /* 0x000fc600078e02f2 */
[----:B------:R-:W-:Y:S04]  /*b030*/  LDGSTS.E [R135+0x22400], desc[UR28][R172.64], !P4 ;  /* 0x22400000ac877fae */ /* 0x000fe8000e1a101c */
[----:B------:R1:W-:Y:S01]  /*b040*/  LDGSTS.E [R135+0x22600], desc[UR28][R168.64], !P4 ;  /* 0x22600000a8877fae */ /* 0x0003e2000e1a101c */
[----:B------:R-:W-:Y:S01]  /*b050*/  ISETP.GE.U32.AND P4, PT, R126, 0x7fffff33, PT ;  /* 0x7fffff337e00780c */ /* 0x000fe20003f86070 */
[----:B------:R-:W-:Y:S02]  /*b060*/  IMAD.WIDE R250, R0, 0x4, R250 ;  /* 0x0000000400fa7825 */ /* 0x000fe400078e02fa */
[----:B------:R1:W-:Y:S02]  /*b070*/  STL.64 [R1+0x418], R242 ;  /* 0x000418f201007387 */ /* 0x0003e40000100a00 */
[----:B------:R-:W-:-:S02]  /*b080*/  VIADD R126, R170, 0xffffff70 ;  /* 0xffffff70aa7e7836 */ /* 0x000fc40000000000 */
[----:B------:R1:W-:Y:S04]  /*b090*/  STL.64 [R1+0x368], R250 ;  /* 0x000368fa01007387 */ /* 0x0003e80000100a00 */
[----:B------:R-:W-:Y:S01]  /*b0a0*/  LDGSTS.E [R135+0x22800], desc[UR28][R242.64], !P2 ;  /* 0x22800000f2877fae */ /* 0x000fe2000d1a101c */
[----:B-1----:R-:W1:Y:S01]  /*b0b0*/  LDC R169, c[0x0][0x3a0] ;  /* 0x0000e800ffa97b82 */ /* 0x002e620000000800 */
[C---:B------:R-:W-:Y:S02]  /*b0c0*/  IMAD.WIDE R172, R0.reuse, 0x4, R244 ;  /* 0x0000000400ac7825 */ /* 0x040fe400078e02f4 */
[----:B------:R-:W-:Y:S02]  /*b0d0*/  LDGSTS.E [R135+0x22a00], desc[UR28][R250.64], !P2 ;  /* 0x22a00000fa877fae */ /* 0x000fe4000d1a101c */
[----:B------:R-:W-:-:S02]  /*b0e0*/  IMAD.WIDE R170, R0, 0x4, R246 ;  /* 0x0000000400aa7825 */ /* 0x000fc400078e02f6 */
[----:B------:R-:W3:Y:S01]  /*b0f0*/  LDL.LU.64 R244, [R1+0x130] ;  /* 0x0001300001f47983 */ /* 0x000ee20000300a00 */
[----:B------:R-:W1:Y:S03]  /*b100*/  LDC R168, c[0x0][0x3a0] ;  /* 0x0000e800ffa87b82 */ /* 0x000e660000000800 */
[----:B------:R-:W3:Y:S04]  /*b110*/  LDL.LU.64 R246, [R1+0x128] ;  /* 0x0001280001f67983 */ /* 0x000ee80000300a00 */
[----:B------:R-:W-:Y:S04]  /*b120*/  STL.64 [R1+0x410], R172 ;  /* 0x000410ac01007387 */ /* 0x000fe80000100a00 */
[----:B------:R1:W-:Y:S04]  /*b130*/  STL.64 [R1+0x370], R170 ;  /* 0x000370aa01007387 */ /* 0x0003e80000100a00 */
[----:B------:R-:W3:Y:S04]  /*b140*/  LDL.LU.64 R242, [R1+0x120] ;  /* 0x0001200001f27983 */ /* 0x000ee80000300a00 */
        /* <DEDUP_REMOVED lines=9> */
[----:B--2---:R-:W-:-:S04]  /*b1e0*/  IMAD.WIDE R162, R0, 0x4, R162 ;  /* 0x0000000400a27825 */ /* 0x004fc800078e02a2 */
[C---:B------:R-:W-:Y:S01]  /*b1f0*/  IMAD.WIDE R248, R0.reuse, 0x4, R248 ;  /* 0x0000000400f87825 */ /* 0x040fe200078e02f8 */
[----:B------:R2:W-:Y:S04]  /*b200*/  STL.64 [R1+0x408], R162 ;  /* 0x000408a201007387 */ /* 0x0005e80000100a00 */
[----:B------:R1:W-:Y:S04]  /*b210*/  STL.64 [R1+0x378], R248 ;  /* 0x000378f801007387 */ /* 0x0003e80000100a00 */
[----:B------:R-:W3:Y:S01]  /*b220*/  LDL.LU.64 R166, [R1+0x110] ;  /* 0x0001100001a67983 */ /* 0x000ee20000300a00 */
[----:B----4-:R-:W-:-:S03]  /*b230*/  IMAD.WIDE R172, R0, 0x4, R164 ;  /* 0x0000000400ac7825 */ /* 0x010fc600078e02a4 */
[----:B------:R-:W-:Y:S01]  /*b240*/  LDGSTS.E [R135+0x23000], desc[UR28][R162.64], !P5 ;  /* 0x23000000a2877fae */ /* 0x000fe2000e9a101c */
[----:B---3--:R-:W-:-:S03]  /*b250*/  IMAD.WIDE R164, R0, 0x4, R160 ;  /* 0x0000000400a47825 */ /* 0x008fc600078e02a0 */
[----:B------:R-:W-:Y:S04]  /*b260*/  LDGSTS.E [R135+0x23200], desc[UR28][R248.64], !P5 ;  /* 0x23200000f8877fae */ /* 0x000fe8000e9a101c */
[----:B------:R-:W3:Y:S04]  /*b270*/  LDL.LU.64 R160, [R1+0x108] ;  /* 0x0001080001a07983 */ /* 0x000ee80000300a00 */
[----:B------:R-:W-:Y:S04]  /*b280*/  STL.64 [R1+0x400], R172 ;  /* 0x000400ac01007387 */ /* 0x000fe80000100a00 */
[----:B------:R4:W-:Y:S01]  /*b290*/  STL.64 [R1+0x380], R164 ;  /* 0x000380a401007387 */ /* 0x0009e20000100a00 */
[----:B------:R-:W-:-:S03]  /*b2a0*/  ISETP.GE.U32.AND P5, PT, R201, 0x7fffff30, PT ;  /* 0x7fffff30c900780c */ /* 0x000fc60003fa6070 */
[----:B--2---:R-:W2:Y:S01]  /*b2b0*/  LDL.LU.64 R162, [R1+0x100] ;  /* 0x0001000001a27983 */ /* 0x004ea20000300a00 */
[----:B------:R-:W-:-:S03]  /*b2c0*/  VIADD R201, R169, 0xffffff6d ;  /* 0xffffff6da9c97836 */ /* 0x000fc60000000000 */
[----:B-1----:R-:W2:Y:S04]  /*b2d0*/  LDL.LU.64 R248, [R1+0xf8] ;  /* 0x0000f80001f87983 */ /* 0x002ea80000300a00 */
[----:B------:R-:W-:Y:S01]  /*b2e0*/  LDGSTS.E [R135+0x23400], desc[UR28][R172.64], !P4 ;  /* 0x23400000ac877fae */ /* 0x000fe2000e1a101c */
[----:B------:R-:W-:-:S03]  /*b2f0*/  IMAD.WIDE R244, R0, 0x4, R244 ;  /* 0x0000000400f47825 */ /* 0x000fc600078e02f4 */
[----:B------:R4:W-:Y:S01]  /*b300*/  LDGSTS.E [R135+0x23600], desc[UR28][R164.64], !P4 ;  /* 0x23600000a4877fae */ /* 0x0009e2000e1a101c */
[----:B------:R-:W-:Y:S01]  /*b310*/  ISETP.GE.U32.AND P4, PT, R126, 0x7fffff2f, PT ;  /* 0x7fffff2f7e00780c */ /* 0x000fe20003f86070 */
[----:B------:R-:W-:Y:S02]  /*b320*/  IMAD.WIDE R246, R0, 0x4, R246 ;  /* 0x0000000400f67825 */ /* 0x000fe400078e02f6 */
[----:B------:R1:W-:Y:S02]  /*b330*/  STL.64 [R1+0x3f8], R244 ;  /* 0x0003f8f401007387 */ /* 0x0003e40000100a00 */
[----:B------:R-:W-:Y:S02]  /*b340*/  VIADD R126, R168, 0xffffff6c ;  /* 0xffffff6ca87e7836 */ /* 0x000fe40000000000 */
[----:B------:R1:W-:Y:S04]  /*b350*/  STL.64 [R1+0x388], R246 ;  /* 0x000388f601007387 */ /* 0x0003e80000100a00 */
[----:B------:R-:W-:Y:S01]  /*b360*/  LDGSTS.E [R135+0x23800], desc[UR28][R244.64], !P2 ;  /* 0x23800000f4877fae */ /* 0x000fe2000d1a101c */
[----:B----4-:R-:W4:Y:S01]  /*b370*/  LDC R165, c[0x0][0x3a0] ;  /* 0x0000e800ffa57b82 */ /* 0x010f220000000800 */
[----:B------:R-:W-:-:S02]  /*b380*/  IMAD.WIDE R172, R0, 0x4, R242 ;  /* 0x0000000400ac7825 */ /* 0x000fc400078e02f2 */
[----:B------:R-:W-:Y:S02]  /*b390*/  LDGSTS.E [R135+0x23a00], desc[UR28][R246.64], !P2 ;  /* 0x23a00000f6877fae */ /* 0x000fe4000d1a101c */
[----:B------:R-:W-:Y:S02]  /*b3a0*/  IMAD.WIDE R168, R0, 0x4, R250 ;  /* 0x0000000400a87825 */ /* 0x000fe400078e02fa */
[----:B------:R-:W4:Y:S01]  /*b3b0*/  LDL.LU.64 R242, [R1+0xf0] ;  /* 0x0000f00001f27983 */ /* 0x000f220000300a00 */
[----:B------:R-:W2:Y:S03]  /*b3c0*/  LDC R164, c[0x0][0x3a0] ;  /* 0x0000e800ffa47b82 */ /* 0x000ea60000000800 */
[----:B------:R-:W4:Y:S04]  /*b3d0*/  LDL.LU.64 R250, [R1+0xe8] ;  /* 0x0000e80001fa7983 */ /* 0x000f280000300a00 */
[----:B------:R-:W-:Y:S04]  /*b3e0*/  STL.64 [R1+0x120], R172 ;  /* 0x000120ac01007387 */ /* 0x000fe80000100a00 */
[----:B------:R1:W-:Y:S04]  /*b3f0*/  STL.64 [R1+0x390], R168 ;  /* 0x000390a801007387 */ /* 0x0003e80000100a00 */
[----:B-1----:R-:W4:Y:S04]  /*b400*/  LDL.LU.64 R244, [R1+0xe0] ;  /* 0x0000e00001f47983 */ /* 0x002f280000300a00 */
[----:B------:R-:W4:Y:S01]  /*b410*/  LDL.LU.64 R246, [R1+0xd8] ;  /* 0x0000d80001f67983 */ /* 0x000f220000300a00 */
[----:B------:R-:W-:-:S03]  /*b420*/  ISETP.GE.U32.AND P2, PT, R201, 0x7fffff2e, PT ;  /* 0x7fffff2ec900780c */ /* 0x000fc60003f46070 */
[----:B------:R-:W-:Y:S01]  /*b430*/  LDGSTS.E [R135+0x23c00], desc[UR28][R172.64], !P3 ;  /* 0x23c00000ac877fae */ /* 0x000fe2000d9a101c */
        /* <DEDUP_REMOVED lines=9> */
[----:B---3--:R-:W-:-:S05]  /*b4d0*/  IMAD.WIDE R160, R0, 0x4, R160 ;  /* 0x0000000400a07825 */ /* 0x008fca00078e02a0 */
[----:B------:R3:W-:Y:S04]  /*b4e0*/  STL.64 [R1+0x398], R160 ;  /* 0x000398a001007387 */ /* 0x0007e80000100a00 */
[----:B------:R-:W-:Y:S01]  /*b4f0*/  LDGSTS.E [R135+0x24200], desc[UR28][R160.64], !P5 ;  /* 0x24200000a0877fae */ /* 0x000fe2000e9a101c */
[----:B--2---:R-:W-:-:S03]  /*b500*/  IMAD.WIDE R172, R0, 0x4, R162 ;  /* 0x0000000400ac7825 */ /* 0x004fc600078e02a2 */
[----:B------:R-:W2:Y:S01]  /*b510*/  LDL.LU.64 R162, [R1+0xd0] ;  /* 0x0000d00001a27983 */ /* 0x000ea20000300a00 */
[----:B------:R-:W-:-:S03]  /*b520*/  IMAD.WIDE R170, R0, 0x4, R248 ;  /* 0x0000000400aa7825 */ /* 0x000fc600078e02f8 */
[----:B------:R-:W2:Y:S04]  /*b530*/  LDL.LU.64 R248, [R1+0xc8] ;  /* 0x0000c80001f87983 */ /* 0x000ea80000300a00 */
[----:B------:R-:W-:Y:S04]  /*b540*/  STL.64 [R1+0x130], R172 ;  /* 0x000130ac01007387 */ /* 0x000fe80000100a00 */
[----:B------:R4:W-:Y:S01]  /*b550*/  STL.64 [R1+0x3a0], R170 ;  /* 0x0003a0aa01007387 */ /* 0x0009e20000100a00 */
[----:B------:R-:W-:-:S03]  /*b560*/  ISETP.GE.U32.AND P5, PT, R201, 0x7fffff2c, PT ;  /* 0x7fffff2cc900780c */ /* 0x000fc60003fa6070 */
[----:B-1----:R-:W2:Y:S01]  /*b570*/  LDL.LU.64 R166, [R1+0xc0] ;  /* 0x0000c00001a67983 */ /* 0x002ea20000300a00 */
[----:B----4-:R-:W-:-:S03]  /*b580*/  VIADD R201, R165, 0xffffff69 ;  /* 0xffffff69a5c97836 */ /* 0x010fc60000000000 */
[----:B---3--:R-:W3:Y:S04]  /*b590*/  LDL.LU.64 R160, [R1+0xb8] ;  /* 0x0000b80001a07983 */ /* 0x008ee80000300a00 */
[----:B------:R-:W-:Y:S04]  /*b5a0*/  LDGSTS.E [R135+0x24400], desc[UR28][R172.64], !P4 ;  /* 0x24400000ac877fae */ /* 0x000fe8000e1a101c */
[----:B------:R1:W-:Y:S01]  /*b5b0*/  LDGSTS.E [R135+0x24600], desc[UR28][R170.64], !P4 ;  /* 0x24600000aa877fae */ /* 0x0003e2000e1a101c */
[----:B------:R-:W-:Y:S01]  /*b5c0*/  IMAD.WIDE R242, R0, 0x4, R242 ;  /* 0x0000000400f27825 */ /* 0x000fe200078e02f2 */
[----:B------:R-:W-:-:S03]  /*b5d0*/  ISETP.GE.U32.AND P4, PT, R126, 0x7fffff2b, PT ;  /* 0x7fffff2b7e00780c */ /* 0x000fc60003f86070 */
[----:B------:R-:W-:Y:S01]  /*b5e0*/  IMAD.WIDE R250, R0, 0x4, R250 ;  /* 0x0000000400fa7825 */ /* 0x000fe200078e02fa */
[----:B------:R4:W-:Y:S03]  /*b5f0*/  STL.64 [R1+0x138], R242 ;  /* 0x000138f201007387 */ /* 0x0009e60000100a00 */
[----:B------:R-:W-:Y:S01]  /*b600*/  VIADD R126, R164, 0xffffff68 ;  /* 0xffffff68a47e7836 */ /* 0x000fe20000000000 */
[----:B------:R4:W-:Y:S01]  /*b610*/  STL.64 [R1+0x3a8], R250 ;  /* 0x0003a8fa01007387 */ /* 0x0009e20000100a00 */
[----:B-1----:R-:W1:Y:S03]  /*b620*/  LDC R171, c[0x0][0x3a0] ;  /* 0x0000e800ffab7b82 */ /* 0x002e660000000800 */
[----:B------:R-:W-:Y:S01]  /*b630*/  LDGSTS.E [R135+0x24800], desc[UR28][R242.64], !P2 ;  /* 0x24800000f2877fae */ /* 0x000fe2000d1a101c */
[----:B------:R-:W-:-:S03]  /*b640*/  IMAD.WIDE R172, R0, 0x4, R244 ;  /* 0x0000000400ac7825 */ /* 0x000fc600078e02f4 */
[----:B------:R-:W-:Y:S01]  /*b650*/  LDGSTS.E [R135+0x24a00], desc[UR28][R250.64], !P2 ;  /* 0x24a00000fa877fae */ /* 0x000fe2000d1a101c */
[----:B------:R-:W1:Y:S01]  /*b660*/  LDC R170, c[0x0][0x3a0] ;  /* 0x0000e800ffaa7b82 */ /* 0x000e620000000800 */
[----:B------:R-:W-:Y:S02]  /*b670*/  IMAD.WIDE R164, R0, 0x4, R246 ;  /* 0x0000000400a47825 */ /* 0x000fe400078e02f6 */
[----:B------:R-:W-:Y:S04]  /*b680*/  LDGSTS.E [R135+0x24c00], desc[UR28][R172.64], !P3 ;  /* 0x24c00000ac877fae */ /* 0x000fe8000d9a101c */
[----:B------:R-:W3:Y:S04]  /*b690*/  LDL.LU.64 R246, [R1+0xb0] ;  /* 0x0000b00001f67983 */ /* 0x000ee80000300a00 */
[----:B------:R-:W3:Y:S04]  /*b6a0*/  LDL.LU.64 R244, [R1+0xa8] ;  /* 0x0000a80001f47983 */ /* 0x000ee80000300a00 */
[----:B------:R-:W-:Y:S04]  /*b6b0*/  STL.64 [R1+0x140], R172 ;  /* 0x000140ac01007387 */ /* 0x000fe80000100a00 */
[----:B------:R1:W-:Y:S04]  /*b6c0*/  STL.64 [R1+0x3b0], R164 ;  /* 0x0003b0a401007387 */ /* 0x0003e80000100a00 */
[----:B----4-:R-:W4:Y:S04]  /*b6d0*/  LDL.LU.64 R242, [R1+0xa0] ;  /* 0x0000a00001f27983 */ /* 0x010f280000300a00 */
[----:B------:R-:W4:Y:S01]  /*b6e0*/  LDL.LU.64 R250, [R1+0x98] ;  /* 0x0000980001fa7983 */ /* 0x000f220000300a00 */
[----:B------:R-:W-:Y:S01]  /*b6f0*/  ISETP.GE.U32.AND P2, PT, R201, 0x7fffff2a, PT ;  /* 0x7fffff2ac900780c */ /* 0x000fe20003f46070 */
[----:B------:R-:W-:-:S02]  /*b700*/  VIADD R201, R169, 0xffffff67 ;  /* 0xffffff67a9c97836 */ /* 0x000fc40000000000 */
        /* <DEDUP_REMOVED lines=9> */
[----:B------:R-:W4:Y:S01]  /*b7a0*/  LDL.LU.64 R168, [R1+0x90] ;  /* 0x0000900001a87983 */ /* 0x000f220000300a00 */
[----:B------:R-:W-:-:S03]  /*b7b0*/  IMAD.WIDE R172, R0, 0x4, R166 ;  /* 0x0000000400ac7825 */ /* 0x000fc600078e02a6 */
[----:B------:R-:W-:Y:S01]  /*b7c0*/  LDGSTS.E [R135+0x25000], desc[UR28][R162.64], !P5 ;  /* 0x25000000a2877fae */ /* 0x000fe2000e9a101c */
[----:B---3--:R-:W-:-:S03]  /*b7d0*/  IMAD.WIDE R160, R0, 0x4, R160 ;  /* 0x0000000400a07825 */ /* 0x008fc600078e02a0 */
[----:B------:R-:W3:Y:S04]  /*b7e0*/  LDL.LU.64 R166, [R1+0x88] ;  /* 0x0000880001a67983 */ /* 0x000ee80000300a00 */
[----:B------:R-:W-:Y:S04]  /*b7f0*/  STL.64 [R1+0x150], R172 ;  /* 0x000150ac01007387 */ /* 0x000fe80000100a00 */
[----:B------:R1:W-:Y:S04]  /*b800*/  STL.64 [R1+0x3c0], R160 ;  /* 0x0003c0a001007387 */ /* 0x0003e80000100a00 */
[----:B--2---:R-:W2:Y:S04]  /*b810*/  LDL.LU.64 R162, [R1+0x80] ;  /* 0x0000800001a27983 */ /* 0x004ea80000300a00 */
[----:B------:R-:W-:Y:S01]  /*b820*/  LDGSTS.E [R135+0x25200], desc[UR28][R248.64], !P5 ;  /* 0x25200000f8877fae */ /* 0x000fe2000e9a101c */
[----:B------:R-:W-:-:S03]  /*b830*/  ISETP.GE.U32.AND P5, PT, R201, 0x7fffff28, PT ;  /* 0x7fffff28c900780c */ /* 0x000fc60003fa6070 */
[----:B------:R-:W-:Y:S01]  /*b840*/  LDGSTS.E [R135+0x25400], desc[UR28][R172.64], !P4 ;  /* 0x25400000ac877fae */ /* 0x000fe2000e1a101c */
[----:B------:R-:W-:-:S03]  /*b850*/  IADD3 R201, PT, PT, R171, -0x9b, RZ ;  /* 0xffffff65abc97810 */ /* 0x000fc60007ffe0ff */
[----:B------:R1:W-:Y:S01]  /*b860*/  LDGSTS.E [R135+0x25600], desc[UR28][R160.64], !P4 ;  /* 0x25600000a0877fae */ /* 0x0003e2000e1a101c */
[----:B------:R-:W-:-:S03]  /*b870*/  ISETP.GE.U32.AND P4, PT, R126, 0x7fffff27, PT ;  /* 0x7fffff277e00780c */ /* 0x000fc60003f86070 */
[----:B-1----:R-:W2:Y:S01]  /*b880*/  LDL.LU.64 R248, [R1+0x78] ;  /* 0x0000780001f87983 */ /* 0x002ea20000300a00 */
[----:B------:R-:W-:Y:S02]  /*b890*/  VIADD R126, R170, 0xffffff64 ;  /* 0xffffff64aa7e7836 */ /* 0x000fe40000000000 */
[C---:B------:R-:W-:Y:S01]  /*b8a0*/  IMAD.WIDE R246, R0.reuse, 0x4, R246 ;  /* 0x0000000400f67825 */ /* 0x040fe200078e02f6 */
[----:B------:R-:W1:Y:S03]  /*b8b0*/  LDC R161, c[0x0][0x3a0] ;  /* 0x0000e800ffa17b82 */ /* 0x000e660000000800 */
[C---:B------:R-:W-:Y:S01]  /*b8c0*/  IMAD.WIDE R244, R0.reuse, 0x4, R244 ;  /* 0x0000000400f47825 */ /* 0x040fe200078e02f4 */
[----:B------:R4:W-:Y:S04]  /*b8d0*/  STL.64 [R1+0x158], R246 ;  /* 0x000158f601007387 */ /* 0x0009e80000100a00 */
[----:B------:R4:W-:Y:S01]  /*b8e0*/  STL.64 [R1+0x3c8], R244 ;  /* 0x0003c8f401007387 */ /* 0x0009e20000100a00 */
[----:B------:R-:W1:Y:S03]  /*b8f0*/  LDC R160, c[0x0][0x3a0] ;  /* 0x0000e800ffa07b82 */ /* 0x000e660000000800 */
[----:B------:R-:W-:Y:S01]  /*b900*/  LDGSTS.E [R135+0x25800], desc[UR28][R246.64], !P2 ;  /* 0x25800000f6877fae */ /* 0x000fe2000d1a101c */
[----:B----4-:R-:W-:-:S03]  /*b910*/  IMAD.WIDE R172, R0, 0x4, R242 ;  /* 0x0000000400ac7825 */ /* 0x010fc600078e02f2 */
[----:B------:R-:W-:Y:S01]  /*b920*/  LDGSTS.E [R135+0x25a00], desc[UR28][R244.64], !P2 ;  /* 0x25a00000f4877fae */ /* 0x000fe2000d1a101c */
[----:B------:R-:W-:-:S03]  /*b930*/  IMAD.WIDE R170, R0, 0x4, R250 ;  /* 0x0000000400aa7825 */ /* 0x000fc600078e02fa */
[----:B------:R-:W-:Y:S04]  /*b940*/  LDGSTS.E [R135+0x25c00], desc[UR28][R172.64], !P3 ;  /* 0x25c00000ac877fae */ /* 0x000fe8000d9a101c */
[----:B------:R-:W4:Y:S04]  /*b950*/  LDL.LU.64 R250, [R1+0x70] ;  /* 0x0000700001fa7983 */ /* 0x000f280000300a00 */
[----:B------:R-:W4:Y:S04]  /*b960*/  LDL.LU.64 R242, [R1+0x68] ;  /* 0x0000680001f27983 */ /* 0x000f280000300a00 */
[----:B------:R-:W-:Y:S04]  /*b970*/  STL.64 [R1+0x160], R172 ;  /* 0x000160ac01007387 */ /* 0x000fe80000100a00 */
[----:B------:R1:W-:Y:S04]  /*b980*/  STL.64 [R1+0x3d0], R170 ;  /* 0x0003d0aa01007387 */ /* 0x0003e80000100a00 */
[----:B------:R-:W4:Y:S04]  /*b990*/  LDL.LU.64 R246, [R1+0x60] ;  /* 0x0000600001f67983 */ /* 0x000f280000300a00 */
[----:B------:R-:W4:Y:S01]  /*b9a0*/  LDL.LU.64 R244, [R1+0x58] ;  /* 0x0000580001f47983 */ /* 0x000f220000300a00 */
[----:B------:R-:W-:Y:S01]  /*b9b0*/  ISETP.GE.U32.AND P2, PT, R201, 0x7fffff26, PT ;  /* 0x7fffff26c900780c */ /* 0x000fe20003f46070 */
[----:B------:R-:W-:-:S02]  /*b9c0*/  VIADD R201, R165, 0xffffff63 ;  /* 0xffffff63a5c97836 */ /* 0x000fc40000000000 */
[----:B------:R1:W-:Y:S01]  /*b9d0*/  LDGSTS.E [R135+0x25e00], desc[UR28][R170.64], !P3 ;  /* 0x25e00000aa877fae */ /* 0x0003e2000d9a101c */
[----:B------:R-:W-:Y:S01]  /*b9e0*/  ISETP.GE.U32.AND P3, PT, R126, 0x7fffff25, PT ;  /* 0x7fffff257e00780c */ /* 0x000fe20003f66070 */
[----:B------:R-:W-:Y:S01]  /*b9f0*/  VIADD R126, R164, 0xffffff62 ;  /* 0xffffff62a47e7836 */ /* 0x000fe20000000000 */
[----:B-1----:R-:W1:Y:S01]  /*ba00*/  LDC R170, c[0x0][0x3a0] ;  /* 0x0000e800ffaa7b82 */ /* 0x002e620000000800 */
[----:B------:R-:W-:-:S04]  /*ba10*/  IMAD.WIDE R168, R0, 0x4, R168 ;  /* 0x0000000400a87825 */ /* 0x000fc800078e02a8 */
[C---:B---3--:R-:W-:Y:S01]  /*ba20*/  IMAD.WIDE R166, R0.reuse, 0x4, R166 ;  /* 0x0000000400a67825 */ /* 0x048fe200078e02a6 */
[----:B------:R3:W-:Y:S04]  /*ba30*/  STL.64 [R1+0x168], R168 ;  /* 0x000168a801007387 */ /* 0x0007e80000100a00 */
[----:B------:R1:W-:Y:S04]  /*ba40*/  STL.64 [R1+0x3d8], R166 ;  /* 0x0003d8a601007387 */ /* 0x0003e80000100a00 */
[----:B------:R1:W-:Y:S01]  /*ba50*/  LDGSTS.E [R135+0x26000], desc[UR28][R168.64], !P5 ;  /* 0x26000000a8877fae */ /* 0x0003e2000e9a101c */
[----:B--2---:R-:W-:-:S03]  /*ba60*/  IMAD.WIDE R164, R0, 0x4, R162 ;  /* 0x0000000400a47825 */ /* 0x004fc600078e02a2 */
[----:B------:R2:W-:Y:S01]  /*ba70*/  LDGSTS.E [R135+0x26200], desc[UR28][R166.64], !P5 ;  /* 0x26200000a6877fae */ /* 0x0005e2000e9a101c */
[----:B------:R-:W-:-:S03]  /*ba80*/  ISETP.GE.U32.AND P5, PT, R201, 0x7fffff24, PT ;  /* 0x7fffff24c900780c */ /* 0x000fc60003fa6070 */
[----:B------:R1:W-:Y:S01]  /*ba90*/  LDGSTS.E [R135+0x26400], desc[UR28][R164.64], !P4 ;  /* 0x26400000a4877fae */ /* 0x0003e2000e1a101c */
[----:B------:R-:W-:-:S03]  /*baa0*/  IMAD.WIDE R162, R0, 0x4, R248 ;  /* 0x0000000400a27825 */ /* 0x000fc600078e02f8 */
[----:B------:R-:W2:Y:S04]  /*bab0*/  LDL.LU.64 R248, [R1+0x50] ;  /* 0x0000500001f87983 */ /* 0x000ea80000300a00 */
[----:B------:R1:W-:Y:S04]  /*bac0*/  STL.64 [R1+0x170], R164 ;  /* 0x000170a401007387 */ /* 0x0003e80000100a00 */
[----:B------:R4:W-:Y:S04]  /*bad0*/  STL.64 [R1+0x3e0], R162 ;  /* 0x0003e0a201007387 */ /* 0x0009e80000100a00 */
[----:B---3--:R-:W3:Y:S04]  /*bae0*/  LDL.LU.64 R168, [R1+0x48] ;  /* 0x0000480001a87983 */ /* 0x008ee80000300a00 */
[----:B-1----:R-:W3:Y:S01]  /*baf0*/  LDL.LU.64 R166, [R1+0x40] ;  /* 0x0000400001a67983 */ /* 0x002ee20000300a00 */
[----:B------:R-:W-:-:S03]  /*bb00*/  VIADD R201, R161, 0xffffff61 ;  /* 0xffffff61a1c97836 */ /* 0x000fc60000000000 */
[----:B------:R-:W3:Y:S04]  /*bb10*/  LDL.LU.64 R164, [R1+0x38] ;  /* 0x0000380001a47983 */ /* 0x000ee80000300a00 */
[----:B------:R1:W-:Y:S01]  /*bb20*/  LDGSTS.E [R135+0x26600], desc[UR28][R162.64], !P4 ;  /* 0x26600000a2877fae */ /* 0x0003e2000e1a101c */
[----:B----4-:R-:W-:-:S04]  /*bb30*/  IMAD.WIDE R250, R0, 0x4, R250 ;  /* 0x0000000400fa7825 */ /* 0x010fc800078e02fa */
[----:B------:R-:W-:Y:S01]  /*bb40*/  IMAD.WIDE R172, R0, 0x4, R242 ;  /* 0x0000000400ac7825 */ /* 0x000fe200078e02f2 */
[----:B------:R4:W-:Y:S01]  /*bb50*/  STL.64 [R1+0x178], R250 ;  /* 0x000178fa01007387 */ /* 0x0009e20000100a00 */
[----:B------:R-:W-:Y:S02]  /*bb60*/  ISETP.GE.U32.AND P4, PT, R126, 0x7fffff23, PT ;  /* 0x7fffff237e00780c */ /* 0x000fe40003f86070 */
[----:B------:R-:W-:Y:S01]  /*bb70*/  VIADD R126, R160, 0xffffff60 ;  /* 0xffffff60a07e7836 */ /* 0x000fe20000000000 */
[----:B------:R1:W-:Y:S04]  /*bb80*/  STL.64 [R1+0x3e8], R172 ;  /* 0x0003e8ac01007387 */ /* 0x0003e80000100a00 */
[----:B------:R-:W3:Y:S01]  /*bb90*/  LDL.LU.64 R162, [R1+0x30] ;  /* 0x0000300001a27983 */ /* 0x000ee20000300a00 */
[----:B------:R-:W-:-:S03]  /*bba0*/  IMAD.WIDE R246, R0, 0x4, R246 ;  /* 0x0000000400f67825 */ /* 0x000fc600078e02f6 */
[----:B------:R-:W3:Y:S01]  /*bbb0*/  LDL.LU.64 R160, [R1+0x28] ;  /* 0x0000280001a07983 */ /* 0x000ee20000300a00 */
[----:B------:R-:W-:-:S03]  /*bbc0*/  IMAD.WIDE R244, R0, 0x4, R244 ;  /* 0x0000000400f47825 */ /* 0x000fc600078e02f4 */
[----:B------:R-:W-:Y:S04]  /*bbd0*/  STL.64 [R1+0x180], R246 ;  /* 0x000180f601007387 */ /* 0x000fe80000100a00 */
[----:B------:R-:W3:Y:S04]  /*bbe0*/  LDL.LU.64 R242, [R1+0x20] ;  /* 0x0000200001f27983 */ /* 0x000ee80000300a00 */
[----:B------:R1:W-:Y:S04]  /*bbf0*/  STL.64 [R1+0x3f0], R244 ;  /* 0x0003f0f401007387 */ /* 0x0003e80000100a00 */
[----:B------:R1:W-:Y:S04]  /*bc00*/  LDGSTS.E [R135+0x26800], desc[UR28][R250.64], !P2 ;  /* 0x26800000fa877fae */ /* 0x0003e8000d1a101c */
[----:B------:R-:W-:Y:S04]  /*bc10*/  LDGSTS.E [R135+0x26a00], desc[UR28][R172.64], !P2 ;  /* 0x26a00000ac877fae */ /* 0x000fe8000d1a101c */
[----:B----4-:R-:W4:Y:S01]  /*bc20*/  LDL.LU.64 R250, [R1+0x18] ;  /* 0x0000180001fa7983 */ /* 0x010f220000300a00 */
[----:B------:R-:W-:-:S02]  /*bc30*/  ISETP.GE.U32.AND P2, PT, R201, 0x7fffff22, PT ;  /* 0x7fffff22c900780c */ /* 0x000fc40003f46070 */
[----:B------:R-:W-:Y:S01]  /*bc40*/  IADD3 R201, PT, PT, R170, -0xa1, RZ ;  /* 0xffffff5faac97810 */ /* 0x000fe20007ffe0ff */
[----:B------:R-:W-:Y:S04]  /*bc50*/  LDGSTS.E [R135+0x26c00], desc[UR28][R246.64], !P3 ;  /* 0x26c00000f6877fae */ /* 0x000fe8000d9a101c */
[----:B-1----:R-:W4:Y:S04]  /*bc60*/  LDL.LU.64 R172, [R1+0x750] ;  /* 0x0007500001ac7983 */ /* 0x002f280000300a00 */
[----:B------:R1:W-:Y:S01]  /*bc70*/  LDGSTS.E [R135+0x26e00], desc[UR28][R244.64], !P3 ;  /* 0x26e00000f4877fae */ /* 0x0003e2000d9a101c */
[----:B------:R-:W-:-:S02]  /*bc80*/  ISETP.GE.U32.AND P3, PT, R126, 0x7fffff21, PT ;  /* 0x7fffff217e00780c */ /* 0x000fc40003f66070 */
[----:B------:R-:W1:Y:S01]  /*bc90*/  LDC R126, c[0x0][0x3a0] ;  /* 0x0000e800ff7e7b82 */ /* 0x000e620000000800 */
[----:B------:R-:W4:Y:S04]  /*bca0*/  LDL.LU.64 R244, [R1+0x10] ;  /* 0x0000100001f47983 */ /* 0x000f280000300a00 */
[----:B------:R-:W4:Y:S01]  /*bcb0*/  LDL.LU.64 R246, [R1+0x8] ;  /* 0x0000080001f67983 */ /* 0x000f220000300a00 */
[----:B--2---:R-:W-:-:S03]  /*bcc0*/  IMAD.WIDE R170, R0, 0x4, R248 ;  /* 0x0000000400aa7825 */ /* 0x004fc600078e02f8 */
[----:B------:R-:W2:Y:S04]  /*bcd0*/  LDL.LU.64 R248, [R1] ;  /* 0x0000000001f87983 */ /* 0x000ea80000300a00 */
[----:B------:R1:W-:Y:S04]  /*bce0*/  STL.64 [R1+0x188], R170 ;  /* 0x000188aa01007387 */ /* 0x0003e80000100a00 */
[----:B------:R-:W-:Y:S01]  /*bcf0*/  LDGSTS.E [R135+0x27000], desc[UR28][R170.64], !P5 ;  /* 0x27000000aa877fae */ /* 0x000fe2000e9a101c */
[----:B---3--:R-:W-:-:S04]  /*bd00*/  IMAD.WIDE R168, R0, 0x4, R168 ;  /* 0x0000000400a87825 */ /* 0x008fc800078e02a8 */
[C---:B------:R-:W-:Y:S01]  /*bd10*/  IMAD.WIDE R166, R0.reuse, 0x4, R166 ;  /* 0x0000000400a67825 */ /* 0x040fe200078e02a6 */
[----:B------:R3:W-:Y:S03]  /*bd20*/  STL.64 [R1+0x300], R168 ;  /* 0x000300a801007387 */ /* 0x0007e60000100a00 */
[C---:B------:R-:W-:Y:S01]  /*bd30*/  IMAD.WIDE R164, R0.reuse, 0x4, R164 ;  /* 0x0000000400a47825 */ /* 0x040fe200078e02a4 */
[----:B------:R-:W-:Y:S04]  /*bd40*/  LDGSTS.E [R135+0x27200], desc[UR28][R168.64], !P5 ;  /* 0x27200000a8877fae */ /* 0x000fe8000e9a101c */
[----:B-1----:R-:W2:Y:S04]  /*bd50*/  LDL.LU.64 R170, [R1+0x748] ;  /* 0x0007480001aa7983 */ /* 0x002ea80000300a00 */
[----:B------:R-:W-:Y:S04]  /*bd60*/  LDGSTS.E [R135+0x27400], desc[UR28][R166.64], !P4 ;  /* 0x27400000a6877fae */ /* 0x000fe8000e1a101c */
[----:B---3--:R-:W3:Y:S04]  /*bd70*/  LDL.LU.64 R168, [R1+0x740] ;  /* 0x0007400001a87983 */ /* 0x008ee80000300a00 */
[----:B------:R1:W-:Y:S01]  /*bd80*/  STL.64 [R1+0x190], R166 ;  /* 0x000190a601007387 */ /* 0x0003e20000100a00 */
[----:B------:R-:W-:-:S03]  /*bd90*/  IMAD.WIDE R162, R0, 0x4, R162 ;  /* 0x0000000400a27825 */ /* 0x000fc600078e02a2 */
[----:B------:R1:W-:Y:S01]  /*bda0*/  STL.64 [R1+0x2f8], R164 ;  /* 0x0002f8a401007387 */ /* 0x0003e20000100a00 */
[----:B------:R-:W-:-:S03]  /*bdb0*/  IMAD.WIDE R160, R0, 0x4, R160 ;  /* 0x0000000400a07825 */ /* 0x000fc600078e02a0 */
[----:B------:R-:W-:Y:S04]  /*bdc0*/  LDGSTS.E [R135+0x27600], desc[UR28][R164.64], !P4 ;  /* 0x27600000a4877fae */ /* 0x000fe8000e1a101c */
[----:B-1----:R-:W3:Y:S01]  /*bdd0*/  LDL.LU.64 R166, [R1+0x738] ;  /* 0x0007380001a67983 */ /* 0x002ee20000300a00 */
[----:B------:R-:W-:-:S03]  /*bde0*/  IMAD.WIDE R242, R0, 0x4, R242 ;  /* 0x0000000400f27825 */ /* 0x000fc600078e02f2 */
[----:B------:R-:W-:Y:S04]  /*bdf0*/  LDGSTS.E [R135+0x27800], desc[UR28][R162.64], !P2 ;  /* 0x27800000a2877fae */ /* 0x000fe8000d1a101c */
[----:B------:R-:W3:Y:S04]  /*be00*/  LDL.LU.64 R164, [R1+0x730] ;  /* 0x0007300001a47983 */ /* 0x000ee80000300a00 */
[----:B------:R1:W-:Y:S04]  /*be10*/  STL.64 [R1+0x198], R162 ;  /* 0x000198a201007387 */ /* 0x0003e80000100a00 */
[----:B------:R4:W-:Y:S04]  /*be20*/  STL.64 [R1+0x2f0], R160 ;  /* 0x0002f0a001007387 */ /* 0x0009e80000100a00 */
[----:B------:R-:W-:Y:S01]  /*be30*/  LDGSTS.E [R135+0x27a00], desc[UR28][R160.64], !P2 ;  /* 0x27a00000a0877fae */ /* 0x000fe2000d1a101c */
[----:B----4-:R-:W-:-:S03]  /*be40*/  IMAD.WIDE R250, R0, 0x4, R250 ;  /* 0x0000000400fa7825 */ /* 0x010fc600078e02fa */
[----:B-1----:R-:W4:Y:S04]  /*be50*/  LDL.LU.64 R162, [R1+0x728] ;  /* 0x0007280001a27983 */ /* 0x002f280000300a00 */
[----:B------:R-:W-:Y:S04]  /*be60*/  LDGSTS.E [R135+0x27c00], desc[UR28][R242.64], !P3 ;  /* 0x27c00000f2877fae */ /* 0x000fe8000d9a101c */
[----:B------:R-:W3:Y:S04]  /*be70*/  LDL.LU.64 R160, [R1+0x720] ;  /* 0x0007200001a07983 */ /* 0x000ee80000300a00 */
[----:B------:R1:W-:Y:S04]  /*be80*/  STL.64 [R1+0x1a0], R242 ;  /* 0x0001a0f201007387 */ /* 0x0003e80000100a00 */
[----:B------:R1:W-:Y:S04]  /*be90*/  STL.64 [R1+0x2e8], R250 ;  /* 0x0002e8fa01007387 */ /* 0x0003e80000100a00 */
[----:B------:R2:W-:Y:S04]  /*bea0*/  LDGSTS.E [R135+0x27e00], desc[UR28][R250.64], !P3 ;  /* 0x27e00000fa877fae */ /* 0x0005e8000d9a101c */
[----:B-1----:R-:W3:Y:S04]  /*beb0*/  LDL.LU.64 R242, [R1+0x718] ;  /* 0x0007180001f27983 */ /* 0x002ee80000300a00 */
[----:B------:R-:W3:Y:S01]  /*bec0*/  LDL.LU.64 R250, [R1+0x710] ;  /* 0x0007100001fa7983 */ /* 0x000ee20000300a00 */
[----:B------:R-:W-:Y:S01]  /*bed0*/  VIADD R126, R126, 0xffffff5e ;  /* 0xffffff5e7e7e7836 */ /* 0x000fe20000000000 */
[----:B------:R-:W-:Y:S01]  /*bee0*/  ISETP.GE.U32.AND P5, PT, R201, 0x7fffff20, PT ;  /* 0x7fffff20c900780c */ /* 0x000fe20003fa6070 */
[----:B------:R-:W-:Y:S01]  /*bef0*/  IMAD.WIDE R244, R0, 0x4, R244 ;  /* 0x0000000400f47825 */ /* 0x000fe200078e02f4 */
[----:B------:R-:W1:Y:S02]  /*bf00*/  LDC R201, c[0x0][0x3a0] ;  /* 0x0000e800ffc97b82 */ /* 0x000e640000000800 */
[----:B------:R-:W-:Y:S01]  /*bf10*/  ISETP.GE.U32.AND P4, PT, R126, 0x7fffff1f, PT ;  /* 0x7fffff1f7e00780c */ /* 0x000fe20003f86070 */
[C---:B------:R-:W-:Y:S01]  /*bf20*/  IMAD.WIDE R246, R0.reuse, 0x4, R246 ;  /* 0x0000000400f67825 */ /* 0x040fe200078e02f6 */
[----:B------:R1:W-:Y:S04]  /*bf30*/  STL.64 [R1+0x1a8], R244 ;  /* 0x0001a8f401007387 */ /* 0x0003e80000100a00 */
[----:B------:R1:W-:Y:S01]  /*bf40*/  STL.64 [R1+0x2d8], R246 ;  /* 0x0002d8f601007387 */ /* 0x0003e20000100a00 */
[----:B------:R-:W2:Y:S03]  /*bf50*/  LDC R126, c[0x0][0x3a0] ;  /* 0x0000e800ff7e7b82 */ /* 0x000ea60000000800 */
[----:B------:R1:W-:Y:S04]  /*bf60*/  LDGSTS.E [R135+0x28000], desc[UR28][R244.64], !P5 ;  /* 0x28000000f4877fae */ /* 0x0003e8000e9a101c */
[----:B------:R1:W-:Y:S04]  /*bf70*/  LDGSTS.E [R135+0x28200], desc[UR28][R246.64], !P5 ;  /* 0x28200000f6877fae */ /* 0x0003e8000e9a101c */
[----:B-1----:R-:W4:Y:S04]  /*bf80*/  LDL.LU.64 R244, [R1+0x708] ;  /* 0x0007080001f47983 */ /* 0x002f280000300a00 */
[----:B------:R-:W4:Y:S01]  /*bf90*/  LDL.LU.64 R246, [R1+0x700] ;  /* 0x0007000001f67983 */ /* 0x000f220000300a00 */
[----:B--2---:R-:W-:-:S05]  /*bfa0*/  IMAD.WIDE R248, R0, 0x4, R248 ;  /* 0x0000000400f87825 */ /* 0x004fca00078e02f8 */
[----:B------:R1:W-:Y:S04]  /*bfb0*/  STL.64 [R1+0x1b0], R248 ;  /* 0x0001b0f801007387 */ /* 0x0003e80000100a00 */
[----:B------:R-:W-:Y:S01]  /*bfc0*/  LDGSTS.E [R135+0x28400], desc[UR28][R248.64], !P4 ;  /* 0x28400000f8877fae */ /* 0x000fe2000e1a101c */
[----:B---3--:R-:W-:-:S05]  /*bfd0*/  IMAD.WIDE R250, R0, 0x4, R250 ;  /* 0x0000000400fa7825 */ /* 0x008fca00078e02fa */
[----:B------:R2:W-:Y:S04]  /*bfe0*/  STL.64 [R1+0x2c8], R250 ;  /* 0x0002c8fa01007387 */ /* 0x0005e80000100a00 */
[----:B-1----:R-:W3:Y:S01]  /*bff0*/  LDL.LU.64 R248, [R1+0x6f8] ;  /* 0x0006f80001f87983 */ /* 0x002ee20000300a00 */
[----:B------:R-:W-:Y:S02]  /*c000*/  VIADD R201, R201, 0xffffff5d ;  /* 0xffffff5dc9c97836 */ /* 0x000fe40000000000 */
[----:B------:R-:W-:Y:S01]  /*c010*/  VIADD R126, R126, 0xffffff5c ;  /* 0xffffff5c7e7e7836 */ /* 0x000fe20000000000 */
[----:B------:R2:W-:Y:S02]  /*c020*/  LDGSTS.E [R135+0x28600], desc[UR28][R250.64], !P4 ;  /* 0x28600000fa877fae */ /* 0x0005e4000e1a101c */
[----:B------:R-:W-:-:S02]  /*c030*/  ISETP.GE.U32.AND P2, PT, R201, 0x7fffff1e, PT ;  /* 0x7fffff1ec900780c */ /* 0x000fc40003f46070 */
[----:B------:R-:W-:Y:S01]  /*c040*/  ISETP.GE.U32.AND P3, PT, R126, 0x7fffff1d, PT ;  /* 0x7fffff1d7e00780c */ /* 0x000fe20003f66070 */
[----:B------:R-:W1:Y:S08]  /*c050*/  LDC R201, c[0x0][0x3a0] ;  /* 0x0000e800ffc97b82 */ /* 0x000e700000000800 */
[----:B------:R-:W1:Y:S01]  /*c060*/  LDC R126, c[0x0][0x3a0] ;  /* 0x0000e800ff7e7b82 */ /* 0x000e620000000800 */
[----:B----4-:R-:W-:-:S04]  /*c070*/  IMAD.WIDE R244, R0, 0x4, R244 ;  /* 0x0000000400f47825 */ /* 0x010fc800078e02f4 */
[----:B------:R-:W-:-:S03]  /*c080*/  IMAD.WIDE R246, R0, 0x4, R246 ;  /* 0x0000000400f67825 */ /* 0x000fc600078e02f6 */
[----:B--2---:R-:W2:Y:S01]  /*c090*/  LDC R250, c[0x0][0x3a0] ;  /* 0x0000e800fffa7b82 */ /* 0x004ea20000000800 */
[----:B-1----:R-:W-:-:S07]  /*c0a0*/  VIADD R201, R201, 0xffffff5b ;  /* 0xffffff5bc9c97836 */ /* 0x002fce0000000000 */
[----:B------:R-:W1:Y:S01]  /*c0b0*/  LDC R251, c[0x0][0x3a0] ;  /* 0x0000e800fffb7b82 */ /* 0x000e620000000800 */
[----:B------:R-:W-:Y:S01]  /*c0c0*/  VIADD R126, R126, 0xffffff5a ;  /* 0xffffff5a7e7e7836 */ /* 0x000fe20000000000 */
[----:B------:R-:W-:-:S06]  /*c0d0*/  ISETP.GE.U32.AND P5, PT, R201, 0x7fffff1c, PT ;  /* 0x7fffff1cc900780c */ /* 0x000fcc0003fa6070 */
[----:B------:R-:W4:Y:S01]  /*c0e0*/  LDC R201, c[0x0][0x3a0] ;  /* 0x0000e800ffc97b82 */ /* 0x000f220000000800 */
[----:B------:R-:W-:-:S07]  /*c0f0*/  ISETP.GE.U32.AND P4, PT, R126, 0x7fffff1b, PT ;  /* 0x7fffff1b7e00780c */ /* 0x000fce0003f86070 */
[----:B------:R-:W1:Y:S01]  /*c100*/  LDC R126, c[0x0][0x3a0] ;  /* 0x0000e800ff7e7b82 */ /* 0x000e620000000800 */
[----:B------:R-:W-:Y:S01]  /*c110*/  IMAD.WIDE R242, R0, 0x4, R242 ;  /* 0x0000000400f27825 */ /* 0x000fe200078e02f2 */
[----:B----4-:R-:W-:-:S03]  /*c120*/  IADD3 R201, PT, PT, R201, -0xa7, RZ ;  /* 0xffffff59c9c97810 */ /* 0x010fc60007ffe0ff */
[----:B-1----:R-:W-:Y:S02]  /*c130*/  VIADD R126, R126, 0xffffff58 ;  /* 0xffffff587e7e7836 */ /* 0x002fe40000000000 */
[----:B------:R-:W-:-:S04]  /*c140*/  IMAD.WIDE R168, R0, 0x4, R168 ;  /* 0x0000000400a87825 */ /* 0x000fc800078e02a8 */
        /* <DEDUP_REMOVED lines=9> */
[----:B---3--:R-:W-:-:S05]  /*c1e0*/  IMAD.WIDE R248, R0, 0x4, R248 ;  /* 0x0000000400f87825 */ /* 0x008fca00078e02f8 */
[----:B------:R1:W-:Y:S04]  /*c1f0*/  STL.64 [R1+0x1b8], R248 ;  /* 0x0001b8f801007387 */ /* 0x0003e80000100a00 */
[----:B------:R1:W-:Y:S04]  /*c200*/  LDGSTS.E [R135+0x28800], desc[UR28][R248.64], !P2 ;  /* 0x28800000f8877fae */ /* 0x0003e8000d1a101c */
[----:B------:R3:W-:Y:S04]  /*c210*/  STL.64 [R1+0x2b8], R246 ;  /* 0x0002b8f601007387 */ /* 0x0007e80000100a00 */
[----:B------:R3:W-:Y:S01]  /*c220*/  LDGSTS.E [R135+0x28a00], desc[UR28][R246.64], !P2 ;  /* 0x28a00000f6877fae */ /* 0x0007e2000d1a101c */
[----:B-1----:R-:W1:Y:S03]  /*c230*/  LDC R248, c[0x0][0x3a0] ;  /* 0x0000e800fff87b82 */ /* 0x002e660000000800 */
[----:B------:R4:W-:Y:S05]  /*c240*/  STL.64 [R1+0x1c0], R244 ;  /* 0x0001c0f401007387 */ /* 0x0009ea0000100a00 */
[----:B------:R-:W2:Y:S01]  /*c250*/  LDC R249, c[0x0][0x3a0] ;  /* 0x0000e800fff97b82 */ /* 0x000ea20000000800 */
[----:B------:R4:W-:Y:S01]  /*c260*/  LDGSTS.E [R135+0x28c00], desc[UR28][R244.64], !P3 ;  /* 0x28c00000f4877fae */ /* 0x0009e2000d9a101c */
[----:B---3--:R-:W-:Y:S01]  /*c270*/  IMAD.WIDE R246, R0, 0x4, R160 ;  /* 0x0000000400f67825 */ /* 0x008fe200078e02a0 */
[----:B------:R-:W-:-:S02]  /*c280*/  ISETP.GE.U32.AND P2, PT, R201, 0x7fffff1a, PT ;  /* 0x7fffff1ac900780c */ /* 0x000fc40003f46070 */
[----:B------:R3:W-:Y:S01]  /*c290*/  STL.64 [R1+0x2a8], R242 ;  /* 0x0002a8f201007387 */ /* 0x0007e20000100a00 */
[----:B------:R-:W-:-:S03]  /*c2a0*/  IMAD.WIDE R160, R0, 0x4, R166 ;  /* 0x0000000400a07825 */ /* 0x000fc600078e02a6 */
[----:B------:R3:W-:Y:S01]  /*c2b0*/  LDGSTS.E [R135+0x28e00], desc[UR28][R242.64], !P3 ;  /* 0x28e00000f2877fae */ /* 0x0007e2000d9a101c */
[----:B------:R-:W-:Y:S01]  /*c2c0*/  ISETP.GE.U32.AND P3, PT, R126, 0x7fffff19, PT ;  /* 0x7fffff197e00780c */ /* 0x000fe20003f66070 */
[C---:B----4-:R-:W-:Y:S02]  /*c2d0*/  IMAD.WIDE R244, R0.reuse, 0x4, R162 ;  /* 0x0000000400f47825 */ /* 0x050fe400078e02a2 */
[----:B------:R-:W-:Y:S02]  /*c2e0*/  STL.64 [R1+0x1c8], R246 ;  /* 0x0001c8f601007387 */ /* 0x000fe40000100a00 */
[----:B------:R-:W-:Y:S02]  /*c2f0*/  IMAD.WIDE R162, R0, 0x4, R164 ;  /* 0x0000000400a27825 */ /* 0x000fe400078e02a4 */
[----:B------:R-:W-:Y:S01]  /*c300*/  LDGSTS.E [R135+0x29000], desc[UR28][R246.64], !P5 ;  /* 0x29000000f6877fae */ /* 0x000fe2000e9a101c */
[----:B------:R-:W4:Y:S03]  /*c310*/  LDC R164, c[0x0][0x3a0] ;  /* 0x0000e800ffa47b82 */ /* 0x000f260000000800 */
[----:B------:R-:W-:Y:S04]  /*c320*/  STL.64 [R1+0x298], R244 ;  /* 0x000298f401007387 */ /* 0x000fe80000100a00 */
[----:B------:R-:W-:Y:S01]  /*c330*/  LDGSTS.E [R135+0x29200], desc[UR28][R244.64], !P5 ;  /* 0x29200000f4877fae */ /* 0x000fe2000e9a101c */
[----:B---3--:R-:W3:Y:S03]  /*c340*/  LDC R242, c[0x0][0x3a0] ;  /* 0x0000e800fff27b82 */ /* 0x008ee60000000800 */
[----:B------:R1:W-:Y:S04]  /*c350*/  STL.64 [R1+0x1d0], R162 ;  /* 0x0001d0a201007387 */ /* 0x0003e80000100a00 */
[----:B------:R2:W-:Y:S01]  /*c360*/  LDGSTS.E [R135+0x29400], desc[UR28][R162.64], !P4 ;  /* 0x29400000a2877fae */ /* 0x0005e2000e1a101c */
[----:B------:R-:W3:Y:S03]  /*c370*/  LDC R243, c[0x0][0x3a0] ;  /* 0x0000e800fff37b82 */ /* 0x000ee60000000800 */
[----:B------:R2:W-:Y:S04]  /*c380*/  STL.64 [R1+0x288], R160 ;  /* 0x000288a001007387 */ /* 0x0005e80000100a00 */
[----:B------:R2:W-:Y:S01]  /*c390*/  LDGSTS.E [R135+0x29600], desc[UR28][R160.64], !P4 ;  /* 0x29600000a0877fae */ /* 0x0005e2000e1a101c */
[----:B-1----:R-:W-:Y:S01]  /*c3a0*/  VIADD R201, R248, 0xffffff57 ;  /* 0xffffff57f8c97836 */ /* 0x002fe20000000000 */
[----:B------:R-:W1:Y:S01]  /*c3b0*/  LDC R165, c[0x0][0x3a0] ;  /* 0x0000e800ffa57b82 */ /* 0x000e620000000800 */
[C---:B------:R-:W-:Y:S01]  /*c3c0*/  IMAD.WIDE R166, R0.reuse, 0x4, R172 ;  /* 0x0000000400a67825 */ /* 0x040fe200078e02ac */
[----:B------:R-:W-:Y:S03]  /*c3d0*/  STL.64 [R1+0x1d8], R168 ;  /* 0x0001d8a801007387 */ /* 0x000fe60000100a00 */
[----:B--2---:R-:W-:Y:S01]  /*c3e0*/  IMAD.WIDE R162, R0, 0x4, R174 ;  /* 0x0000000400a27825 */ /* 0x004fe200078e02ae */
[----:B------:R-:W-:Y:S02]  /*c3f0*/  LDGSTS.E [R135+0x29800], desc[UR28][R168.64], !P2 ;  /* 0x29800000a8877fae */ /* 0x000fe4000d1a101c */
[----:B------:R-:W2:Y:S02]  /*c400*/  LDC R161, c[0x0][0x3a0] ;  /* 0x0000e800ffa17b82 */ /* 0x000ea40000000800 */
[----:B------:R-:W-:Y:S01]  /*c410*/  STL.64 [R1+0x278], R170 ;  /* 0x000278aa01007387 */ /* 0x000fe20000100a00 */
[----:B------:R-:W-:Y:S01]  /*c420*/  VIADD R126, R249, 0xffffff56 ;  /* 0xffffff56f97e7836 */ /* 0x000fe20000000000 */
[----:B------:R-:W-:-:S02]  /*c430*/  ISETP.GE.U32.AND P5, PT, R201, 0x7fffff18, PT ;  /* 0x7fffff18c900780c */ /* 0x000fc40003fa6070 */
[----:B------:R-:W-:Y:S01]  /*c440*/  LDGSTS.E [R135+0x29a00], desc[UR28][R170.64], !P2 ;  /* 0x29a00000aa877fae */ /* 0x000fe2000d1a101c */
[----:B------:R-:W-:-:S03]  /*c450*/  VIADD R160, R250, 0xffffff55 ;  /* 0xffffff55faa07836 */ /* 0x000fc60000000000 */
[----:B------:R3:W-:Y:S01]  /*c460*/  STL.64 [R1+0x1e0], R166 ;  /* 0x0001e0a601007387 */ /* 0x0007e20000100a00 */
[----:B------:R-:W-:Y:S01]  /*c470*/  ISETP.GE.U32.AND P4, PT, R126, 0x7fffff17, PT ;  /* 0x7fffff177e00780c */ /* 0x000fe20003f86070 */
[C---:B------:R-:W-:Y:S01]  /*c480*/  IMAD.WIDE R174, R0.reuse, 0x4, R176 ;  /* 0x0000000400ae7825 */ /* 0x040fe200078e02b0 */
[----:B------:R-:W1:Y:S01]  /*c490*/  LDC R249, c[0x0][0x3a0] ;  /* 0x0000e800fff97b82 */ /* 0x000e620000000800 */
[----:B------:R3:W-:Y:S04]  /*c4a0*/  LDGSTS.E [R135+0x29c00], desc[UR28][R166.64], !P3 ;  /* 0x29c00000a6877fae */ /* 0x0007e8000d9a101c */
[----:B------:R4:W-:Y:S01]  /*c4b0*/  STL.64 [R1+0x268], R162 ;  /* 0x000268a201007387 */ /* 0x0009e20000100a00 */
[----:B------:R-:W-:Y:S02]  /*c4c0*/  IMAD.WIDE R172, R0, 0x4, R178 ;  /* 0x0000000400ac7825 */ /* 0x000fe400078e02b2 */
[----:B------:R-:W1:Y:S01]  /*c4d0*/  LDC R201, c[0x0][0x3a0] ;  /* 0x0000e800ffc97b82 */ /* 0x000e620000000800 */
[----:B------:R4:W-:Y:S01]  /*c4e0*/  LDGSTS.E [R135+0x29e00], desc[UR28][R162.64], !P3 ;  /* 0x29e00000a2877fae */ /* 0x0009e2000d9a101c */
[----:B------:R-:W-:Y:S01]  /*c4f0*/  VIADD R126, R251, 0xffffff54 ;  /* 0xffffff54fb7e7836 */ /* 0x000fe20000000000 */
[----:B------:R-:W-:-:S05]  /*c500*/  ISETP.GE.U32.AND P2, PT, R160, 0x7fffff16, PT ;  /* 0x7fffff16a000780c */ /* 0x000fca0003f46070 */
[----:B---3--:R-:W3:Y:S08]  /*c510*/  LDC R167, c[0x0][0x3a0] ;  /* 0x0000e800ffa77b82 */ /* 0x008ef00000000800 */
[----:B----4-:R-:W4:Y:S01]  /*c520*/  LDC R163, c[0x0][0x3a0] ;  /* 0x0000e800ffa37b82 */ /* 0x010f220000000800 */
[----:B------:R-:W-:Y:S01]  /*c530*/  IADD3 R160, PT, PT, R242, -0xad, RZ ;  /* 0xffffff53f2a07810 */ /* 0x000fe20007ffe0ff */
[----:B------:R-:W-:Y:S01]  /*c540*/  IMAD.WIDE R170, R0, 0x4, R180 ;  /* 0x0000000400aa7825 */ /* 0x000fe200078e02b4 */
[----:B------:R-:W-:Y:S01]  /*c550*/  ISETP.GE.U32.AND P3, PT, R126, 0x7fffff15, PT ;  /* 0x7fffff157e00780c */ /* 0x000fe20003f66070 */
[----:B------:R2:W-:Y:S04]  /*c560*/  LDGSTS.E [R135+0x2a000], desc[UR28][R174.64], !P5 ;  /* 0x2a000000ae877fae */ /* 0x0005e8000e9a101c */
[----:B------:R-:W1:Y:S01]  /*c570*/  LDC R162, c[0x0][0x3a0] ;  /* 0x0000e800ffa27b82 */ /* 0x000e620000000800 */
[----:B------:R-:W-:Y:S01]  /*c580*/  IMAD.WIDE R168, R0, 0x4, R182 ;  /* 0x0000000400a87825 */ /* 0x000fe200078e02b6 */
[----:B------:R2:W-:Y:S01]  /*c590*/  LDGSTS.E [R135+0x2a200], desc[UR28][R172.64], !P5 ;  /* 0x2a200000ac877fae */ /* 0x0005e2000e9a101c */
[----:B------:R-:W-:-:S02]  /*c5a0*/  ISETP.GE.U32.AND P5, PT, R160, 0x7fffff14, PT ;  /* 0x7fffff14a000780c */ /* 0x000fc40003fa6070 */
[----:B------:R-:W-:-:S03]  /*c5b0*/  VIADD R126, R243, 0xffffff52 ;  /* 0xffffff52f37e7836 */ /* 0x000fc60000000000 */
[----:B------:R-:W1:Y:S01]  /*c5c0*/  LDC R166, c[0x0][0x3a0] ;  /* 0x0000e800ffa67b82 */ /* 0x000e620000000800 */
[----:B------:R2:W-:Y:S02]  /*c5d0*/  STL.64 [R1+0x1e8], R174 ;  /* 0x0001e8ae01007387 */ /* 0x0005e40000100a00 */
[----:B--2---:R-:W-:Y:S02]  /*c5e0*/  VIADD R160, R161, 0xffffff51 ;  /* 0xffffff51a1a07836 */ /* 0x004fe40000000000 */
[----:B------:R2:W-:Y:S03]  /*c5f0*/  STL.64 [R1+0x258], R172 ;  /* 0x000258ac01007387 */ /* 0x0005e60000100a00 */
[----:B------:R-:W1:Y:S01]  /*c600*/  LDC R161, c[0x0][0x3a0] ;  /* 0x0000e800ffa17b82 */ /* 0x000e620000000800 */
[----:B------:R3:W-:Y:S01]  /*c610*/  LDGSTS.E [R135+0x2a400], desc[UR28][R170.64], !P4 ;  /* 0x2a400000aa877fae */ /* 0x0007e2000e1a101c */
[----:B------:R-:W-:-:S03]  /*c620*/  IMAD.WIDE R174, R0, 0x4, R184 ;  /* 0x0000000400ae7825 */ /* 0x000fc600078e02b8 */
[----:B------:R3:W-:Y:S01]  /*c630*/  LDGSTS.E [R135+0x2a600], desc[UR28][R168.64], !P4 ;  /* 0x2a600000a8877fae */ /* 0x0007e2000e1a101c */
[----:B--2---:R-:W-:-:S03]  /*c640*/  IMAD.WIDE R172, R0, 0x4, R186 ;  /* 0x0000000400ac7825 */ /* 0x004fc600078e02ba */
[----:B------:R3:W-:Y:S01]  /*c650*/  STL.64 [R1+0x1f0], R170 ;  /* 0x0001f0aa01007387 */ /* 0x0007e20000100a00 */
[----:B------:R-:W-:-:S03]  /*c660*/  ISETP.GE.U32.AND P4, PT, R126, 0x7fffff13, PT ;  /* 0x7fffff137e00780c */ /* 0x000fc60003f86070 */
[----:B------:R2:W-:Y:S01]  /*c670*/  STL.64 [R1+0x248], R168 ;  /* 0x000248a801007387 */ /* 0x0005e20000100a00 */
[----:B------:R-:W-:Y:S02]  /*c680*/  VIADD R126, R164, 0xffffff50 ;  /* 0xffffff50a47e7836 */ /* 0x000fe40000000000 */
[----:B------:R-:W1:Y:S01]  /*c690*/  LDC R164, c[0x0][0x3a0] ;  /* 0x0000e800ffa47b82 */ /* 0x000e620000000800 */
[----:B------:R4:W-:Y:S01]  /*c6a0*/  LDGSTS.E [R135+0x2a800], desc[UR28][R174.64], !P2 ;  /* 0x2a800000ae877fae */ /* 0x0009e2000d1a101c */
[----:B---3--:R-:W-:-:S03]  /*c6b0*/  IMAD.WIDE R170, R0, 0x4, R188 ;  /* 0x0000000400aa7825 */ /* 0x008fc600078e02bc */
[----:B------:R3:W-:Y:S01]  /*c6c0*/  LDGSTS.E [R135+0x2aa00], desc[UR28][R172.64], !P2 ;  /* 0x2aa00000ac877fae */ /* 0x0007e2000d1a101c */
[----:B------:R-:W-:Y:S01]  /*c6d0*/  ISETP.GE.U32.AND P2, PT, R160, 0x7fffff12, PT ;  /* 0x7fffff12a000780c */ /* 0x000fe20003f46070 */
[C---:B--2---:R-:W-:Y:S02]  /*c6e0*/  IMAD.WIDE R168, R0.reuse, 0x4, R190 ;  /* 0x0000000400a87825 */ /* 0x044fe400078e02be */
[----:B------:R2:W-:Y:S04]  /*c6f0*/  STL.64 [R1+0x1f8], R174 ;  /* 0x0001f8ae01007387 */ /* 0x0005e80000100a00 */
[----:B------:R3:W-:Y:S01]  /*c700*/  STL.64 [R1+0x238], R172 ;  /* 0x000238ac01007387 */ /* 0x0007e20000100a00 */
[----:B----4-:R-:W-:Y:S02]  /*c710*/  VIADD R160, R163, 0xffffff4f ;  /* 0xffffff4fa3a07836 */ /* 0x010fe40000000000 */
[----:B------:R-:W4:Y:S01]  /*c720*/  LDC R163, c[0x0][0x3a0] ;  /* 0x0000e800ffa37b82 */ /* 0x000f220000000800 */
[----:B------:R3:W-:Y:S01]  /*c730*/  LDGSTS.E [R135+0x2ac00], desc[UR28][R170.64], !P3 ;  /* 0x2ac00000aa877fae */ /* 0x0007e2000d9a101c */
[----:B--2---:R-:W-:-:S03]  /*c740*/  IMAD.WIDE R174, R0, 0x4, R192 ;  /* 0x0000000400ae7825 */ /* 0x004fc600078e02c0 */
[----:B------:R2:W-:Y:S01]  /*c750*/  STL.64 [R1+0x200], R170 ;  /* 0x000200aa01007387 */ /* 0x0005e20000100a00 */
[----:B---3--:R-:W-:-:S03]  /*c760*/  IMAD.WIDE R172, R0, 0x4, R194 ;  /* 0x0000000400ac7825 */ /* 0x008fc600078e02c2 */
[----:B------:R3:W-:Y:S01]  /*c770*/  LDGSTS.E [R135+0x2ae00], desc[UR28][R168.64], !P3 ;  /* 0x2ae00000a8877fae */ /* 0x0007e2000d9a101c */
[----:B------:R-:W-:Y:S01]  /*c780*/  ISETP.GE.U32.AND P3, PT, R126, 0x7fffff11, PT ;  /* 0x7fffff117e00780c */ /* 0x000fe20003f66070 */
[----:B------:R-:W-:Y:S02]  /*c790*/  VIADD R126, R167, 0xffffff4e ;  /* 0xffffff4ea77e7836 */ /* 0x000fe40000000000 */
[----:B------:R3:W-:Y:S01]  /*c7a0*/  STL.64 [R1+0x228], R168 ;  /* 0x000228a801007387 */ /* 0x0007e20000100a00 */
[----:B------:R-:W4:Y:S01]  /*c7b0*/  LDC R167, c[0x0][0x3a0] ;  /* 0x0000e800ffa77b82 */ /* 0x000f220000000800 */
[----:B--2---:R-:W-:Y:S02]  /*c7c0*/  IMAD.WIDE R170, R0, 0x4, R196 ;  /* 0x0000000400aa7825 */ /* 0x004fe400078e02c4 */
[----:B------:R2:W-:Y:S04]  /*c7d0*/  LDGSTS.E [R135+0x2b000], desc[UR28][R174.64], !P5 ;  /* 0x2b000000ae877fae */ /* 0x0005e8000e9a101c */
[----:B------:R2:W-:Y:S01]  /*c7e0*/  LDGSTS.E [R135+0x2b200], desc[UR28][R172.64], !P5 ;  /* 0x2b200000ac877fae */ /* 0x0005e2000e9a101c */
[----:B------:R-:W-:Y:S01]  /*c7f0*/  ISETP.GE.U32.AND P5, PT, R160, 0x7fffff10, PT ;  /* 0x7fffff10a000780c */ /* 0x000fe20003fa6070 */
[----:B------:R-:W-:-:S04]  /*c800*/  IMAD.WIDE R194, R0, 0x4, R216 ;  /* 0x0000000400c27825 */ /* 0x000fc800078e02d8 */
[----:B---3--:R-:W-:Y:S01]  /*c810*/  IMAD.WIDE R168, R0, 0x4, R202 ;  /* 0x0000000400a87825 */ /* 0x008fe200078e02ca */
[----:B------:R3:W-:Y:S01]  /*c820*/  LDGSTS.E [R135+0x2b400], desc[UR28][R170.64], !P4 ;  /* 0x2b400000aa877fae */ /* 0x0007e2000e1a101c */
[----:B-1----:R-:W-:Y:S01]  /*c830*/  IADD3 R160, PT, PT, R162, -0xb3, RZ ;  /* 0xffffff4da2a07810 */ /* 0x002fe20007ffe0ff */
[----:B------:R-:W1:Y:S02]  /*c840*/  LDC R197, c[0x0][0x3a0] ;  /* 0x0000e800ffc57b82 */ /* 0x000e640000000800 */
[----:B------:R1:W-:Y:S01]  /*c850*/  LDGSTS.E [R135+0x2b600], desc[UR28][R168.64], !P4 ;  /* 0x2b600000a8877fae */ /* 0x0003e2000e1a101c */
[----:B------:R-:W-:Y:S01]  /*c860*/  ISETP.GE.U32.AND P4, PT, R126, 0x7fffff0f, PT ;  /* 0x7fffff0f7e00780c */ /* 0x000fe20003f86070 */
[----:B------:R-:W-:Y:S02]  /*c870*/  VIADD R126, R166, 0xffffff4c ;  /* 0xffffff4ca67e7836 */ /* 0x000fe40000000000 */
[----:B------:R-:W-:Y:S02]  /*c880*/  LDGSTS.E [R135+0x2b800], desc[UR28][R204.64], !P2 ;  /* 0x2b800000cc877fae */ /* 0x000fe4000d1a101c */
[----:B------:R-:W1:Y:S02]  /*c890*/  LDC R166, c[0x0][0x3a0] ;  /* 0x0000e800ffa67b82 */ /* 0x000e640000000800 */
[----:B------:R-:W-:Y:S01]  /*c8a0*/  LDGSTS.E [R135+0x2ba00], desc[UR28][R206.64], !P2 ;  /* 0x2ba00000ce877fae */ /* 0x000fe2000d1a101c */
[----:B------:R-:W-:Y:S01]  /*c8b0*/  ISETP.GE.U32.AND P2, PT, R160, 0x7fffff0e, PT ;  /* 0x7fffff0ea000780c */ /* 0x000fe20003f46070 */
[----:B------:R-:W-:-:S02]  /*c8c0*/  VIADD R160, R161, 0xffffff4b ;  /* 0xffffff4ba1a07836 */ /* 0x000fc40000000000 */
[----:B------:R-:W-:Y:S02]  /*c8d0*/  LDGSTS.E [R135+0x2bc00], desc[UR28][R208.64], !P3 ;  /* 0x2bc00000d0877fae */ /* 0x000fe4000d9a101c */
[----:B------:R-:W1:Y:S02]  /*c8e0*/  LDC R162, c[0x0][0x3a0] ;  /* 0x0000e800ffa27b82 */ /* 0x000e640000000800 */
[----:B------:R-:W-:Y:S01]  /*c8f0*/  LDGSTS.E [R135+0x2be00], desc[UR28][R210.64], !P3 ;  /* 0x2be00000d2877fae */ /* 0x000fe2000d9a101c */
[----:B------:R-:W-:Y:S01]  /*c900*/  ISETP.GE.U32.AND P3, PT, R126, 0x7fffff0d, PT ;  /* 0x7fffff0d7e00780c */ /* 0x000fe20003f66070 */
[----:B------:R-:W-:Y:S02]  /*c910*/  VIADD R126, R165, 0xffffff4a ;  /* 0xffffff4aa57e7836 */ /* 0x000fe40000000000 */
[----:B------:R-:W-:Y:S01]  /*c920*/  LDGSTS.E [R135+0x2c000], desc[UR28][R212.64], !P5 ;  /* 0x2c000000d4877fae */ /* 0x000fe2000e9a101c */
[----:B------:R-:W-:Y:S01]  /*c930*/  IMAD.WIDE R192, R0, 0x4, R218 ;  /* 0x0000000400c07825 */ /* 0x000fe200078e02da */
[----:B------:R-:W3:Y:S02]  /*c940*/  LDC R165, c[0x0][0x3a0] ;  /* 0x0000e800ffa57b82 */ /* 0x000ee40000000800 */
[----:B------:R-:W-:Y:S01]  /*c950*/  LDGSTS.E [R135+0x2c200], desc[UR28][R214.64], !P5 ;  /* 0x2c200000d6877fae */ /* 0x000fe2000e9a101c */
[----:B------:R-:W-:Y:S01]  /*c960*/  ISETP.GE.U32.AND P5, PT, R160, 0x7fffff0c, PT ;  /* 0x7fffff0ca000780c */ /* 0x000fe20003fa6070 */
[----:B------:R-:W-:-:S02]  /*c970*/  IMAD.WIDE R190, R0, 0x4, R220 ;  /* 0x0000000400be7825 */ /* 0x000fc400078e02dc */
[----:B------:R-:W-:Y:S02]  /*c980*/  LDGSTS.E [R135+0x2c400], desc[UR28][R194.64], !P4 ;  /* 0x2c400000c2877fae */ /* 0x000fe4000e1a101c */
[----:B------:R-:W-:Y:S01]  /*c990*/  IMAD.WIDE R188, R0, 0x4, R222 ;  /* 0x0000000400bc7825 */ /* 0x000fe200078e02de */
[----:B------:R-:W3:Y:S01]  /*c9a0*/  LDC R161, c[0x0][0x3a0] ;  /* 0x0000e800ffa17b82 */ /* 0x000ee20000000800 */
[----:B------:R-:W-:Y:S02]  /*c9b0*/  LDGSTS.E [R135+0x2c600], desc[UR28][R192.64], !P4 ;  /* 0x2c600000c0877fae */ /* 0x000fe4000e1a101c */
[----:B------:R-:W-:Y:S01]  /*c9c0*/  VIADD R160, R164, 0xffffff49 ;  /* 0xffffff49a4a07836 */ /* 0x000fe20000000000 */
[----:B------:R-:W-:Y:S01]  /*c9d0*/  ISETP.GE.U32.AND P4, PT, R126, 0x7fffff0b, PT ;  /* 0x7fffff0b7e00780c */ /* 0x000fe20003f86070 */
[----:B------:R-:W-:Y:S01]  /*c9e0*/  LDGSTS.E [R135+0x2c800], desc[UR28][R190.64], !P2 ;  /* 0x2c800000be877fae */ /* 0x000fe2000d1a101c */
[C---:B------:R-:W-:Y:S02]  /*c9f0*/  IMAD.WIDE R186, R0.reuse, 0x4, R224 ;  /* 0x0000000400ba7825 */ /* 0x040fe400078e02e0 */
[----:B------:R-:W3:Y:S01]  /*ca00*/  LDC R196, c[0x0][0x3a0] ;  /* 0x0000e800ffc47b82 */ /* 0x000ee20000000800 */
[----:B------:R-:W-:Y:S01]  /*ca10*/  LDGSTS.E [R135+0x2ca00], desc[UR28][R188.64], !P2 ;  /* 0x2ca00000bc877fae */ /* 0x000fe2000d1a101c */
[----:B------:R-:W-:Y:S01]  /*ca20*/  IMAD.WIDE R184, R0, 0x4, R226 ;  /* 0x0000000400b87825 */ /* 0x000fe200078e02e2 */
[----:B------:R-:W-:-:S02]  /*ca30*/  ISETP.GE.U32.AND P2, PT, R160, 0x7fffff0a, PT ;  /* 0x7fffff0aa000780c */ /* 0x000fc40003f46070 */
[----:B------:R-:W-:Y:S01]  /*ca40*/  LDGSTS.E [R135+0x2cc00], desc[UR28][R186.64], !P3 ;  /* 0x2cc00000ba877fae */ /* 0x000fe2000d9a101c */
[----:B----4-:R-:W-:Y:S02]  /*ca50*/  VIADD R126, R167, 0xffffff48 ;  /* 0xffffff48a77e7836 */ /* 0x010fe40000000000 */
[C---:B------:R-:W-:Y:S01]  /*ca60*/  IMAD.WIDE R182, R0.reuse, 0x4, R228 ;  /* 0x0000000400b67825 */ /* 0x040fe200078e02e4 */
[----:B------:R-:W-:Y:S01]  /*ca70*/  IADD3 R160, PT, PT, R163, -0xb9, RZ ;  /* 0xffffff47a3a07810 */ /* 0x000fe20007ffe0ff */
[----:B------:R-:W-:Y:S02]  /*ca80*/  LDGSTS.E [R135+0x2ce00], desc[UR28][R184.64], !P3 ;  /* 0x2ce00000b8877fae */ /* 0x000fe4000d9a101c */
[----:B------:R-:W-:Y:S01]  /*ca90*/  IMAD.WIDE R180, R0, 0x4, R230 ;  /* 0x0000000400b47825 */ /* 0x000fe200078e02e6 */
[----:B------:R-:W-:Y:S01]  /*caa0*/  ISETP.GE.U32.AND P3, PT, R126, 0x7fffff09, PT ;  /* 0x7fffff097e00780c */ /* 0x000fe20003f66070 */
[----:B------:R-:W-:Y:S02]  /*cab0*/  LDGSTS.E [R135+0x2d000], desc[UR28][R182.64], !P5 ;  /* 0x2d000000b6877fae */ /* 0x000fe4000e9a101c */
[----:B------:R-:W-:-:S02]  /*cac0*/  IMAD.WIDE R178, R0, 0x4, R232 ;  /* 0x0000000400b27825 */ /* 0x000fc400078e02e8 */
[----:B------:R2:W-:Y:S02]  /*cad0*/  STL.64 [R1+0x208], R174 ;  /* 0x000208ae01007387 */ /* 0x0005e40000100a00 */
[----:B------:R-:W-:Y:S02]  /*cae0*/  IMAD.WIDE R176, R0, 0x4, R234 ;  /* 0x0000000400b07825 */ /* 0x000fe400078e02ea */
[----:B------:R-:W-:Y:S01]  /*caf0*/  LDGSTS.E [R135+0x2d200], desc[UR28][R180.64], !P5 ;  /* 0x2d200000b4877fae */ /* 0x000fe2000e9a101c */
[----:B------:R-:W-:Y:S01]  /*cb00*/  ISETP.GE.U32.AND P5, PT, R160, 0x7fffff08, PT ;  /* 0x7fffff08a000780c */ /* 0x000fe20003fa6070 */
[----:B-1----:R-:W-:Y:S02]  /*cb10*/  VIADD R126, R166, 0xffffff46 ;  /* 0xffffff46a67e7836 */ /* 0x002fe40000000000 */
[----:B------:R1:W-:Y:S01]  /*cb20*/  STL.64 [R1+0x220], R172 ;  /* 0x000220ac01007387 */ /* 0x0003e20000100a00 */
[----:B------:R-:W-:Y:S02]  /*cb30*/  VIADD R160, R162, 0xffffff45 ;  /* 0xffffff45a2a07836 */ /* 0x000fe40000000000 */
[C---:B--2---:R-:W-:Y:S01]  /*cb40*/  IMAD.WIDE R174, R0.reuse, 0x4, R236 ;  /* 0x0000000400ae7825 */ /* 0x044fe200078e02ec */
[----:B------:R-:W-:Y:S04]  /*cb50*/  LDGSTS.E [R135+0x2d400], desc[UR28][R178.64], !P4 ;  /* 0x2d400000b2877fae */ /* 0x000fe8000e1a101c */
[----:B------:R-:W-:Y:S01]  /*cb60*/  LDGSTS.E [R135+0x2d600], desc[UR28][R176.64], !P4 ;  /* 0x2d600000b0877fae */ /* 0x000fe2000e1a101c */
[----:B-1----:R-:W-:-:S03]  /*cb70*/  IMAD.WIDE R172, R0, 0x4, R238 ;  /* 0x0000000400ac7825 */ /* 0x002fc600078e02ee */
[----:B------:R1:W-:Y:S01]  /*cb80*/  STL.64 [R1+0x210], R170 ;  /* 0x000210aa01007387 */ /* 0x0003e20000100a00 */
[----:B------:R-:W-:-:S03]  /*cb90*/  ISETP.GE.U32.AND P4, PT, R126, 0x7fffff07, PT ;  /* 0x7fffff077e00780c */ /* 0x000fc60003f86070 */
[----:B------:R-:W-:Y:S01]  /*cba0*/  LDGSTS.E [R135+0x2d800], desc[UR28][R174.64], !P2 ;  /* 0x2d800000ae877fae */ /* 0x000fe2000d1a101c */
[----:B---3--:R-:W-:-:S03]  /*cbb0*/  VIADD R126, R165, 0xffffff44 ;  /* 0xffffff44a57e7836 */ /* 0x008fc60000000000 */
[----:B------:R2:W-:Y:S01]  /*cbc0*/  STL.64 [R1+0x218], R168 ;  /* 0x000218a801007387 */ /* 0x0005e20000100a00 */
[----:B------:R-:W-:-:S03]  /*cbd0*/  IMAD.WIDE R166, R0, 0x4, R136 ;  /* 0x0000000400a67825 */ /* 0x000fc600078e0288 */
[----:B------:R-:W-:Y:S01]  /*cbe0*/  LDGSTS.E [R135+0x2da00], desc[UR28][R172.64], !P2 ;  /* 0x2da00000ac877fae */ /* 0x000fe2000d1a101c */
[----:B-1----:R-:W-:Y:S01]  /*cbf0*/  IMAD.WIDE R170, R0, 0x4, R240 ;  /* 0x0000000400aa7825 */ /* 0x002fe200078e02f0 */
[----:B------:R-:W-:-:S03]  /*cc00*/  ISETP.GE.U32.AND P2, PT, R160, 0x7fffff06, PT ;  /* 0x7fffff06a000780c */ /* 0x000fc60003f46070 */
[C---:B------:R-:W-:Y:S01]  /*cc10*/  IMAD.WIDE R164, R0.reuse, 0x4, R138 ;  /* 0x0000000400a47825 */ /* 0x040fe200078e028a */
[----:B------:R-:W-:Y:S03]  /*cc20*/  LDGSTS.E [R135+0x2dc00], desc[UR28][R170.64], !P3 ;  /* 0x2dc00000aa877fae */ /* 0x000fe6000d9a101c */
[----:B--2---:R-:W-:-:S04]  /*cc30*/  IMAD.WIDE R168, R0, 0x4, R150 ;  /* 0x0000000400a87825 */ /* 0x004fc800078e0296 */
[----:B------:R-:W-:Y:S01]  /*cc40*/  VIADD R150, R161, 0xffffff43 ;  /* 0xffffff43a1967836 */ /* 0x000fe20000000000 */
[----:B------:R-:W-:Y:S01]  /*cc50*/  LDGSTS.E [R135+0x2de00], desc[UR28][R168.64], !P3 ;  /* 0x2de00000a8877fae */ /* 0x000fe2000d9a101c */
[----:B------:R-:W-:-:S03]  /*cc60*/  IMAD.WIDE R162, R0, 0x4, R152 ;  /* 0x0000000400a27825 */ /* 0x000fc600078e0298 */
[----:B------:R-:W-:Y:S01]  /*cc70*/  LDGSTS.E [R135+0x2e000], desc[UR28][R166.64], !P5 ;  /* 0x2e000000a6877fae */ /* 0x000fe2000e9a101c */
[----:B------:R-:W-:-:S04]  /*cc80*/  IMAD.WIDE R160, R0, 0x4, R130 ;  /* 0x0000000400a07825 */ /* 0x000fc800078e0282 */
[----:B------:R-:W-:Y:S01]  /*cc90*/  VIADD R249, R249, 0x3f ;  /* 0x0000003ff9f97836 */ /* 0x000fe20000000000 */
[----:B------:R-:W-:Y:S01]  /*cca0*/  LDGSTS.E [R135+0x2e200], desc[UR28][R164.64], !P5 ;  /* 0x2e200000a4877fae */ /* 0x000fe2000e9a101c */
[----:B------:R-:W-:Y:S01]  /*ccb0*/  ISETP.GE.U32.AND P5, PT, R150, 0x7fffff04, PT ;  /* 0x7fffff049600780c */ /* 0x000fe20003fa6070 */
[----:B------:R-:W-:Y:S01]  /*ccc0*/  IMAD.WIDE R152, R0, 0x4, R128 ;  /* 0x0000000400987825 */ /* 0x000fe200078e0280 */
[----:B------:R-:W-:Y:S01]  /*ccd0*/  ISETP.GE.U32.AND P3, PT, R126, 0x7fffff05, PT ;  /* 0x7fffff057e00780c */ /* 0x000fe20003f66070 */
[----:B------:R-:W-:Y:S01]  /*cce0*/  LDGSTS.E [R135+0x2e400], desc[UR28][R162.64], !P4 ;  /* 0x2e400000a2877fae */ /* 0x000fe2000e1a101c */
[----:B------:R-:W1:Y:S01]  /*ccf0*/  LDC R130, c[0x0][0x3a0] ;  /* 0x0000e800ff827b82 */ /* 0x000e620000000800 */
[----:B------:R-:W-:Y:S02]  /*cd00*/  IMAD.WIDE R150, R0, 0x4, R146 ;  /* 0x0000000400967825 */ /* 0x000fe400078e0292 */
[----:B------:R-:W-:Y:S04]  /*cd10*/  LDGSTS.E [R135+0x2e600], desc[UR28][R160.64], !P4 ;  /* 0x2e600000a0877fae */ /* 0x000fe8000e1a101c */
[----:B------:R-:W-:Y:S04]  /*cd20*/  LDGSTS.E [R135+0x2e800], desc[UR28][R152.64], !P2 ;  /* 0x2e80000098877fae */ /* 0x000fe8000d1a101c */
[----:B------:R-:W-:Y:S01]  /*cd30*/  LDGSTS.E [R135+0x2ea00], desc[UR28][R150.64], !P2 ;  /* 0x2ea0000096877fae */ /* 0x000fe2000d1a101c */
[----:B------:R-:W-:-:S02]  /*cd40*/  ISETP.GT.AND P2, PT, R249, 0xff, PT ;  /* 0x000000fff900780c */ /* 0x000fc40003f44270 */
[----:B------:R-:W2:Y:S01]  /*cd50*/  LDC R249, c[0x0][0x3a0] ;  /* 0x0000e800fff97b82 */ /* 0x000ea20000000800 */
[C---:B------:R-:W-:Y:S01]  /*cd60*/  IMAD.WIDE R128, R0.reuse, 0x4, R140 ;  /* 0x0000000400807825 */ /* 0x040fe200078e028c */
[----:B------:R-:W-:Y:S03]  /*cd70*/  LDGSTS.E [R135+0x2ec00], desc[UR28][R148.64], !P3 ;  /* 0x2ec0000094877fae */ /* 0x000fe6000d9a101c */
[----:B------:R-:W-:Y:S01]  /*cd80*/  IMAD.WIDE R146, R0, 0x4, R142 ;  /* 0x0000000400927825 */ /* 0x000fe200078e028e */
[----:B------:R3:W-:Y:S04]  /*cd90*/  STL.64 [R1+0x488], R128 ;  /* 0x0004888001007387 */ /* 0x0007e80000100a00 */
[----:B------:R-:W4:Y:S04]  /*cda0*/  LDL.LU.64 R250, [R1+0x2e0] ;  /* 0x0002e00001fa7983 */ /* 0x000f280000300a00 */
[----:B------:R-:W-:Y:S04]  /*cdb0*/  LDGSTS.E [R135+0x2ee00], desc[UR28][R146.64], !P3 ;  /* 0x2ee0000092877fae */ /* 0x000fe8000d9a101c */
[----:B------:R-:W4:Y:S04]  /*cdc0*/  LDL.LU.64 R244, [R1+0x2c0] ;  /* 0x0002c00001f47983 */ /* 0x000f280000300a00 */
[----:B------:R-:W-:Y:S01]  /*cdd0*/  LDGSTS.E [R135+0x2f000], desc[UR28][R144.64], !P5 ;  /* 0x2f00000090877fae */ /* 0x000fe2000e9a101c */
[----:B--2---:R-:W-:-:S03]  /*cde0*/  VIADD R249, R249, 0xffffff40 ;  /* 0xffffff40f9f97836 */ /* 0x004fc60000000000 */
[----:B------:R-:W2:Y:S04]  /*cdf0*/  LDL.LU.64 R246, [R1+0x310] ;  /* 0x0003100001f67983 */ /* 0x000ea80000300a00 */
[----:B------:R3:W-:Y:S01]  /*ce00*/  LDGSTS.E [R135+0x2f200], desc[UR28][R128.64], !P5 ;  /* 0x2f20000080877fae */ /* 0x0007e2000e9a101c */
[----:B------:R-:W-:-:S03]  /*ce10*/  ISETP.GE.U32.AND P5, PT, R249, 0x7fffff01, PT ;  /* 0x7fffff01f900780c */ /* 0x000fc60003fa6070 */
[----:B------:R-:W2:Y:S01]  /*ce20*/  LDL.LU.64 R248, [R1+0x230] ;  /* 0x0002300001f87983 */ /* 0x000ea20000300a00 */
[----:B------:R-:W-:-:S05]  /*ce30*/  VIADD R126, R197, 0xffffff42 ;  /* 0xffffff42c57e7836 */ /* 0x000fca0000000000 */
[----:B------:R-:W-:Y:S02]  /*ce40*/  ISETP.GE.U32.AND P4, PT, R126, 0x7fffff03, PT ;  /* 0x7fffff037e00780c */ /* 0x000fe40003f86070 */
[----:B------:R-:W-:-:S04]  /*ce50*/  IADD3 R126, PT, PT, R196, -0xbf, RZ ;  /* 0xffffff41c47e7810 */ /* 0x000fc80007ffe0ff */
[----:B------:R-:W-:Y:S02]  /*ce60*/  ISETP.GE.U32.AND P3, PT, R126, 0x7fffff02, PT ;  /* 0x7fffff027e00780c */ /* 0x000fe40003f66070 */
[----:B------:R-:W-:Y:S01]  /*ce70*/  SEL R126, R252, RZ, P2 ;  /* 0x000000fffc7e7207 */ /* 0x000fe20001000000 */
[C---:B---3--:R-:W-:Y:S01]  /*ce80*/  IMAD.WIDE R128, R127.reuse, 0x4, R4 ;  /* 0x000000047f807825 */ /* 0x048fe200078e0204 */
[----:B------:R-:W3:Y:S02]  /*ce90*/  LDC R252, c[0x0][0x3a0] ;  /* 0x0000e800fffc7b82 */ /* 0x000ee40000000800 */
[----:B------:R-:W-:Y:S01]  /*cea0*/  ISETP.NE.U32.AND P2, PT, R126, RZ, PT ;  /* 0x000000ff7e00720c */ /* 0x000fe20003f45070 */
        /* <DEDUP_REMOVED lines=15> */
[C---:B------:R-:W-:Y:S01]  /*cfa0*/  IMAD.WIDE R48, R127.reuse, 0x4, R48 ;  /* 0x000000047f307825 */ /* 0x040fe200078e0230 */
[----:B------:R1:W-:Y:S03]  /*cfb0*/  STL.64 [R1+0x318], R2 ;  /* 0x0003180201007387 */ /* 0x0003e60000100a00 */
[----:B------:R-:W-:-:S04]  /*cfc0*/  IMAD.WIDE R56, R127, 0x4, R56 ;  /* 0x000000047f387825 */ /* 0x000fc800078e0238 */
[----:B------:R-:W-:-:S04]  /*cfd0*/  IMAD.WIDE R64, R127, 0x4, R64 ;  /* 0x000000047f407825 */ /* 0x000fc800078e0240 */
[----:B------:R-:W-:-:S04]  /*cfe0*/  IMAD.WIDE R72, R127, 0x4, R72 ;  /* 0x000000047f487825 */ /* 0x000fc800078e0248 */
[----:B------:R-:W-:-:S04]  /*cff0*/  IMAD.WIDE R80, R127, 0x4, R80 ;  /* 0x000000047f507825 */ /* 0x000fc800078e0250 */
[----:B------:R-:W-:-:S04]  /*d000*/  IMAD.WIDE R88, R127, 0x4, R88 ;  /* 0x000000047f587825 */ /* 0x000fc800078e0258 */
[----:B-1----:R-:W-:-:S04]  /*d010*/  IMAD.WIDE R2, R127, 0x4, R124 ;  /* 0x000000047f027825 */ /* 0x002fc800078e027c */
[C---:B------:R-:W-:Y:S01]  /*d020*/  IMAD.WIDE R96, R127.reuse, 0x4, R96 ;  /* 0x000000047f607825 */ /* 0x040fe200078e0260 */
[----:B------:R1:W-:Y:S03]  /*d030*/  STL.64 [R1+0x310], R2 ;  /* 0x0003100201007387 */ /* 0x0003e60000100a00 */
        /* <DEDUP_REMOVED lines=31> */
[----:B----4-:R-:W-:-:S05]  /*d230*/  IMAD.WIDE R4, R0, 0x4, R250 ;  /* 0x0000000400047825 */ /* 0x010fca00078e02fa */
[----:B------:R-:W-:Y:S01]  /*d240*/  LDGSTS.E [R135+0x2f400], desc[UR28][R4.64], !P4 ;  /* 0x2f40000004877fae */ /* 0x000fe2000e1a101c */
[----:B------:R-:W-:-:S04]  /*d250*/  IMAD.WIDE R6, R0, 0x4, R244 ;  /* 0x0000000400067825 */ /* 0x000fc800078e02f4 */
[----:B--2---:R-:W-:-:S05]  /*d260*/  IMAD.WIDE R8, R0, 0x4, R246 ;  /* 0x0000000400087825 */ /* 0x004fca00078e02f6 */
[----:B------:R-:W-:Y:S01]  /*d270*/  LDGSTS.E [R135+0x2f600], desc[UR28][R8.64], !P4 ;  /* 0x2f60000008877fae */ /* 0x000fe2000e1a101c */
[----:B------:R-:W-:-:S03]  /*d280*/  IMAD.WIDE R10, R0, 0x4, R248 ;  /* 0x00000004000a7825 */ /* 0x000fc600078e02f8 */
[----:B------:R-:W-:Y:S04]  /*d290*/  LDGSTS.E [R135+0x2f800], desc[UR28][R6.64], !P3 ;  /* 0x2f80000006877fae */ /* 0x000fe8000d9a101c */
[----:B------:R-:W-:Y:S04]  /*d2a0*/  LDGSTS.E [R135+0x2fa00], desc[UR28][R12.64], !P3 ;  /* 0x2fa000000c877fae */ /* 0x000fe8000d9a101c */
[----:B------:R-:W-:Y:S04]  /*d2b0*/  LDGSTS.E [R135+0x2fc00], desc[UR28][R10.64], !P5 ;  /* 0x2fc000000a877fae */ /* 0x000fe8000e9a101c */
[----:B------:R-:W-:Y:S04]  /*d2c0*/  LDGSTS.E [R135+0x2fe00], desc[UR28][R14.64], !P5 ;  /* 0x2fe000000e877fae */ /* 0x000fe8000e9a101c */
[----:B------:R-:W0:Y:S04]  /*d2d0*/  LDGDEPBAR ;  /* 0x00000000000079af */ /* 0x000e280000000000 */
        /* <DEDUP_REMOVED lines=18> */
[----:B------:R2:W-:Y:S04]  /*d400*/  LDGSTS.E [R134+0x50900], desc[UR28][R18.64], P6 ;  /* 0x5090000012867fae */ /* 0x0005e8000b1a101c */
[----:B------:R-:W-:Y:S01]  /*d410*/  LDGSTS.E [R134+0x50d00], desc[UR28][R26.64], P6 ;  /* 0x50d000001a867fae */ /* 0x000fe2000b1a101c */
[----:B-1----:R-:W-:-:S03]  /*d420*/  IMAD.WIDE R124, R127, 0x4, R136 ;  /* 0x000000047f7c7825 */ /* 0x002fc600078e0288 */
[----:B------:R-:W-:Y:S01]  /*d430*/  LDGSTS.E [R134+0x51100], desc[UR28][R34.64], P6 ;  /* 0x5110000022867fae */ /* 0x000fe2000b1a101c */
[----:B------:R-:W-:-:S03]  /*d440*/  IMAD.WIDE R122, R127, 0x4, R138 ;  /* 0x000000047f7a7825 */ /* 0x000fc600078e028a */
        /* <DEDUP_REMOVED lines=9> */
[----:B------:R4:W-:Y:S01]  /*d4e0*/  STL.64 [R1+0x2c0], R122 ;  /* 0x0002c07a01007387 */ /* 0x0009e20000100a00 */
[----:B-1----:R-:W-:-:S03]  /*d4f0*/  IMAD.WIDE R124, R127, 0x4, R142 ;  /* 0x000000047f7c7825 */ /* 0x002fc600078e028e */
[----:B------:R-:W-:Y:S04]  /*d500*/  LDGSTS.E [R134+0x53500], desc[UR28][R106.64], P6 ;  /* 0x535000006a867fae */ /* 0x000fe8000b1a101c */
[----:B------:R1:W-:Y:S01]  /*d510*/  STL.64 [R1+0x2b0], R2 ;  /* 0x0002b00201007387 */ /* 0x0003e20000100a00 */
[----:B----4-:R-:W-:-:S03]  /*d520*/  IMAD.WIDE R122, R127, 0x4, R16 ;  /* 0x000000047f7a7825 */ /* 0x010fc600078e0210 */
[----:B------:R-:W-:Y:S04]  /*d530*/  LDGSTS.E [R134+0x53900], desc[UR28][R114.64], P6 ;  /* 0x5390000072867fae */ /* 0x000fe8000b1a101c */
[----:B------:R-:W-:Y:S01]  /*d540*/  LDGSTS.E [R134+0x53d00], desc[UR28][R154.64], P6 ;  /* 0x53d000009a867fae */ /* 0x000fe2000b1a101c */
[----:B------:R-:W-:-:S03]  /*d550*/  IMAD.WIDE R16, R127, 0x4, R20 ;  /* 0x000000047f107825 */ /* 0x000fc600078e0214 */
[----:B------:R-:W-:Y:S01]  /*d560*/  LDGSTS.E [R133+0x50200], desc[UR28][R128.64], P6 ;  /* 0x5020000080857fae */ /* 0x000fe2000b1a101c */
[----:B-1----:R-:W-:-:S03]  /*d570*/  IMAD.WIDE R2, R127, 0x4, R18 ;  /* 0x000000047f027825 */ /* 0x002fc600078e0212 */
[----:B------:R-:W-:Y:S04]  /*d580*/  LDGSTS.E [R133+0x50600], desc[UR28][R140.64], P6 ;  /* 0x506000008c857fae */ /* 0x000fe8000b1a101c */
[----:B------:R-:W-:Y:S01]  /*d590*/  STL.64 [R1+0x2a0], R124 ;  /* 0x0002a07c01007387 */ /* 0x000fe20000100a00 */
[----:B--2---:R-:W-:-:S03]  /*d5a0*/  IMAD.WIDE R18, R127, 0x4, R26 ;  /* 0x000000047f127825 */ /* 0x004fc600078e021a */
[----:B------:R1:W-:Y:S04]  /*d5b0*/  LDGSTS.E [R133+0x50a00], desc[UR28][R20.64], P6 ;  /* 0x50a0000014857fae */ /* 0x0003e8000b1a101c */
[----:B------:R-:W-:Y:S04]  /*d5c0*/  STL.64 [R1+0x290], R122 ;  /* 0x0002907a01007387 */ /* 0x000fe80000100a00 */
[----:B------:R2:W-:Y:S01]  /*d5d0*/  STL.64 [R1+0x280], R2 ;  /* 0x0002800201007387 */ /* 0x0005e20000100a00 */
[----:B-1----:R-:W-:-:S03]  /*d5e0*/  IMAD.WIDE R20, R127, 0x4, R24 ;  /* 0x000000047f147825 */ /* 0x002fc600078e0218 */
[----:B------:R1:W-:Y:S01]  /*d5f0*/  STL.64 [R1+0x270], R16 ;  /* 0x0002701001007387 */ /* 0x0003e20000100a00 */
[----:B------:R-:W-:-:S03]  /*d600*/  IMAD.WIDE R76, R127, 0x4, R76 ;  /* 0x000000047f4c7825 */ /* 0x000fc600078e024c */
[----:B------:R-:W-:Y:S01]  /*d610*/  LDGSTS.E [R133+0x50e00], desc[UR28][R28.64], P6 ;  /* 0x50e000001c857fae */ /* 0x000fe2000b1a101c */
[----:B--2---:R-:W-:-:S03]  /*d620*/  IMAD.WIDE R2, R127, 0x4, R22 ;  /* 0x000000047f027825 */ /* 0x004fc600078e0216 */
[----:B------:R2:W-:Y:S01]  /*d630*/  STL.64 [R1+0x250], R20 ;  /* 0x0002501401007387 */ /* 0x0005e20000100a00 */
[----:B-1----:R-:W-:-:S03]  /*d640*/  IMAD.WIDE R16, R127, 0x4, R28 ;  /* 0x000000047f107825 */ /* 0x002fc600078e021c */
[----:B------:R-:W-:Y:S01]  /*d650*/  LDGSTS.E [R133+0x51200], desc[UR28][R36.64], P6 ;  /* 0x5120000024857fae */ /* 0x000fe2000b1a101c */
[----:B------:R-:W-:-:S03]  /*d660*/  IMAD.WIDE R84, R127, 0x4, R84 ;  /* 0x000000047f547825 */ /* 0x000fc600078e0254 */
[----:B------:R-:W-:Y:S01]  /*d670*/  STL.64 [R1+0x260], R2 ;  /* 0x0002600201007387 */ /* 0x000fe20000100a00 */
[----:B------:R-:W-:-:S03]  /*d680*/  IMAD.WIDE R92, R127, 0x4, R92 ;  /* 0x000000047f5c7825 */ /* 0x000fc600078e025c */
[----:B------:R-:W-:Y:S01]  /*d690*/  LDGSTS.E [R133+0x51600], desc[UR28][R44.64], P6 ;  /* 0x516000002c857fae */ /* 0x000fe2000b1a101c */
[----:B------:R-:W-:-:S03]  /*d6a0*/  IMAD.WIDE R100, R127, 0x4, R100 ;  /* 0x000000047f647825 */ /* 0x000fc600078e0264 */
[----:B------:R1:W-:Y:S01]  /*d6b0*/  STL.64 [R1+0x240], R18 ;  /* 0x0002401201007387 */ /* 0x0003e20000100a00 */
[----:B------:R-:W-:-:S03]  /*d6c0*/  IMAD.WIDE R198, R127, 0x4, R30 ;  /* 0x000000047fc67825 */ /* 0x000fc600078e021e */
        /* <DEDUP_REMOVED lines=28> */
[----:B------:R3:W-:Y:S01]  /*d890*/  LDGSTS.E [R132+0x50b00], desc[UR28][R22.64], P6 ;  /* 0x50b0000016847fae */ /* 0x0007e2000b1a101c */
[----:B------:R-:W-:-:S03]  /*d8a0*/  IMAD.WIDE R86, R127, 0x4, R86 ;  /* 0x000000047f567825 */ /* 0x000fc600078e0256 */
[----:B------:R3:W-:Y:S01]  /*d8b0*/  LDGSTS.E [R132+0x50f00], desc[UR28][R30.64], P6 ;  /* 0x50f000001e847fae */ /* 0x0007e2000b1a101c */
[----:B------:R-:W-:Y:S01]  /*d8c0*/  ISETP.GE.U32.AND P5, PT, R126, 0x7fffff00, PT ;  /* 0x7fffff007e00780c */ /* 0x000fe20003fa6070 */
[----:B--2---:R-:W2:Y:S01]  /*d8d0*/  LDC R21, c[0x0][0x3a0] ;  /* 0x0000e800ff157b82 */ /* 0x004ea20000000800 */
[C---:B-1----:R-:W-:Y:S01]  /*d8e0*/  IMAD.WIDE R18, R127.reuse, 0x4, R32 ;  /* 0x000000047f127825 */ /* 0x042fe200078e0220 */
[----:B------:R-:W-:Y:S03]  /*d8f0*/  LDGSTS.E [R132+0x51300], desc[UR28][R38.64], P6 ;  /* 0x5130000026847fae */ /* 0x000fe6000b1a101c */
[C---:B----4-:R-:W-:Y:S01]  /*d900*/  IMAD.WIDE R16, R127.reuse, 0x4, R34 ;  /* 0x000000047f107825 */ /* 0x050fe200078e0222 */
[----:B------:R1:W-:Y:S02]  /*d910*/  STL.64 [R1+0x90], R18 ;  /* 0x0000901201007387 */ /* 0x0003e40000100a00 */
[----:B---3--:R-:W3:Y:S01]  /*d920*/  LDC R23, c[0x0][0x3a0] ;  /* 0x0000e800ff177b82 */ /* 0x008ee20000000800 */
[C---:B------:R-:W-:Y:S01]  /*d930*/  IMAD.WIDE R2, R127.reuse, 0x4, R36 ;  /* 0x000000047f027825 */ /* 0x040fe200078e0224 */
[----:B------:R-:W-:Y:S04]  /*d940*/  STL.64 [R1+0x98], R198 ;  /* 0x000098c601007387 */ /* 0x000fe80000100a00 */
[----:B------:R4:W-:Y:S01]  /*d950*/  STL.64 [R1+0x88], R16 ;  /* 0x0000881001007387 */ /* 0x0009e20000100a00 */
[C---:B------:R-:W-:Y:S01]  /*d960*/  IMAD.WIDE R44, R127.reuse, 0x4, R44 ;  /* 0x000000047f2c7825 */ /* 0x040fe200078e022c */
[----:B------:R-:W2:Y:S02]  /*d970*/  LDC R20, c[0x0][0x3a0] ;  /* 0x0000e800ff147b82 */ /* 0x000ea40000000800 */
[----:B------:R-:W-:Y:S04]  /*d980*/  STL.64 [R1+0x6d8], R198 ;  /* 0x0006d8c601007387 */ /* 0x000fe80000100a00 */
[----:B------:R-:W-:Y:S01]  /*d990*/  STL.64 [R1+0x80], R2 ;  /* 0x0000800201007387 */ /* 0x000fe20000100a00 */
[C---:B------:R-:W-:Y:S01]  /*d9a0*/  IMAD.WIDE R34, R127.reuse, 0x4, R46 ;  /* 0x000000047f227825 */ /* 0x040fe200078e022e */
[----:B-1----:R-:W1:Y:S02]  /*d9b0*/  LDC R19, c[0x0][0x3a0] ;  /* 0x0000e800ff137b82 */ /* 0x002e640000000800 */
[----:B------:R4:W-:Y:S01]  /*d9c0*/  STL.64 [R1+0x6e0], R2 ;  /* 0x0006e00201007387 */ /* 0x0009e20000100a00 */
[----:B------:R-:W-:-:S03]  /*d9d0*/  IMAD.WIDE R36, R127, 0x4, R38 ;  /* 0x000000047f247825 */ /* 0x000fc600078e0226 */
[----:B------:R-:W-:Y:S01]  /*d9e0*/  LDGSTS.E [R132+0x51700], desc[UR28][R46.64], P6 ;  /* 0x517000002e847fae */ /* 0x000fe2000b1a101c */
[C---:B------:R-:W-:Y:S01]  /*d9f0*/  IMAD.WIDE R48, R127.reuse, 0x4, R48 ;  /* 0x000000047f307825 */ /* 0x040fe200078e0230 */
[----:B----4-:R-:W4:Y:S02]  /*da00*/  LDC R16, c[0x0][0x3a0] ;  /* 0x0000e800ff107b82 */ /* 0x010f240000000800 */
[----:B------:R-:W-:Y:S01]  /*da10*/  LDGSTS.E [R132+0x51b00], desc[UR28][R54.64], P6 ;  /* 0x51b0000036847fae */ /* 0x000fe2000b1a101c */
[----:B------:R-:W-:-:S03]  /*da20*/  IMAD.WIDE R2, R127, 0x4, R40 ;  /* 0x000000047f027825 */ /* 0x000fc600078e0228 */
[----:B------:R1:W-:Y:S02]  /*da30*/  LDGSTS.E [R132+0x51f00], desc[UR28][R62.64], P6 ;  /* 0x51f000003e847fae */ /* 0x0003e4000b1a101c */
[----:B------:R-:W1:Y:S02]  /*da40*/  LDC R22, c[0x0][0x3a0] ;  /* 0x0000e800ff167b82 */ /* 0x000e640000000800 */
[----:B------:R-:W2:Y:S04]  /*da50*/  LDL.LU.64 R40, [R1+0x468] ;  /* 0x0004680001287983 */ /* 0x000ea80000300a00 */
[----:B------:R-:W1:Y:S04]  /*da60*/  LDL.LU.64 R38, [R1+0x460] ;  /* 0x0004600001267983 */ /* 0x000e680000300a00 */
[----:B------:R3:W-:Y:S01]  /*da70*/  STL.64 [R1+0x70], R2 ;  /* 0x0000700201007387 */ /* 0x0007e20000100a00 */
[----:B------:R-:W-:-:S03]  /*da80*/  IMAD.WIDE R198, R127, 0x4, R50 ;  /* 0x000000047fc67825 */ /* 0x000fc600078e0232 */
[----:B------:R-:W4:Y:S04]  /*da90*/  LDL.LU.64 R24, [R1+0x320] ;  /* 0x0003200001187983 */ /* 0x000f280000300a00 */
[----:B------:R-:W-:Y:S01]  /*daa0*/  STL.64 [R1+0x78], R36 ;  /* 0x0000782401007387 */ /* 0x000fe20000100a00 */
[----:B---3--:R-:W-:-:S03]  /*dab0*/  IMAD.WIDE R2, R127, 0x4, R42 ;  /* 0x000000047f027825 */ /* 0x008fc600078e022a */
[----:B------:R3:W-:Y:S04]  /*dac0*/  STL.64 [R1+0x6f0], R36 ;  /* 0x0006f02401007387 */ /* 0x0007e80000100a00 */
[----:B------:R-:W-:Y:S01]  /*dad0*/  STL.64 [R1+0x68], R2 ;  /* 0x0000680201007387 */ /* 0x000fe20000100a00 */
[----:B------:R-:W-:-:S03]  /*dae0*/  IMAD.WIDE R32, R127, 0x4, R54 ;  /* 0x000000047f207825 */ /* 0x000fc600078e0236 */
[----:B------:R-:W-:Y:S04]  /*daf0*/  STL.64 [R1+0x60], R44 ;  /* 0x0000602c01007387 */ /* 0x000fe80000100a00 */
[----:B------:R-:W-:Y:S04]  /*db00*/  STL.64 [R1+0x58], R34 ;  /* 0x0000582201007387 */ /* 0x000fe80000100a00 */
[----:B------:R-:W-:Y:S04]  /*db10*/  STL.64 [R1+0x50], R48 ;  /* 0x0000503001007387 */ /* 0x000fe80000100a00 */
[----:B------:R-:W-:Y:S04]  /*db20*/  STL.64 [R1+0x48], R198 ;  /* 0x000048c601007387 */ /* 0x000fe80000100a00 */
[----:B------:R-:W4:Y:S01]  /*db30*/  LDL.LU.64 R54, [R1+0x470] ;  /* 0x0004700001367983 */ /* 0x000f220000300a00 */
[----:B------:R-:W-:-:S03]  /*db40*/  IMAD.WIDE R52, R127, 0x4, R52 ;  /* 0x000000047f347825 */ /* 0x000fc600078e0234 */
[----:B------:R-:W-:Y:S01]  /*db50*/  LDGSTS.E [R132+0x52300], desc[UR28][R70.64], P6 ;  /* 0x5230000046847fae */ /* 0x000fe2000b1a101c */
[----:B---3--:R-:W-:-:S04]  /*db60*/  IMAD.WIDE R36, R127, 0x4, R56 ;  /* 0x000000047f247825 */ /* 0x008fc800078e0238 */
[C---:B------:R-:W-:Y:S01]  /*db70*/  IMAD.WIDE R58, R127.reuse, 0x4, R58 ;  /* 0x000000047f3a7825 */ /* 0x040fe200078e023a */
[----:B------:R-:W-:Y:S03]  /*db80*/  STL.64 [R1+0x40], R52 ;  /* 0x0000403401007387 */ /* 0x000fe60000100a00 */
        /* <DEDUP_REMOVED lines=15> */
[----:B------:R-:W-:Y:S03]  /*dc80*/  LDGSTS.E [R132+0x52700], desc[UR28][R78.64], P6 ;  /* 0x527000004e847fae */ /* 0x000fe6000b1a101c */
[C---:B------:R-:W-:Y:S01]  /*dc90*/  IMAD.WIDE R128, R127.reuse, 0x4, R118 ;  /* 0x000000047f807825 */ /* 0x040fe200078e0276 */
[----:B------:R-:W-:Y:S03]  /*dca0*/  STL.64 [R1], R68 ;  /* 0x0000004401007387 */ /* 0x000fe60000100a00 */
[----:B------:R-:W-:Y:S01]  /*dcb0*/  IMAD.WIDE R124, R127, 0x4, R158 ;  /* 0x000000047f7c7825 */ /* 0x000fe200078e029e */
[----:B------:R-:W-:Y:S04]  /*dcc0*/  LDGSTS.E [R132+0x52b00], desc[UR28][R86.64], P6 ;  /* 0x52b0000056847fae */ /* 0x000fe8000b1a101c */
[----:B------:R-:W-:Y:S04]  /*dcd0*/  LDGSTS.E [R132+0x52f00], desc[UR28][R94.64], P6 ;  /* 0x52f000005e847fae */ /* 0x000fe8000b1a101c */
[----:B------:R-:W-:Y:S04]  /*dce0*/  STL.64 [R1+0x6b0], R28 ;  /* 0x0006b01c01007387 */ /* 0x000fe80000100a00 */
        /* <DEDUP_REMOVED lines=8> */
[----:B------:R-:W3:Y:S04]  /*dd70*/  LDL.LU.64 R50, [R1+0x458] ;  /* 0x0004580001327983 */ /* 0x000ee80000300a00 */
[----:B------:R-:W0:Y:S04]  /*dd80*/  LDGDEPBAR ;  /* 0x00000000000079af */ /* 0x000e280000000000 */
[----:B------:R-:W3:Y:S04]  /*dd90*/  LDL.LU.64 R42, [R1+0x328] ;  /* 0x00032800012a7983 */ /* 0x000ee80000300a00 */
[----:B------:R-:W3:Y:S04]  /*dda0*/  LDL.LU.64 R46, [R1+0x450] ;  /* 0x00045000012e7983 */ /* 0x000ee80000300a00 */
[----:B------:R-:W3:Y:S01]  /*ddb0*/  LDL.LU.64 R26, [R1+0x330] ;  /* 0x00033000011a7983 */ /* 0x000ee20000300a00 */
[----:B--2---:R-:W-:-:S04]  /*ddc0*/  IMAD.WIDE R40, R0, 0x4, R40 ;  /* 0x0000000400287825 */ /* 0x004fc800078e0228 */
[----:B-1----:R-:W-:-:S04]  /*ddd0*/  IMAD.WIDE R62, R0, 0x4, R38 ;  /* 0x00000004003e7825 */ /* 0x002fc800078e0226 */
[----:B----4-:R-:W-:-:S04]  /*dde0*/  IMAD.WIDE R24, R0, 0x4, R24 ;  /* 0x0000000400187825 */ /* 0x010fc800078e0218 */
[----:B------:R-:W-:Y:S01]  /*ddf0*/  IMAD.WIDE R54, R0, 0x4, R54 ;  /* 0x0000000400367825 */ /* 0x000fe200078e0236 */
[----:B------:R-:W-:Y:S06]  /*de00*/  BAR.SYNC.DEFER_BLOCKING 0x0 ;  /* 0x0000000000007b1d */ /* 0x000fec0000010000 */
[----:B------:R1:W-:Y:S04]  /*de10*/  STL.64 [R1+0x110], R54 ;  /* 0x0001103601007387 */ /* 0x0003e80000100a00 */
[----:B------:R-:W2:Y:S04]  /*de20*/  LDL.LU.64 R56, [R1+0x448] ;  /* 0x0004480001387983 */ /* 0x000ea80000300a00 */
[----:B------:R4:W-:Y:S04]  /*de30*/  STL.64 [R1+0x108], R40 ;  /* 0x0001082801007387 */ /* 0x0009e80000100a00 */
[----:B------:R-:W2:Y:S04]  /*de40*/  LDL.LU.64 R38, [R1+0x338] ;  /* 0x0003380001267983 */ /* 0x000ea80000300a00 */
[----:B------:R-:W-:Y:S04]  /*de50*/  STL.64 [R1+0x100], R62 ;  /* 0x0001003e01007387 */ /* 0x000fe80000100a00 */
[----:B------:R1:W-:Y:S04]  /*de60*/  STL.64 [R1+0x320], R24 ;  /* 0x0003201801007387 */ /* 0x0003e80000100a00 */
[----:B------:R-:W-:Y:S01]  /*de70*/  @!PT LDS RZ, [RZ] ;  /* 0x00000000fffff984 */ /* 0x000fe20000000800 */
[----:B------:R-:W-:Y:S01]  /*de80*/  @!PT LDS RZ, [RZ] ;  /* 0x00000000fffff984 */ /* 0x000fe20000000800 */
[----:B------:R-:W-:Y:S01]  /*de90*/  @!PT LDS RZ, [RZ] ;  /* 0x00000000fffff984 */ /* 0x000fe20000000800 */
[----:B------:R-:W-:Y:S04]  /*dea0*/  LDGSTS.E [R135+0x30000], desc[UR28][R54.64], !P5 ;  /* 0x3000000036877fae */ /* 0x000fe8000e9a101c */
[----:B------:R-:W-:Y:S04]  /*deb0*/  LDGSTS.E [R135+0x30200], desc[UR28][R40.64], !P5 ;  /* 0x3020000028877fae */ /* 0x000fe8000e9a101c */
[----:B-1----:R-:W2:Y:S04]  /*dec0*/  LDL.LU.64 R54, [R1+0x440] ;  /* 0x0004400001367983 */ /* 0x002ea80000300a00 */
[----:B----4-:R-:W4:Y:S01]  /*ded0*/  LDL.LU.64 R40, [R1+0x340] ;  /* 0x0003400001287983 */ /* 0x010f220000300a00 */
[----:B------:R-:W-:Y:S01]  /*dee0*/  VIADD R18, R201, 0xffffff3e ;  /* 0xffffff3ec9127836 */ /* 0x000fe20000000000 */
[----:B------:R-:W-:Y:S01]  /*def0*/  IADD3 R16, PT, PT, R16, -0xc4, RZ ;  /* 0xffffff3c10107810 */ /* 0x000fe20007ffe0ff */
[----:B------:R-:W-:Y:S01]  /*df00*/  VIADD R17, R252, 0xffffff3d ;  /* 0xffffff3dfc117836 */ /* 0x000fe20000000000 */
[----:B------:R-:W1:Y:S02]  /*df10*/  LDC R201, c[0x0][0x3a0] ;  /* 0x0000e800ffc97b82 */ /* 0x000e640000000800 */
[----:B------:R-:W-:-:S06]  /*df20*/  ISETP.GE.U32.AND P6, PT, R18, 0x7ffffeff, PT ;  /* 0x7ffffeff1200780c */ /* 0x000fcc0003fc6070 */
[----:B------:R-:W1:Y:S01]  /*df30*/  LDC R18, c[0x0][0x3a0] ;  /* 0x0000e800ff127b82 */ /* 0x000e620000000800 */
[----:B------:R-:W-:Y:S01]  /*df40*/  ISETP.GE.U32.AND P3, PT, R17, 0x7ffffefe, PT ;  /* 0x7ffffefe1100780c */ /* 0x000fe20003f66070 */
[----:B------:R-:W-:Y:S01]  /*df50*/  VIADD R17, R23, 0xffffff3b ;  /* 0xffffff3b17117836 */ /* 0x000fe20000000000 */
[----:B------:R-:W-:Y:S01]  /*df60*/  ISETP.GE.U32.AND P4, PT, R16, 0x7ffffefd, PT ;  /* 0x7ffffefd1000780c */ /* 0x000fe20003f86070 */
[----:B------:R-:W-:-:S03]  /*df70*/  VIADD R16, R21, 0xffffff3a ;  /* 0xffffff3a15107836 */ /* 0x000fc60000000000 */
[----:B------:R-:W-:Y:S01]  /*df80*/  LDGSTS.E [R135+0x30400], desc[UR28][R62.64], !P6 ;  /* 0x304000003e877fae */ /* 0x000fe2000f1a101c */
[----:B------:R-:W-:Y:S01]  /*df90*/  ISETP.GE.U32.AND P5, PT, R17, 0x7ffffefc, PT ;  /* 0x7ffffefc1100780c */ /* 0x000fe20003fa6070 */
[----:B------:R-:W-:Y:S01]  /*dfa0*/  VIADD R17, R19, 0xffffff39 ;  /* 0xffffff3913117836 */ /* 0x000fe20000000000 */
[----:B------:R-:W2:Y:S01]  /*dfb0*/  LDC R21, c[0x0][0x3a0] ;  /* 0x0000e800ff157b82 */ /* 0x000ea20000000800 */
[----:B------:R1:W-:Y:S01]  /*dfc0*/  LDGSTS.E [R135+0x30600], desc[UR28][R24.64], !P6 ;  /* 0x3060000018877fae */ /* 0x0003e2000f1a101c */
[----:B------:R-:W-:Y:S01]  /*dfd0*/  ISETP.GE.U32.AND P6, PT, R16, 0x7ffffefb, PT ;  /* 0x7ffffefb1000780c */ /* 0x000fe20003fc6070 */
[----:B------:R-:W-:-:S05]  /*dfe0*/  IMAD.WIDE R250, R127, 0x4, R70 ;  /* 0x000000047ffa7825 */ /* 0x000fca00078e0246 */
[----:B------:R-:W2:Y:S01]  /*dff0*/  LDC R23, c[0x0][0x3a0] ;  /* 0x0000e800ff177b82 */ /* 0x000ea20000000800 */
[----:B-1----:R-:W-:-:S07]  /*e000*/  VIADD R16, R18, 0xffffff38 ;  /* 0xffffff3812107836 */ /* 0x002fce0000000000 */
[----:B------:R-:W1:Y:S01]  /*e010*/  LDC R24, c[0x0][0x3a0] ;  /* 0x0000e800ff187b82 */ /* 0x000e620000000800 */
[----:B---3--:R-:W-:-:S04]  /*e020*/  IMAD.WIDE R50, R0, 0x4, R50 ;  /* 0x0000000400327825 */ /* 0x008fc800078e0232 */
[C---:B------:R-:W-:Y:S01]  /*e030*/  IMAD.WIDE R42, R0.reuse, 0x4, R42 ;  /* 0x00000004002a7825 */ /* 0x040fe200078e022a */
[----:B------:R3:W-:Y:S03]  /*e040*/  STL.64 [R1+0xf8], R50 ;  /* 0x0000f83201007387 */ /* 0x0007e60000100a00 */
[C---:B------:R-:W-:Y:S01]  /*e050*/  IMAD.WIDE R62, R0.reuse, 0x4, R46 ;  /* 0x00000004003e7825 */ /* 0x040fe200078e022e */
[----:B------:R3:W-:Y:S03]  /*e060*/  STL.64 [R1+0x328], R42 ;  /* 0x0003282a01007387 */ /* 0x0007e60000100a00 */
[C---:B------:R-:W-:Y:S01]  /*e070*/  IMAD.WIDE R18, R0.reuse, 0x4, R26 ;  /* 0x0000000400127825 */ /* 0x040fe200078e021a */
[----:B------:R-:W4:Y:S04]  /*e080*/  LDL.LU.64 R46, [R1+0x438] ;  /* 0x00043800012e7983 */ /* 0x000f280000300a00 */
[----:B------:R-:W4:Y:S04]  /*e090*/  LDL.LU.64 R26, [R1+0x348] ;  /* 0x00034800011a7983 */ /* 0x000f280000300a00 */
[----:B------:R-:W-:Y:S04]  /*e0a0*/  STL.64 [R1+0xf0], R62 ;  /* 0x0000f03e01007387 */ /* 0x000fe80000100a00 */
[----:B------:R-:W-:Y:S04]  /*e0b0*/  LDGSTS.E [R135+0x30800], desc[UR28][R50.64], !P3 ;  /* 0x3080000032877fae */ /* 0x000fe8000d9a101c */
[----:B------:R1:W-:Y:S04]  /*e0c0*/  STL.64 [R1+0x330], R18 ;  /* 0x0003301201007387 */ /* 0x0003e80000100a00 */
[----:B------:R-:W-:Y:S04]  /*e0d0*/  LDGSTS.E [R135+0x30a00], desc[UR28][R42.64], !P3 ;  /* 0x30a000002a877fae */ /* 0x000fe8000d9a101c */
[----:B---3--:R-:W3:Y:S04]  /*e0e0*/  LDL.LU.64 R50, [R1+0x430] ;  /* 0x0004300001327983 */ /* 0x008ee80000300a00 */
[----:B------:R-:W-:Y:S04]  /*e0f0*/  LDGSTS.E [R135+0x30c00], desc[UR28][R62.64], !P4 ;  /* 0x30c000003e877fae */ /* 0x000fe8000e1a101c */
[----:B------:R-:W3:Y:S04]  /*e100*/  LDL.LU.64 R42, [R1+0x350] ;  /* 0x00035000012a7983 */ /* 0x000ee80000300a00 */
[----:B------:R1:W-:Y:S01]  /*e110*/  LDGSTS.E [R135+0x30e00], desc[UR28][R18.64], !P4 ;  /* 0x30e0000012877fae */ /* 0x0003e2000e1a101c */
[----:B--2---:R-:W-:-:S04]  /*e120*/  IMAD.WIDE R56, R0, 0x4, R56 ;  /* 0x0000000400387825 */ /* 0x004fc800078e0238 */
[C---:B------:R-:W-:Y:S01]  /*e130*/  IMAD.WIDE R38, R0.reuse, 0x4, R38 ;  /* 0x0000000400267825 */ /* 0x040fe200078e0226 */
[----:B------:R2:W-:Y:S03]  /*e140*/  STL.64 [R1+0xe8], R56 ;  /* 0x0000e83801007387 */ /* 0x0005e60000100a00 */
[C---:B------:R-:W-:Y:S01]  /*e150*/  IMAD.WIDE R70, R0.reuse, 0x4, R54 ;  /* 0x0000000400467825 */ /* 0x040fe200078e0236 */
[----:B------:R2:W-:Y:S01]  /*e160*/  STL.64 [R1+0x338], R38 ;  /* 0x0003382601007387 */ /* 0x0005e20000100a00 */
[----:B------:R-:W-:Y:S01]  /*e170*/  ISETP.GE.U32.AND P3, PT, R17, 0x7ffffefa, PT ;  /* 0x7ffffefa1100780c */ /* 0x000fe20003f66070 */
[----:B-1----:R-:W1:Y:S01]  /*e180*/  LDC R18, c[0x0][0x3a0] ;  /* 0x0000e800ff127b82 */ /* 0x002e620000000800 */
[----:B----4-:R-:W-:Y:S01]  /*e190*/  IMAD.WIDE R62, R0, 0x4, R40 ;  /* 0x00000004003e7825 */ /* 0x010fe200078e0228 */
[----:B------:R-:W4:Y:S04]  /*e1a0*/  LDL.LU.64 R54, [R1+0x428] ;  /* 0x0004280001367983 */ /* 0x000f280000300a00 */
[----:B------:R-:W4:Y:S02]  /*e1b0*/  LDL.LU.64 R40, [R1+0x358] ;  /* 0x0003580001287983 */ /* 0x000f240000300a00 */
[----:B------:R-:W1:Y:S02]  /*e1c0*/  LDC R19, c[0x0][0x3a0] ;  /* 0x0000e800ff137b82 */ /* 0x000e640000000800 */
[----:B------:R-:W-:Y:S04]  /*e1d0*/  STL.64 [R1+0xe0], R70 ;  /* 0x0000e04601007387 */ /* 0x000fe80000100a00 */
[----:B------:R-:W-:Y:S04]  /*e1e0*/  LDGSTS.E [R135+0x31000], desc[UR28][R56.64], !P5 ;  /* 0x3100000038877fae */ /* 0x000fe8000e9a101c */
[----:B------:R3:W-:Y:S04]  /*e1f0*/  STL.64 [R1+0x340], R62 ;  /* 0x0003403e01007387 */ /* 0x0007e80000100a00 */
[----:B------:R-:W-:Y:S04]  /*e200*/  LDGSTS.E [R135+0x31200], desc[UR28][R38.64], !P5 ;  /* 0x3120000026877fae */ /* 0x000fe8000e9a101c */
[----:B--2---:R-:W2:Y:S01]  /*e210*/  LDL.LU.64 R56, [R1+0x420] ;  /* 0x0004200001387983 */ /* 0x004ea20000300a00 */
[----:B------:R-:W-:-:S03]  /*e220*/  VIADD R17, R20, 0xffffff37 ;  /* 0xffffff3714117836 */ /* 0x000fc60000000000 */
[----:B------:R-:W-:Y:S04]  /*e230*/  LDGSTS.E [R135+0x31400], desc[UR28][R70.64], !P6 ;  /* 0x3140000046877fae */ /* 0x000fe8000f1a101c */
[----:B------:R-:W2:Y:S01]  /*e240*/  LDL.LU.64 R38, [R1+0x360] ;  /* 0x0003600001267983 */ /* 0x000ea20000300a00 */
[----:B------:R-:W-:Y:S01]  /*e250*/  ISETP.GE.U32.AND P5, PT, R17, 0x7ffffef8, PT ;  /* 0x7ffffef81100780c */ /* 0x000fe20003fa6070 */
[----:B------:R-:W-:Y:S02]  /*e260*/  VIADD R17, R21, 0xffffff35 ;  /* 0xffffff3515117836 */ /* 0x000fe40000000000 */
[----:B------:R3:W-:Y:S01]  /*e270*/  LDGSTS.E [R135+0x31600], desc[UR28][R62.64], !P6 ;  /* 0x316000003e877fae */ /* 0x0007e2000f1a101c */
[----:B------:R-:W-:Y:S01]  /*e280*/  ISETP.GE.U32.AND P4, PT, R16, 0x7ffffef9, PT ;  /* 0x7ffffef91000780c */ /* 0x000fe20003f86070 */
[----:B------:R-:W-:-:S04]  /*e290*/  IMAD.WIDE R46, R0, 0x4, R46 ;  /* 0x00000004002e7825 */ /* 0x000fc800078e022e */
[C---:B------:R-:W-:Y:S01]  /*e2a0*/  IMAD.WIDE R26, R0.reuse, 0x4, R26 ;  /* 0x00000004001a7825 */ /* 0x040fe200078e021a */
[----:B------:R1:W-:Y:S04]  /*e2b0*/  STL.64 [R1+0xd8], R46 ;  /* 0x0000d82e01007387 */ /* 0x0003e80000100a00 */
[----:B------:R1:W-:Y:S04]  /*e2c0*/  STL.64 [R1+0x348], R26 ;  /* 0x0003481a01007387 */ /* 0x0003e80000100a00 */
[----:B------:R-:W-:Y:S04]  /*e2d0*/  LDGSTS.E [R135+0x31800], desc[UR28][R46.64], !P3 ;  /* 0x318000002e877fae */ /* 0x000fe8000d9a101c */
[----:B------:R-:W-:Y:S01]  /*e2e0*/  LDGSTS.E [R135+0x31a00], desc[UR28][R26.64], !P3 ;  /* 0x31a000001a877fae */ /* 0x000fe2000d9a101c */
[----:B---3--:R-:W-:-:S03]  /*e2f0*/  IMAD.WIDE R62, R0, 0x4, R50 ;  /* 0x00000004003e7825 */ /* 0x008fc600078e0232 */
[----:B------:R-:W3:Y:S04]  /*e300*/  LDL.LU.64 R50, [R1+0x418] ;  /* 0x0004180001327983 */ /* 0x000ee80000300a00 */
[----:B------:R-:W-:Y:S01]  /*e310*/  LDGSTS.E [R135+0x31c00], desc[UR28][R62.64], !P4 ;  /* 0x31c000003e877fae */ /* 0x000fe2000e1a101c */
[----:B------:R-:W-:-:S03]  /*e320*/  IMAD.WIDE R20, R0, 0x4, R42 ;  /* 0x0000000400147825 */ /* 0x000fc600078e022a */
[----:B------:R-:W3:Y:S04]  /*e330*/  LDL.LU.64 R42, [R1+0x368] ;  /* 0x00036800012a7983 */ /* 0x000ee80000300a00 */
[----:B------:R-:W-:Y:S04]  /*e340*/  STL.64 [R1+0xd0], R62 ;  /* 0x0000d03e01007387 */ /* 0x000fe80000100a00 */
[----:B------:R2:W-:Y:S04]  /*e350*/  STL.64 [R1+0x350], R20 ;  /* 0x0003501401007387 */ /* 0x0005e80000100a00 */
[----:B-1----:R-:W3:Y:S04]  /*e360*/  LDL.LU.64 R46, [R1+0x410] ;  /* 0x00041000012e7983 */ /* 0x002ee80000300a00 */
[----:B------:R-:W3:Y:S04]  /*e370*/  LDL.LU.64 R26, [R1+0x370] ;  /* 0x00037000011a7983 */ /* 0x000ee80000300a00 */
[----:B------:R1:W-:Y:S01]  /*e380*/  LDGSTS.E [R135+0x31e00], desc[UR28][R20.64], !P4 ;  /* 0x31e0000014877fae */ /* 0x0003e2000e1a101c */
[----:B----4-:R-:W-:-:S04]  /*e390*/  IMAD.WIDE R54, R0, 0x4, R54 ;  /* 0x0000000400367825 */ /* 0x010fc800078e0236 */
[C---:B------:R-:W-:Y:S01]  /*e3a0*/  IMAD.WIDE R40, R0.reuse, 0x4, R40 ;  /* 0x0000000400287825 */ /* 0x040fe200078e0228 */
[----:B------:R4:W-:Y:S03]  /*e3b0*/  STL.64 [R1+0xc8], R54 ;  /* 0x0000c83601007387 */ /* 0x0009e60000100a00 */
[----:B--2---:R-:W-:Y:S01]  /*e3c0*/  IMAD.WIDE R70, R0, 0x4, R56 ;  /* 0x0000000400467825 */ /* 0x004fe200078e0238 */
[----:B------:R2:W-:Y:S01]  /*e3d0*/  STL.64 [R1+0x358], R40 ;  /* 0x0003582801007387 */ /* 0x0005e20000100a00 */
[----:B------:R-:W-:Y:S01]  /*e3e0*/  IADD3 R16, PT, PT, R22, -0xca, RZ ;  /* 0xffffff3616107810 */ /* 0x000fe20007ffe0ff */
[----:B-1----:R-:W1:Y:S02]  /*e3f0*/  LDC R20, c[0x0][0x3a0] ;  /* 0x0000e800ff147b82 */ /* 0x002e640000000800 */
[----:B------:R-:W3:Y:S01]  /*e400*/  LDL.LU.64 R56, [R1+0x408] ;  /* 0x0004080001387983 */ /* 0x000ee20000300a00 */
[----:B------:R-:W-:-:S03]  /*e410*/  IMAD.WIDE R62, R0, 0x4, R38 ;  /* 0x00000004003e7825 */ /* 0x000fc600078e0226 */
[----:B------:R-:W-:Y:S01]  /*e420*/  LDGSTS.E [R135+0x32000], desc[UR28][R54.64], !P5 ;  /* 0x3200000036877fae */ /* 0x000fe2000e9a101c */
[----:B------:R-:W-:Y:S01]  /*e430*/  ISETP.GE.U32.AND P3, PT, R17, 0x7ffffef6, PT ;  /* 0x7ffffef61100780c */ /* 0x000fe20003f66070 */
[----:B------:R-:W1:Y:S02]  /*e440*/  LDC R22, c[0x0][0x3a0] ;  /* 0x0000e800ff167b82 */ /* 0x000e640000000800 */
[----:B------:R-:W3:Y:S04]  /*e450*/  LDL.LU.64 R38, [R1+0x378] ;  /* 0x0003780001267983 */ /* 0x000ee80000300a00 */
[----:B------:R1:W-:Y:S02]  /*e460*/  STL.64 [R1+0xc0], R70 ;  /* 0x0000c04601007387 */ /* 0x0003e40000100a00 */
[----:B------:R-:W1:Y:S02]  /*e470*/  LDC R21, c[0x0][0x3a0] ;  /* 0x0000e800ff157b82 */ /* 0x000e640000000800 */
[----:B------:R1:W-:Y:S04]  /*e480*/  STL.64 [R1+0x360], R62 ;  /* 0x0003603e01007387 */ /* 0x0003e80000100a00 */
[----:B----4-:R-:W4:Y:S04]  /*e490*/  LDL.LU.64 R54, [R1+0x400] ;  /* 0x0004000001367983 */ /* 0x010f280000300a00 */
[----:B------:R-:W-:Y:S04]  /*e4a0*/  LDGSTS.E [R135+0x32200], desc[UR28][R40.64], !P5 ;  /* 0x3220000028877fae */ /* 0x000fe8000e9a101c */
[----:B--2---:R-:W2:Y:S01]  /*e4b0*/  LDL.LU.64 R40, [R1+0x380] ;  /* 0x0003800001287983 */ /* 0x004ea20000300a00 */
[----:B------:R-:W-:Y:S01]  /*e4c0*/  ISETP.GE.U32.AND P6, PT, R16, 0x7ffffef7, PT ;  /* 0x7ffffef71000780c */ /* 0x000fe20003fc6070 */
[----:B------:R-:W-:-:S02]  /*e4d0*/  VIADD R16, R24, 0xffffff34 ;  /* 0xffffff3418107836 */ /* 0x000fc40000000000 */
[----:B------:R-:W1:Y:S03]  /*e4e0*/  LDC R24, c[0x0][0x3a0] ;  /* 0x0000e800ff187b82 */ /* 0x000e660000000800 */
[----:B------:R-:W-:-:S07]  /*e4f0*/  ISETP.GE.U32.AND P4, PT, R16, 0x7ffffef5, PT ;  /* 0x7ffffef51000780c */ /* 0x000fce0003f86070 */
[----:B------:R1:W-:Y:S04]  /*e500*/  LDGSTS.E [R135+0x32400], desc[UR28][R70.64], !P6 ;  /* 0x3240000046877fae */ /* 0x0003e8000f1a101c */
[----:B------:R1:W-:Y:S01]  /*e510*/  LDGSTS.E [R135+0x32600], desc[UR28][R62.64], !P6 ;  /* 0x326000003e877fae */ /* 0x0003e2000f1a101c */
[----:B---3--:R-:W-:-:S04]  /*e520*/  IMAD.WIDE R50, R0, 0x4, R50 ;  /* 0x0000000400327825 */ /* 0x008fc800078e0232 */
[C---:B------:R-:W-:Y:S01]  /*e530*/  IMAD.WIDE R42, R0.reuse, 0x4, R42 ;  /* 0x00000004002a7825 */ /* 0x040fe200078e022a */
[----:B------:R3:W-:Y:S04]  /*e540*/  STL.64 [R1+0xb8], R50 ;  /* 0x0000b83201007387 */ /* 0x0007e80000100a00 */
[----:B------:R3:W-:Y:S04]  /*e550*/  STL.64 [R1+0x368], R42 ;  /* 0x0003682a01007387 */ /* 0x0007e80000100a00 */
[----:B------:R-:W-:Y:S01]  /*e560*/  LDGSTS.E [R135+0x32800], desc[UR28][R50.64], !P3 ;  /* 0x3280000032877fae */ /* 0x000fe2000d9a101c */
[----:B-1----:R-:W-:-:S03]  /*e570*/  IMAD.WIDE R70, R0, 0x4, R46 ;  /* 0x0000000400467825 */ /* 0x002fc600078e022e */
[----:B------:R-:W-:Y:S01]  /*e580*/  LDGSTS.E [R135+0x32a00], desc[UR28][R42.64], !P3 ;  /* 0x32a000002a877fae */ /* 0x000fe2000d9a101c */
[----:B------:R-:W-:-:S03]  /*e590*/  IMAD.WIDE R62, R0, 0x4, R26 ;  /* 0x00000004003e7825 */ /* 0x000fc600078e021a */
[----:B------:R-:W2:Y:S04]  /*e5a0*/  LDL.LU.64 R46, [R1+0x3f8] ;  /* 0x0003f800012e7983 */ /* 0x000ea80000300a00 */
[----:B------:R-:W2:Y:S04]  /*e5b0*/  LDL.LU.64 R26, [R1+0x388] ;  /* 0x00038800011a7983 */ /* 0x000ea80000300a00 */
[----:B------:R-:W-:Y:S04]  /*e5c0*/  STL.64 [R1+0xb0], R70 ;  /* 0x0000b04601007387 */ /* 0x000fe80000100a00 */
[----:B------:R4:W-:Y:S01]  /*e5d0*/  STL.64 [R1+0x370], R62 ;  /* 0x0003703e01007387 */ /* 0x0009e20000100a00 */
[----:B------:R-:W-:-:S02]  /*e5e0*/  VIADD R17, R18, 0xffffff33 ;  /* 0xffffff3312117836 */ /* 0x000fc40000000000 */
[----:B------:R-:W-:Y:S01]  /*e5f0*/  VIADD R16, R23, 0xffffff32 ;  /* 0xffffff3217107836 */ /* 0x000fe20000000000 */
[----:B---3--:R-:W3:Y:S01]  /*e600*/  LDL.LU.64 R50, [R1+0x120] ;  /* 0x0001200001327983 */ /* 0x008ee20000300a00 */
[----:B------:R-:W1:Y:S03]  /*e610*/  LDC R23, c[0x0][0x3a0] ;  /* 0x0000e800ff177b82 */ /* 0x000e660000000800 */
[----:B------:R-:W3:Y:S01]  /*e620*/  LDL.LU.64 R42, [R1+0x390] ;  /* 0x00039000012a7983 */ /* 0x000ee20000300a00 */
[----:B------:R-:W-:Y:S02]  /*e630*/  ISETP.GE.U32.AND P5, PT, R17, 0x7ffffef4, PT ;  /* 0x7ffffef41100780c */ /* 0x000fe40003fa6070 */
[----:B------:R-:W-:Y:S01]  /*e640*/  ISETP.GE.U32.AND P6, PT, R16, 0x7ffffef3, PT ;  /* 0x7ffffef31000780c */ /* 0x000fe20003fc6070 */
[----:B------:R-:W-:Y:S01]  /*e650*/  LDGSTS.E [R135+0x32c00], desc[UR28][R70.64], !P4 ;  /* 0x32c0000046877fae */ /* 0x000fe2000e1a101c */
[----:B------:R-:W-:Y:S01]  /*e660*/  IADD3 R16, PT, PT, R22, -0xd0, RZ ;  /* 0xffffff3016107810 */ /* 0x000fe20007ffe0ff */
[----:B------:R-:W1:Y:S02]  /*e670*/  LDC R18, c[0x0][0x3a0] ;  /* 0x0000e800ff127b82 */ /* 0x000e640000000800 */
[----:B------:R4:W-:Y:S01]  /*e680*/  LDGSTS.E [R135+0x32e00], desc[UR28][R62.64], !P4 ;  /* 0x32e000003e877fae */ /* 0x0009e2000e1a101c */
[----:B------:R-:W-:Y:S01]  /*e690*/  ISETP.GE.U32.AND P4, PT, R16, 0x7ffffef1, PT ;  /* 0x7ffffef11000780c */ /* 0x000fe20003f86070 */
[----:B------:R-:W-:-:S02]  /*e6a0*/  VIADD R16, R24, 0xffffff2e ;  /* 0xffffff2e18107836 */ /* 0x000fc40000000000 */
[----:B------:R-:W-:-:S04]  /*e6b0*/  IMAD.WIDE R56, R0, 0x4, R56 ;  /* 0x0000000400387825 */ /* 0x000fc800078e0238 */
[C---:B------:R-:W-:Y:S01]  /*e6c0*/  IMAD.WIDE R38, R0.reuse, 0x4, R38 ;  /* 0x0000000400267825 */ /* 0x040fe200078e0226 */
[----:B------:R1:W-:Y:S04]  /*e6d0*/  STL.64 [R1+0xa8], R56 ;  /* 0x0000a83801007387 */ /* 0x0003e80000100a00 */
[----:B------:R1:W-:Y:S04]  /*e6e0*/  STL.64 [R1+0x378], R38 ;  /* 0x0003782601007387 */ /* 0x0003e80000100a00 */
[----:B------:R-:W-:Y:S01]  /*e6f0*/  LDGSTS.E [R135+0x33000], desc[UR28][R56.64], !P5 ;  /* 0x3300000038877fae */ /* 0x000fe2000e9a101c */
[----:B----4-:R-:W-:-:S03]  /*e700*/  IMAD.WIDE R62, R0, 0x4, R54 ;  /* 0x00000004003e7825 */ /* 0x010fc600078e0236 */
[----:B------:R-:W-:Y:S04]  /*e710*/  LDGSTS.E [R135+0x33200], desc[UR28][R38.64], !P5 ;  /* 0x3320000026877fae */ /* 0x000fe8000e9a101c */
[----:B------:R-:W4:Y:S01]  /*e720*/  LDL.LU.64 R54, [R1+0x128] ;  /* 0x0001280001367983 */ /* 0x000f220000300a00 */
[----:B------:R-:W-:Y:S02]  /*e730*/  VIADD R17, R19, 0xffffff31 ;  /* 0xffffff3113117836 */ /* 0x000fe40000000000 */
[----:B------:R-:W2:Y:S01]  /*e740*/  LDC R19, c[0x0][0x3a0] ;  /* 0x0000e800ff137b82 */ /* 0x000ea20000000800 */
[----:B------:R-:W-:Y:S01]  /*e750*/  LDGSTS.E [R135+0x33400], desc[UR28][R62.64], !P6 ;  /* 0x334000003e877fae */ /* 0x000fe2000f1a101c */
[----:B--2---:R-:W-:-:S03]  /*e760*/  IMAD.WIDE R24, R0, 0x4, R40 ;  /* 0x0000000400187825 */ /* 0x004fc600078e0228 */
[----:B------:R-:W2:Y:S04]  /*e770*/  LDL.LU.64 R40, [R1+0x398] ;  /* 0x0003980001287983 */ /* 0x000ea80000300a00 */
[----:B------:R-:W-:Y:S04]  /*e780*/  STL.64 [R1+0xa0], R62 ;  /* 0x0000a03e01007387 */ /* 0x000fe80000100a00 */
[----:B------:R1:W-:Y:S04]  /*e790*/  STL.64 [R1+0x380], R24 ;  /* 0x0003801801007387 */ /* 0x0003e80000100a00 */
[----:B-1----:R-:W2:Y:S04]  /*e7a0*/  LDL.LU.64 R56, [R1+0x130] ;  /* 0x0001300001387983 */ /* 0x002ea80000300a00 */
[----:B------:R-:W2:Y:S01]  /*e7b0*/  LDL.LU.64 R38, [R1+0x3a0] ;  /* 0x0003a00001267983 */ /* 0x000ea20000300a00 */
[----:B------:R-:W-:-:S03]  /*e7c0*/  ISETP.GE.U32.AND P3, PT, R17, 0x7ffffef2, PT ;  /* 0x7ffffef21100780c */ /* 0x000fc60003f66070 */
[----:B------:R1:W-:Y:S01]  /*e7d0*/  LDGSTS.E [R135+0x33600], desc[UR28][R24.64], !P6 ;  /* 0x3360000018877fae */ /* 0x0003e2000f1a101c */
[----:B------:R-:W-:Y:S01]  /*e7e0*/  ISETP.GE.U32.AND P6, PT, R16, 0x7ffffeef, PT ;  /* 0x7ffffeef1000780c */ /* 0x000fe20003fc6070 */
[----:B------:R-:W-:Y:S02]  /*e7f0*/  VIADD R16, R23, 0xffffff2c ;  /* 0xffffff2c17107836 */ /* 0x000fe40000000000 */
[----:B------:R-:W-:Y:S02]  /*e800*/  VIADD R17, R20, 0xffffff2f ;  /* 0xffffff2f14117836 */ /* 0x000fe40000000000 */
[----:B------:R-:W2:Y:S01]  /*e810*/  LDC R20, c[0x0][0x3a0] ;  /* 0x0000e800ff147b82 */ /* 0x000ea20000000800 */
[----:B------:R-:W-:-:S07]  /*e820*/  IMAD.WIDE R46, R0, 0x4, R46 ;  /* 0x00000004002e7825 */ /* 0x000fce00078e022e */
[----:B-1----:R-:W1:Y:S01]  /*e830*/  LDC R24, c[0x0][0x3a0] ;  /* 0x0000e800ff187b82 */ /* 0x002e620000000800 */
[C---:B------:R-:W-:Y:S01]  /*e840*/  IMAD.WIDE R26, R0.reuse, 0x4, R26 ;  /* 0x00000004001a7825 */ /* 0x040fe200078e021a */
[----:B------:R3:W-:Y:S04]  /*e850*/  STL.64 [R1+0x118], R46 ;  /* 0x0001182e01007387 */ /* 0x0007e80000100a00 */
[----:B------:R3:W-:Y:S04]  /*e860*/  STL.64 [R1+0x388], R26 ;  /* 0x0003881a01007387 */ /* 0x0007e80000100a00 */
[----:B------:R-:W-:Y:S01]  /*e870*/  LDGSTS.E [R135+0x33800], desc[UR28][R46.64], !P3 ;  /* 0x338000002e877fae */ /* 0x000fe2000d9a101c */
[----:B---3--:R-:W-:-:S03]  /*e880*/  IMAD.WIDE R62, R0, 0x4, R50 ;  /* 0x00000004003e7825 */ /* 0x008fc600078e0232 */
[----:B------:R-:W-:Y:S01]  /*e890*/  LDGSTS.E [R135+0x33a00], desc[UR28][R26.64], !P3 ;  /* 0x33a000001a877fae */ /* 0x000fe2000d9a101c */
[----:B------:R-:W-:-:S03]  /*e8a0*/  IMAD.WIDE R22, R0, 0x4, R42 ;  /* 0x0000000400167825 */ /* 0x000fc600078e022a */
[----:B------:R-:W3:Y:S04]  /*e8b0*/  LDL.LU.64 R50, [R1+0x138] ;  /* 0x0001380001327983 */ /* 0x000ee80000300a00 */
[----:B------:R-:W3:Y:S04]  /*e8c0*/  LDL.LU.64 R42, [R1+0x3a8] ;  /* 0x0003a800012a7983 */ /* 0x000ee80000300a00 */
[----:B------:R-:W-:Y:S04]  /*e8d0*/  STL.64 [R1+0x120], R62 ;  /* 0x0001203e01007387 */ /* 0x000fe80000100a00 */
[----:B------:R1:W-:Y:S04]  /*e8e0*/  STL.64 [R1+0x390], R22 ;  /* 0x0003901601007387 */ /* 0x0003e80000100a00 */
[----:B------:R-:W3:Y:S04]  /*e8f0*/  LDL.LU.64 R46, [R1+0x140] ;  /* 0x00014000012e7983 */ /* 0x000ee80000300a00 */
[----:B------:R-:W3:Y:S01]  /*e900*/  LDL.LU.64 R26, [R1+0x3b0] ;  /* 0x0003b000011a7983 */ /* 0x000ee20000300a00 */
[----:B------:R-:W-:-:S03]  /*e910*/  ISETP.GE.U32.AND P5, PT, R17, 0x7ffffef0, PT ;  /* 0x7ffffef01100780c */ /* 0x000fc60003fa6070 */
[----:B------:R-:W-:Y:S04]  /*e920*/  LDGSTS.E [R135+0x33c00], desc[UR28][R62.64], !P4 ;  /* 0x33c000003e877fae */ /* 0x000fe8000e1a101c */
[----:B------:R1:W-:Y:S01]  /*e930*/  LDGSTS.E [R135+0x33e00], desc[UR28][R22.64], !P4 ;  /* 0x33e0000016877fae */ /* 0x0003e2000e1a101c */
[C---:B----4-:R-:W-:Y:S01]  /*e940*/  IMAD.WIDE R54, R0.reuse, 0x4, R54 ;  /* 0x0000000400367825 */ /* 0x050fe200078e0236 */
[----:B-1----:R-:W1:Y:S04]  /*e950*/  LDC R22, c[0x0][0x3a0] ;  /* 0x0000e800ff167b82 */ /* 0x002e680000000800 */
[----:B------:R4:W-:Y:S04]  /*e960*/  STL.64 [R1+0x128], R54 ;  /* 0x0001283601007387 */ /* 0x0009e80000100a00 */
[----:B------:R-:W-:Y:S01]  /*e970*/  LDGSTS.E [R135+0x34000], desc[UR28][R54.64], !P5 ;  /* 0x3400000036877fae */ /* 0x000fe2000e9a101c */
[C---:B--2---:R-:W-:Y:S01]  /*e980*/  IMAD.WIDE R40, R0.reuse, 0x4, R40 ;  /* 0x0000000400287825 */ /* 0x044fe200078e0228 */
[----:B------:R-:W2:Y:S04]  /*e990*/  LDC R23, c[0x0][0x3a0] ;  /* 0x0000e800ff177b82 */ /* 0x000ea80000000800 */
[----:B------:R4:W-:Y:S04]  /*e9a0*/  STL.64 [R1+0x398], R40 ;  /* 0x0003982801007387 */ /* 0x0009e80000100a00 */
[----:B------:R-:W-:Y:S01]  /*e9b0*/  LDGSTS.E [R135+0x34200], desc[UR28][R40.64], !P5 ;  /* 0x3420000028877fae */ /* 0x000fe2000e9a101c */
[----:B------:R-:W-:-:S03]  /*e9c0*/  IMAD.WIDE R70, R0, 0x4, R56 ;  /* 0x0000000400467825 */ /* 0x000fc600078e0238 */
[----:B------:R-:W2:Y:S01]  /*e9d0*/  LDL.LU.64 R56, [R1+0x148] ;  /* 0x0001480001387983 */ /* 0x000ea20000300a00 */
[----:B------:R-:W-:-:S03]  /*e9e0*/  IMAD.WIDE R62, R0, 0x4, R38 ;  /* 0x00000004003e7825 */ /* 0x000fc600078e0226 */
[----:B------:R-:W2:Y:S04]  /*e9f0*/  LDL.LU.64 R38, [R1+0x3b8] ;  /* 0x0003b80001267983 */ /* 0x000ea80000300a00 */
[----:B------:R-:W-:Y:S04]  /*ea00*/  STL.64 [R1+0x130], R70 ;  /* 0x0001304601007387 */ /* 0x000fe80000100a00 */
[----:B------:R1:W-:Y:S04]  /*ea10*/  STL.64 [R1+0x3a0], R62 ;  /* 0x0003a03e01007387 */ /* 0x0003e80000100a00 */
[----:B----4-:R-:W4:Y:S04]  /*ea20*/  LDL.LU.64 R54, [R1+0x150] ;  /* 0x0001500001367983 */ /* 0x010f280000300a00 */
[----:B------:R-:W4:Y:S01]  /*ea30*/  LDL.LU.64 R40, [R1+0x3c0] ;  /* 0x0003c00001287983 */ /* 0x000f220000300a00 */
[----:B------:R-:W-:Y:S01]  /*ea40*/  VIADD R17, R18, 0xffffff2d ;  /* 0xffffff2d12117836 */ /* 0x000fe20000000000 */
[----:B------:R-:W-:Y:S01]  /*ea50*/  ISETP.GE.U32.AND P4, PT, R16, 0x7ffffeed, PT ;  /* 0x7ffffeed1000780c */ /* 0x000fe20003f86070 */
[----:B------:R-:W1:Y:S01]  /*ea60*/  LDC R18, c[0x0][0x3a0] ;  /* 0x0000e800ff127b82 */ /* 0x000e620000000800 */
[----:B------:R-:W-:Y:S01]  /*ea70*/  IADD3 R16, PT, PT, R21, -0xd6, RZ ;  /* 0xffffff2a15107810 */ /* 0x000fe20007ffe0ff */
[----:B------:R-:W-:Y:S01]  /*ea80*/  LDGSTS.E [R135+0x34400], desc[UR28][R70.64], !P6 ;  /* 0x3440000046877fae */ /* 0x000fe2000f1a101c */
[----:B------:R-:W-:-:S03]  /*ea90*/  ISETP.GE.U32.AND P3, PT, R17, 0x7ffffeee, PT ;  /* 0x7ffffeee1100780c */ /* 0x000fc60003f66070 */
[----:B------:R1:W-:Y:S01]  /*eaa0*/  LDGSTS.E [R135+0x34600], desc[UR28][R62.64], !P6 ;  /* 0x346000003e877fae */ /* 0x0003e2000f1a101c */
[----:B------:R-:W-:Y:S01]  /*eab0*/  ISETP.GE.U32.AND P6, PT, R16, 0x7ffffeeb, PT ;  /* 0x7ffffeeb1000780c */ /* 0x000fe20003fc6070 */
[----:B------:R-:W-:Y:S01]  /*eac0*/  VIADD R16, R24, 0xffffff28 ;  /* 0xffffff2818107836 */ /* 0x000fe20000000000 */
[----:B------:R-:W1:Y:S01]  /*ead0*/  LDC R21, c[0x0][0x3a0] ;  /* 0x0000e800ff157b82 */ /* 0x000e620000000800 */
[----:B------:R-:W-:Y:S02]  /*eae0*/  VIADD R17, R19, 0xffffff2b ;  /* 0xffffff2b13117836 */ /* 0x000fe40000000000 */
[----:B---3--:R-:W-:-:S05]  /*eaf0*/  IMAD.WIDE R50, R0, 0x4, R50 ;  /* 0x0000000400327825 */ /* 0x008fca00078e0232 */
[----:B------:R-:W3:Y:S01]  /*eb00*/  LDC R19, c[0x0][0x3a0] ;  /* 0x0000e800ff137b82 */ /* 0x000ee20000000800 */
[C---:B------:R-:W-:Y:S01]  /*eb10*/  IMAD.WIDE R42, R0.reuse, 0x4, R42 ;  /* 0x00000004002a7825 */ /* 0x040fe200078e022a */
[----:B------:R1:W-:Y:S04]  /*eb20*/  STL.64 [R1+0x138], R50 ;  /* 0x0001383201007387 */ /* 0x0003e80000100a00 */
[----:B------:R1:W-:Y:S04]  /*eb30*/  STL.64 [R1+0x3a8], R42 ;  /* 0x0003a82a01007387 */ /* 0x0003e80000100a00 */
[----:B------:R-:W-:Y:S01]  /*eb40*/  LDGSTS.E [R135+0x34800], desc[UR28][R50.64], !P3 ;  /* 0x3480000032877fae */ /* 0x000fe2000d9a101c */
[----:B-1----:R-:W-:-:S03]  /*eb50*/  IMAD.WIDE R62, R0, 0x4, R46 ;  /* 0x00000004003e7825 */ /* 0x002fc600078e022e */
[----:B------:R-:W-:Y:S01]  /*eb60*/  LDGSTS.E [R135+0x34a00], desc[UR28][R42.64], !P3 ;  /* 0x34a000002a877fae */ /* 0x000fe2000d9a101c */
[----:B------:R-:W-:-:S03]  /*eb70*/  IMAD.WIDE R24, R0, 0x4, R26 ;  /* 0x0000000400187825 */ /* 0x000fc600078e021a */
[----:B------:R-:W3:Y:S04]  /*eb80*/  LDL.LU.64 R46, [R1+0x158] ;  /* 0x00015800012e7983 */ /* 0x000ee80000300a00 */
[----:B------:R-:W3:Y:S04]  /*eb90*/  LDL.LU.64 R26, [R1+0x3c8] ;  /* 0x0003c800011a7983 */ /* 0x000ee80000300a00 */
[----:B------:R4:W-:Y:S04]  /*eba0*/  STL.64 [R1+0x140], R62 ;  /* 0x0001403e01007387 */ /* 0x0009e80000100a00 */
[----:B------:R1:W-:Y:S04]  /*ebb0*/  STL.64 [R1+0x3b0], R24 ;  /* 0x0003b01801007387 */ /* 0x0003e80000100a00 */
[----:B------:R-:W3:Y:S04]  /*ebc0*/  LDL.LU.64 R50, [R1+0x160] ;  /* 0x0001600001327983 */ /* 0x000ee80000300a00 */
[----:B------:R-:W3:Y:S01]  /*ebd0*/  LDL.LU.64 R42, [R1+0x3d0] ;  /* 0x0003d000012a7983 */ /* 0x000ee20000300a00 */
[----:B------:R-:W-:-:S03]  /*ebe0*/  ISETP.GE.U32.AND P5, PT, R17, 0x7ffffeec, PT ;  /* 0x7ffffeec1100780c */ /* 0x000fc60003fa6070 */
[----:B------:R4:W-:Y:S04]  /*ebf0*/  LDGSTS.E [R135+0x34c00], desc[UR28][R62.64], !P4 ;  /* 0x34c000003e877fae */ /* 0x0009e8000e1a101c */
[----:B------:R1:W-:Y:S01]  /*ec00*/  LDGSTS.E [R135+0x34e00], desc[UR28][R24.64], !P4 ;  /* 0x34e0000018877fae */ /* 0x0003e2000e1a101c */
[----:B--2---:R-:W-:-:S04]  /*ec10*/  IMAD.WIDE R56, R0, 0x4, R56 ;  /* 0x0000000400387825 */ /* 0x004fc800078e0238 */
[C---:B------:R-:W-:Y:S01]  /*ec20*/  IMAD.WIDE R38, R0.reuse, 0x4, R38 ;  /* 0x0000000400267825 */ /* 0x040fe200078e0226 */
[----:B------:R2:W-:Y:S04]  /*ec30*/  STL.64 [R1+0x148], R56 ;  /* 0x0001483801007387 */ /* 0x0005e80000100a00 */
[----:B------:R2:W-:Y:S04]  /*ec40*/  STL.64 [R1+0x3b8], R38 ;  /* 0x0003b82601007387 */ /* 0x0005e80000100a00 */
[----:B------:R-:W-:Y:S01]  /*ec50*/  LDGSTS.E [R135+0x35000], desc[UR28][R56.64], !P5 ;  /* 0x3500000038877fae */ /* 0x000fe2000e9a101c */
[----:B----4-:R-:W-:-:S03]  /*ec60*/  IMAD.WIDE R62, R0, 0x4, R54 ;  /* 0x00000004003e7825 */ /* 0x010fc600078e0236 */
[----:B------:R-:W-:Y:S01]  /*ec70*/  LDGSTS.E [R135+0x35200], desc[UR28][R38.64], !P5 ;  /* 0x3520000026877fae */ /* 0x000fe2000e9a101c */
[----:B-1----:R-:W-:-:S03]  /*ec80*/  IMAD.WIDE R24, R0, 0x4, R40 ;  /* 0x0000000400187825 */ /* 0x002fc600078e0228 */
[----:B------:R-:W4:Y:S04]  /*ec90*/  LDL.LU.64 R54, [R1+0x168] ;  /* 0x0001680001367983 */ /* 0x000f280000300a00 */
[----:B------:R-:W4:Y:S04]  /*eca0*/  LDL.LU.64 R40, [R1+0x3d8] ;  /* 0x0003d80001287983 */ /* 0x000f280000300a00 */
[----:B------:R1:W-:Y:S04]  /*ecb0*/  STL.64 [R1+0x150], R62 ;  /* 0x0001503e01007387 */ /* 0x0003e80000100a00 */
[----:B------:R1:W-:Y:S04]  /*ecc0*/  STL.64 [R1+0x3c0], R24 ;  /* 0x0003c01801007387 */ /* 0x0003e80000100a00 */
[----:B--2---:R-:W2:Y:S04]  /*ecd0*/  LDL.LU.64 R56, [R1+0x170] ;  /* 0x0001700001387983 */ /* 0x004ea80000300a00 */
[----:B------:R-:W2:Y:S01]  /*ece0*/  LDL.LU.64 R38, [R1+0x3e0] ;  /* 0x0003e00001267983 */ /* 0x000ea20000300a00 */
[----:B------:R-:W-:Y:S01]  /*ecf0*/  VIADD R17, R20, 0xffffff29 ;  /* 0xffffff2914117836 */ /* 0x000fe20000000000 */
[----:B------:R-:W-:Y:S01]  /*ed00*/  ISETP.GE.U32.AND P4, PT, R16, 0x7ffffee9, PT ;  /* 0x7ffffee91000780c */ /* 0x000fe20003f86070 */
[----:B------:R-:W1:Y:S01]  /*ed10*/  LDC R20, c[0x0][0x3a0] ;  /* 0x0000e800ff147b82 */ /* 0x000e620000000800 */
[----:B------:R1:W-:Y:S02]  /*ed20*/  LDGSTS.E [R135+0x35400], desc[UR28][R62.64], !P6 ;  /* 0x354000003e877fae */ /* 0x0003e4000f1a101c */
[----:B------:R-:W-:-:S02]  /*ed30*/  ISETP.GE.U32.AND P3, PT, R17, 0x7ffffeea, PT ;  /* 0x7ffffeea1100780c */ /* 0x000fc40003f66070 */
[----:B------:R1:W-:Y:S01]  /*ed40*/  LDGSTS.E [R135+0x35600], desc[UR28][R24.64], !P6 ;  /* 0x3560000018877fae */ /* 0x0003e2000f1a101c */
[----:B------:R-:W-:Y:S02]  /*ed50*/  VIADD R17, R18, 0xffffff27 ;  /* 0xffffff2712117836 */ /* 0x000fe40000000000 */
[C---:B---3--:R-:W-:Y:S01]  /*ed60*/  IMAD.WIDE R46, R0.reuse, 0x4, R46 ;  /* 0x00000004002e7825 */ /* 0x048fe200078e022e */
[----:B------:R-:W3:Y:S03]  /*ed70*/  LDC R18, c[0x0][0x3a0] ;  /* 0x0000e800ff127b82 */ /* 0x000ee60000000800 */
        /* <DEDUP_REMOVED lines=16> */
[----:B----4-:R-:W-:-:S04]  /*ee80*/  IMAD.WIDE R54, R0, 0x4, R54 ;  /* 0x0000000400367825 */ /* 0x010fc800078e0236 */
[C---:B------:R-:W-:Y:S01]  /*ee90*/  IMAD.WIDE R40, R0.reuse, 0x4, R40 ;  /* 0x0000000400287825 */ /* 0x040fe200078e0228 */
[----:B------:R4:W-:Y:S04]  /*eea0*/  STL.64 [R1+0x168], R54 ;  /* 0x0001683601007387 */ /* 0x0009e80000100a00 */
[----:B------:R4:W-:Y:S04]  /*eeb0*/  STL.64 [R1+0x3d8], R40 ;  /* 0x0003d82801007387 */ /* 0x0009e80000100a00 */
[----:B------:R-:W-:Y:S01]  /*eec0*/  LDGSTS.E [R135+0x36000], desc[UR28][R54.64], !P5 ;  /* 0x3600000036877fae */ /* 0x000fe2000e9a101c */
[----:B--2---:R-:W-:-:S03]  /*eed0*/  IMAD.WIDE R62, R0, 0x4, R56 ;  /* 0x00000004003e7825 */ /* 0x004fc600078e0238 */
[----:B------:R-:W-:Y:S01]  /*eee0*/  LDGSTS.E [R135+0x36200], desc[UR28][R40.64], !P5 ;  /* 0x3620000028877fae */ /* 0x000fe2000e9a101c */
[----:B-1----:R-:W-:-:S03]  /*eef0*/  IMAD.WIDE R24, R0, 0x4, R38 ;  /* 0x0000000400187825 */ /* 0x002fc600078e0226 */
[----:B------:R-:W2:Y:S04]  /*ef00*/  LDL.LU.64 R56, [R1+0x188] ;  /* 0x0001880001387983 */ /* 0x000ea80000300a00 */
[----:B------:R-:W2:Y:S04]  /*ef10*/  LDL.LU.64 R38, [R1+0x300] ;  /* 0x0003000001267983 */ /* 0x000ea80000300a00 */
[----:B------:R1:W-:Y:S04]  /*ef20*/  STL.64 [R1+0x170], R62 ;  /* 0x0001703e01007387 */ /* 0x0003e80000100a00 */
[----:B------:R1:W-:Y:S04]  /*ef30*/  STL.64 [R1+0x3e0], R24 ;  /* 0x0003e01801007387 */ /* 0x0003e80000100a00 */
[----:B----4-:R-:W4:Y:S04]  /*ef40*/  LDL.LU.64 R54, [R1+0x190] ;  /* 0x0001900001367983 */ /* 0x010f280000300a00 */
[----:B------:R-:W4:Y:S01]  /*ef50*/  LDL.LU.64 R40, [R1+0x2f8] ;  /* 0x0002f80001287983 */ /* 0x000f220000300a00 */
[----:B------:R-:W-:-:S02]  /*ef60*/  VIADD R16, R22, 0xffffff26 ;  /* 0xffffff2616107836 */ /* 0x000fc40000000000 */
[----:B------:R-:W-:Y:S01]  /*ef70*/  VIADD R17, R19, 0xffffff25 ;  /* 0xffffff2513117836 */ /* 0x000fe20000000000 */
[----:B------:R-:W1:Y:S02]  /*ef80*/  LDC R22, c[0x0][0x3a0] ;  /* 0x0000e800ff167b82 */ /* 0x000e640000000800 */
[----:B------:R-:W-:Y:S02]  /*ef90*/  ISETP.GE.U32.AND P6, PT, R16, 0x7ffffee7, PT ;  /* 0x7ffffee71000780c */ /* 0x000fe40003fc6070 */
[----:B------:R-:W-:Y:S02]  /*efa0*/  ISETP.GE.U32.AND P3, PT, R17, 0x7ffffee6, PT ;  /* 0x7ffffee61100780c */ /* 0x000fe40003f66070 */
[----:B------:R-:W-:Y:S02]  /*efb0*/  IADD3 R16, PT, PT, R21, -0xdc, RZ ;  /* 0xffffff2415107810 */ /* 0x000fe40007ffe0ff */
[----:B------:R-:W1:Y:S07]  /*efc0*/  LDC R19, c[0x0][0x3a0] ;  /* 0x0000e800ff137b82 */ /* 0x000e6e0000000800 */
[----:B------:R1:W-:Y:S01]  /*efd0*/  LDGSTS.E [R135+0x36400], desc[UR28][R62.64], !P6 ;  /* 0x364000003e877fae */ /* 0x0003e2000f1a101c */
[----:B---3--:R-:W-:-:S03]  /*efe0*/  IMAD.WIDE R50, R0, 0x4, R50 ;  /* 0x0000000400327825 */ /* 0x008fc600078e0232 */
[----:B------:R3:W-:Y:S01]  /*eff0*/  LDGSTS.E [R135+0x36600], desc[UR28][R24.64], !P6 ;  /* 0x3660000018877fae */ /* 0x0007e2000f1a101c */
[----:B------:R-:W2:Y:S01]  /*f000*/  LDC R21, c[0x0][0x3a0] ;  /* 0x0000e800ff157b82 */ /* 0x000ea20000000800 */
[----:B------:R-:W-:Y:S02]  /*f010*/  IMAD.WIDE R42, R0, 0x4, R42 ;  /* 0x00000004002a7825 */ /* 0x000fe400078e022a */
[----:B------:R2:W-:Y:S04]  /*f020*/  STL.64 [R1+0x178], R50 ;  /* 0x0001783201007387 */ /* 0x0005e80000100a00 */
[----:B------:R2:W-:Y:S01]  /*f030*/  STL.64 [R1+0x3e8], R42 ;  /* 0x0003e82a01007387 */ /* 0x0005e20000100a00 */
[----:B------:R-:W-:-:S03]  /*f040*/  ISETP.GE.U32.AND P4, PT, R16, 0x7ffffee5, PT ;  /* 0x7ffffee51000780c */ /* 0x000fc60003f86070 */
[----:B------:R-:W-:Y:S01]  /*f050*/  LDGSTS.E [R135+0x36800], desc[UR28][R50.64], !P3 ;  /* 0x3680000032877fae */ /* 0x000fe2000d9a101c */
[----:B-1----:R-:W-:-:S03]  /*f060*/  IMAD.WIDE R62, R0, 0x4, R46 ;  /* 0x00000004003e7825 */ /* 0x002fc600078e022e */
[----:B------:R-:W-:Y:S01]  /*f070*/  LDGSTS.E [R135+0x36a00], desc[UR28][R42.64], !P3 ;  /* 0x36a000002a877fae */ /* 0x000fe2000d9a101c */
[----:B---3--:R-:W-:-:S03]  /*f080*/  IMAD.WIDE R24, R0, 0x4, R26 ;  /* 0x0000000400187825 */ /* 0x008fc600078e021a */
[----:B------:R-:W3:Y:S04]  /*f090*/  LDL.LU.64 R46, [R1+0x198] ;  /* 0x00019800012e7983 */ /* 0x000ee80000300a00 */
[----:B------:R-:W3:Y:S04]  /*f0a0*/  LDL.LU.64 R26, [R1+0x2f0] ;  /* 0x0002f000011a7983 */ /* 0x000ee80000300a00 */
[----:B------:R4:W-:Y:S04]  /*f0b0*/  STL.64 [R1+0x180], R62 ;  /* 0x0001803e01007387 */ /* 0x0009e80000100a00 */
[----:B------:R1:W-:Y:S01]  /*f0c0*/  STL.64 [R1+0x5b0], R24 ;  /* 0x0005b01801007387 */ /* 0x0003e20000100a00 */
[----:B------:R-:W-:-:S02]  /*f0d0*/  VIADD R17, R20, 0xffffff23 ;  /* 0xffffff2314117836 */ /* 0x000fc40000000000 */
[C---:B--2---:R-:W-:Y:S01]  /*f0e0*/  IMAD.WIDE R56, R0.reuse, 0x4, R56 ;  /* 0x0000000400387825 */ /* 0x044fe200078e0238 */
[----:B------:R-:W2:Y:S01]  /*f0f0*/  LDL.LU.64 R50, [R1+0x1a0] ;  /* 0x0001a00001327983 */ /* 0x000ea20000300a00 */
[----:B------:R-:W2:Y:S03]  /*f100*/  LDC R20, c[0x0][0x3a0] ;  /* 0x0000e800ff147b82 */ /* 0x000ea60000000800 */
[----:B------:R-:W2:Y:S01]  /*f110*/  LDL.LU.64 R42, [R1+0x2e8] ;  /* 0x0002e800012a7983 */ /* 0x000ea20000300a00 */
[----:B------:R-:W-:Y:S01]  /*f120*/  ISETP.GE.U32.AND P5, PT, R17, 0x7ffffee4, PT ;  /* 0x7ffffee41100780c */ /* 0x000fe20003fa6070 */
[C---:B------:R-:W-:Y:S02]  /*f130*/  IMAD.WIDE R38, R0.reuse, 0x4, R38 ;  /* 0x0000000400267825 */ /* 0x040fe400078e0226 */
[----:B------:R4:W-:Y:S04]  /*f140*/  LDGSTS.E [R135+0x36c00], desc[UR28][R62.64], !P4 ;  /* 0x36c000003e877fae */ /* 0x0009e8000e1a101c */
[----:B------:R1:W-:Y:S04]  /*f150*/  LDGSTS.E [R135+0x36e00], desc[UR28][R24.64], !P4 ;  /* 0x36e0000018877fae */ /* 0x0003e8000e1a101c */
[----:B------:R1:W-:Y:S01]  /*f160*/  STL.64 [R1+0x188], R56 ;  /* 0x0001883801007387 */ /* 0x0003e20000100a00 */
[----:B----4-:R-:W-:-:S03]  /*f170*/  IMAD.WIDE R62, R0, 0x4, R54 ;  /* 0x00000004003e7825 */ /* 0x010fc600078e0236 */
[----:B------:R4:W-:Y:S01]  /*f180*/  STL.64 [R1+0x5a8], R38 ;  /* 0x0005a82601007387 */ /* 0x0009e20000100a00 */
[----:B-1----:R-:W-:-:S03]  /*f190*/  IMAD.WIDE R24, R0, 0x4, R40 ;  /* 0x0000000400187825 */ /* 0x002fc600078e0228 */
[----:B------:R-:W2:Y:S04]  /*f1a0*/  LDL.LU.64 R54, [R1+0x1a8] ;  /* 0x0001a80001367983 */ /* 0x000ea80000300a00 */
[----:B------:R-:W2:Y:S04]  /*f1b0*/  LDL.LU.64 R40, [R1+0x2d8] ;  /* 0x0002d80001287983 */ /* 0x000ea80000300a00 */
[----:B------:R2:W-:Y:S04]  /*f1c0*/  STL.64 [R1+0x190], R62 ;  /* 0x0001903e01007387 */ /* 0x0005e80000100a00 */
[----:B------:R-:W-:Y:S04]  /*f1d0*/  LDGSTS.E [R135+0x37000], desc[UR28][R56.64], !P5 ;  /* 0x3700000038877fae */ /* 0x000fe8000e9a101c */
[----:B------:R1:W-:Y:S04]  /*f1e0*/  STL.64 [R1+0x580], R24 ;  /* 0x0005801801007387 */ /* 0x0003e80000100a00 */
[----:B------:R-:W-:Y:S04]  /*f1f0*/  LDGSTS.E [R135+0x37200], desc[UR28][R38.64], !P5 ;  /* 0x3720000026877fae */ /* 0x000fe8000e9a101c */
[----:B------:R-:W2:Y:S04]  /*f200*/  LDL.LU.64 R56, [R1+0x1b0] ;  /* 0x0001b00001387983 */ /* 0x000ea80000300a00 */
[----:B----4-:R-:W4:Y:S01]  /*f210*/  LDL.LU.64 R38, [R1+0x2c8] ;  /* 0x0002c80001267983 */ /* 0x010f220000300a00 */
[----:B------:R-:W-:-:S02]  /*f220*/  VIADD R16, R23, 0xffffff22 ;  /* 0xffffff2217107836 */ /* 0x000fc40000000000 */
[----:B------:R-:W-:Y:S01]  /*f230*/  VIADD R17, R18, 0xffffff21 ;  /* 0xffffff2112117836 */ /* 0x000fe20000000000 */
[----:B------:R-:W1:Y:S02]  /*f240*/  LDC R23, c[0x0][0x3a0] ;  /* 0x0000e800ff177b82 */ /* 0x000e640000000800 */
[----:B------:R-:W-:Y:S02]  /*f250*/  ISETP.GE.U32.AND P6, PT, R16, 0x7ffffee3, PT ;  /* 0x7ffffee31000780c */ /* 0x000fe40003fc6070 */
[----:B------:R-:W-:Y:S01]  /*f260*/  ISETP.GE.U32.AND P3, PT, R17, 0x7ffffee2, PT ;  /* 0x7ffffee21100780c */ /* 0x000fe20003f66070 */
[----:B---3--:R-:W-:-:S03]  /*f270*/  IMAD.WIDE R46, R0, 0x4, R46 ;  /* 0x00000004002e7825 */ /* 0x008fc600078e022e */
[----:B------:R-:W3:Y:S01]  /*f280*/  LDC R18, c[0x0][0x3a0] ;  /* 0x0000e800ff127b82 */ /* 0x000ee20000000800 */
[----:B------:R-:W-:-:S06]  /*f290*/  IMAD.WIDE R26, R0, 0x4, R26 ;  /* 0x00000004001a7825 */ /* 0x000fcc00078e021a */
[----:B------:R2:W-:Y:S04]  /*f2a0*/  LDGSTS.E [R135+0x37400], desc[UR28][R62.64], !P6 ;  /* 0x374000003e877fae */ /* 0x0005e8000f1a101c */
[----:B------:R1:W-:Y:S01]  /*f2b0*/  LDGSTS.E [R135+0x37600], desc[UR28][R24.64], !P6 ;  /* 0x3760000018877fae */ /* 0x0003e2000f1a101c */
[----:B------:R-:W-:Y:S02]  /*f2c0*/  VIADD R16, R22, 0xffffff20 ;  /* 0xffffff2016107836 */ /* 0x000fe40000000000 */
[----:B------:R-:W-:Y:S01]  /*f2d0*/  VIADD R17, R19, 0xffffff1f ;  /* 0xffffff1f13117836 */ /* 0x000fe20000000000 */
[----:B------:R1:W-:Y:S01]  /*f2e0*/  STL.64 [R1+0x198], R46 ;  /* 0x0001982e01007387 */ /* 0x0003e20000100a00 */
[----:B------:R-:W1:Y:S03]  /*f2f0*/  LDC R22, c[0x0][0x3a0] ;  /* 0x0000e800ff167b82 */ /* 0x000e660000000800 */
[----:B------:R1:W-:Y:S01]  /*f300*/  STL.64 [R1+0x578], R26 ;  /* 0x0005781a01007387 */ /* 0x0003e20000100a00 */
[----:B------:R-:W-:-:S03]  /*f310*/  ISETP.GE.U32.AND P4, PT, R16, 0x7ffffee1, PT ;  /* 0x7ffffee11000780c */ /* 0x000fc60003f86070 */
[----:B------:R-:W-:Y:S01]  /*f320*/  LDGSTS.E [R135+0x37800], desc[UR28][R46.64], !P3 ;  /* 0x378000002e877fae */ /* 0x000fe2000d9a101c */
[----:B------:R-:W1:Y:S03]  /*f330*/  LDC R19, c[0x0][0x3a0] ;  /* 0x0000e800ff137b82 */ /* 0x000e660000000800 */
[----:B------:R-:W-:Y:S01]  /*f340*/  LDGSTS.E [R135+0x37a00], desc[UR28][R26.64], !P3 ;  /* 0x37a000001a877fae */ /* 0x000fe2000d9a101c */
[----:B------:R-:W-:Y:S01]  /*f350*/  ISETP.GE.U32.AND P5, PT, R17, 0x7ffffee0, PT ;  /* 0x7ffffee01100780c */ /* 0x000fe20003fa6070 */
[----:B--2---:R-:W-:-:S04]  /*f360*/  IMAD.WIDE R62, R0, 0x4, R50 ;  /* 0x00000004003e7825 */ /* 0x004fc800078e0232 */
[C---:B-1----:R-:W-:Y:S01]  /*f370*/  IMAD.WIDE R24, R0.reuse, 0x4, R42 ;  /* 0x0000000400187825 */ /* 0x042fe200078e022a */
[----:B------:R1:W-:Y:S04]  /*f380*/  LDGSTS.E [R135+0x37c00], desc[UR28][R62.64], !P4 ;  /* 0x37c000003e877fae */ /* 0x0003e8000e1a101c */
[----:B------:R-:W2:Y:S04]  /*f390*/  LDL.LU.64 R42, [R1+0x1b8] ;  /* 0x0001b800012a7983 */ /* 0x000ea80000300a00 */
[----:B------:R-:W2:Y:S04]  /*f3a0*/  LDL.LU.64 R50, [R1+0x2b8] ;  /* 0x0002b80001327983 */ /* 0x000ea80000300a00 */
[----:B------:R1:W-:Y:S04]  /*f3b0*/  STL.64 [R1+0x1a0], R62 ;  /* 0x0001a03e01007387 */ /* 0x0003e80000100a00 */
[----:B------:R4:W-:Y:S04]  /*f3c0*/  STL.64 [R1+0x570], R24 ;  /* 0x0005701801007387 */ /* 0x0009e80000100a00 */
[----:B------:R-:W2:Y:S04]  /*f3d0*/  LDL.LU.64 R46, [R1+0x1c0] ;  /* 0x0001c000012e7983 */ /* 0x000ea80000300a00 */
[----:B------:R-:W2:Y:S01]  /*f3e0*/  LDL.LU.64 R26, [R1+0x2a8] ;  /* 0x0002a800011a7983 */ /* 0x000ea20000300a00 */
[----:B------:R-:W-:-:S03]  /*f3f0*/  IMAD.WIDE R54, R0, 0x4, R54 ;  /* 0x0000000400367825 */ /* 0x000fc600078e0236 */
[----:B------:R4:W-:Y:S01]  /*f400*/  LDGSTS.E [R135+0x37e00], desc[UR28][R24.64], !P4 ;  /* 0x37e0000018877fae */ /* 0x0009e2000e1a101c */
[----:B------:R-:W-:-:S03]  /*f410*/  IMAD.WIDE R40, R0, 0x4, R40 ;  /* 0x0000000400287825 */ /* 0x000fc600078e0228 */
[----:B------:R1:W-:Y:S04]  /*f420*/  STL.64 [R1+0x1a8], R54 ;  /* 0x0001a83601007387 */ /* 0x0003e80000100a00 */
[----:B------:R3:W-:Y:S04]  /*f430*/  STL.64 [R1+0x568], R40 ;  /* 0x0005682801007387 */ /* 0x0007e80000100a00 */
[----:B------:R-:W-:Y:S01]  /*f440*/  LDGSTS.E [R135+0x38000], desc[UR28][R54.64], !P5 ;  /* 0x3800000036877fae */ /* 0x000fe2000e9a101c */
[----:B-1----:R-:W-:-:S03]  /*f450*/  IMAD.WIDE R62, R0, 0x4, R56 ;  /* 0x00000004003e7825 */ /* 0x002fc600078e0238 */
[----:B------:R-:W-:Y:S04]  /*f460*/  LDGSTS.E [R135+0x38200], desc[UR28][R40.64], !P5 ;  /* 0x3820000028877fae */ /* 0x000fe8000e9a101c */
[----:B------:R-:W2:Y:S01]  /*f470*/  LDL.LU.64 R56, [R1+0x1c8] ;  /* 0x0001c80001387983 */ /* 0x000ea20000300a00 */
[----:B----4-:R-:W-:-:S03]  /*f480*/  IMAD.WIDE R24, R0, 0x4, R38 ;  /* 0x0000000400187825 */ /* 0x010fc600078e0226 */
[----:B------:R-:W4:Y:S04]  /*f490*/  LDL.LU.64 R38, [R1+0x298] ;  /* 0x0002980001267983 */ /* 0x000f280000300a00 */
[----:B------:R1:W-:Y:S04]  /*f4a0*/  STL.64 [R1+0x1b0], R62 ;  /* 0x0001b03e01007387 */ /* 0x0003e80000100a00 */
[----:B------:R1:W-:Y:S04]  /*f4b0*/  STL.64 [R1+0x540], R24 ;  /* 0x0005401801007387 */ /* 0x0003e80000100a00 */
[----:B------:R-:W4:Y:S04]  /*f4c0*/  LDL.LU.64 R54, [R1+0x1d0] ;  /* 0x0001d00001367983 */ /* 0x000f280000300a00 */
[----:B---3--:R-:W3:Y:S01]  /*f4d0*/  LDL.LU.64 R40, [R1+0x288] ;  /* 0x0002880001287983 */ /* 0x008ee20000300a00 */
[----:B------:R-:W-:Y:S01]  /*f4e0*/  IADD3 R16, PT, PT, R21, -0xe2, RZ ;  /* 0xffffff1e15107810 */ /* 0x000fe20007ffe0ff */
[----:B------:R-:W-:Y:S01]  /*f4f0*/  VIADD R17, R20, 0xffffff1d ;  /* 0xffffff1d14117836 */ /* 0x000fe20000000000 */
[----:B------:R-:W1:Y:S02]  /*f500*/  LDC R21, c[0x0][0x3a0] ;  /* 0x0000e800ff157b82 */ /* 0x000e640000000800 */
[----:B------:R-:W-:-:S02]  /*f510*/  ISETP.GE.U32.AND P6, PT, R16, 0x7ffffedf, PT ;  /* 0x7ffffedf1000780c */ /* 0x000fc40003fc6070 */
[----:B------:R-:W-:Y:S01]  /*f520*/  ISETP.GE.U32.AND P3, PT, R17, 0x7ffffede, PT ;  /* 0x7ffffede1100780c */ /* 0x000fe20003f66070 */
[----:B------:R-:W-:Y:S02]  /*f530*/  VIADD R16, R23, 0xffffff1c ;  /* 0xffffff1c17107836 */ /* 0x000fe40000000000 */
[C---:B------:R-:W-:Y:S01]  /*f540*/  IMAD.WIDE R246, R127.reuse, 0x4, R74 ;  /* 0x000000047ff67825 */ /* 0x040fe200078e024a */
[----:B------:R-:W1:Y:S07]  /*f550*/  LDC R23, c[0x0][0x3a0] ;  /* 0x0000e800ff177b82 */ /* 0x000e6e0000000800 */
[----:B------:R1:W-:Y:S01]  /*f560*/  LDGSTS.E [R135+0x38400], desc[UR28][R62.64], !P6 ;  /* 0x384000003e877fae */ /* 0x0003e2000f1a101c */
[----:B------:R-:W-:Y:S01]  /*f570*/  IMAD.WIDE R248, R127, 0x4, R72 ;  /* 0x000000047ff87825 */ /* 0x000fe200078e0248 */
[----:B------:R-:W1:Y:S02]  /*f580*/  LDC R20, c[0x0][0x3a0] ;  /* 0x0000e800ff147b82 */ /* 0x000e640000000800 */
[----:B------:R1:W-:Y:S01]  /*f590*/  LDGSTS.E [R135+0x38600], desc[UR28][R24.64], !P6 ;  /* 0x3860000018877fae */ /* 0x0003e2000f1a101c */
[----:B------:R-:W-:Y:S01]  /*f5a0*/  ISETP.GE.U32.AND P4, PT, R16, 0x7ffffedd, PT ;  /* 0x7ffffedd1000780c */ /* 0x000fe20003f86070 */
[----:B------:R-:W-:-:S02]  /*f5b0*/  VIADD R17, R18, 0xffffff1b ;  /* 0xffffff1b12117836 */ /* 0x000fc40000000000 */
[C---:B--2---:R-:W-:Y:S02]  /*f5c0*/  IMAD.WIDE R42, R0.reuse, 0x4, R42 ;  /* 0x00000004002a7825 */ /* 0x044fe400078e022a */
[----:B------:R-:W2:Y:S02]  /*f5d0*/  LDC R18, c[0x0][0x3a0] ;  /* 0x0000e800ff127b82 */ /* 0x000ea40000000800 */
[C---:B------:R-:W-:Y:S01]  /*f5e0*/  IMAD.WIDE R50, R0.reuse, 0x4, R50 ;  /* 0x0000000400327825 */ /* 0x040fe200078e0232 */
[----:B------:R1:W-:Y:S04]  /*f5f0*/  STL.64 [R1+0x1b8], R42 ;  /* 0x0001b82a01007387 */ /* 0x0003e80000100a00 */
[----:B------:R1:W-:Y:S04]  /*f600*/  STL.64 [R1+0x538], R50 ;  /* 0x0005383201007387 */ /* 0x0003e80000100a00 */
[----:B------:R-:W-:Y:S01]  /*f610*/  LDGSTS.E [R135+0x38800], desc[UR28][R42.64], !P3 ;  /* 0x388000002a877fae */ /* 0x000fe2000d9a101c */
[----:B-1----:R-:W-:-:S03]  /*f620*/  IMAD.WIDE R62, R0, 0x4, R46 ;  /* 0x00000004003e7825 */ /* 0x002fc600078e022e */
[----:B------:R-:W-:Y:S01]  /*f630*/  LDGSTS.E [R135+0x38a00], desc[UR28][R50.64], !P3 ;  /* 0x38a0000032877fae */ /* 0x000fe2000d9a101c */
[C---:B------:R-:W-:Y:S01]  /*f640*/  IMAD.WIDE R24, R0.reuse, 0x4, R26 ;  /* 0x0000000400187825 */ /* 0x040fe200078e021a */
[----:B------:R-:W-:Y:S02]  /*f650*/  ISETP.GE.U32.AND P5, PT, R17, 0x7ffffedc, PT ;  /* 0x7ffffedc1100780c */ /* 0x000fe40003fa6070 */
[----:B------:R-:W2:Y:S04]  /*f660*/  LDL.LU.64 R26, [R1+0x1d8] ;  /* 0x0001d800011a7983 */ /* 0x000ea80000300a00 */
[----:B------:R-:W2:Y:S04]  /*f670*/  LDL.LU.64 R46, [R1+0x278] ;  /* 0x00027800012e7983 */ /* 0x000ea80000300a00 */
[----:B------:R-:W-:Y:S04]  /*f680*/  STL.64 [R1+0x1c0], R62 ;  /* 0x0001c03e01007387 */ /* 0x000fe80000100a00 */
[----:B------:R3:W-:Y:S04]  /*f690*/  STL.64 [R1+0x530], R24 ;  /* 0x0005301801007387 */ /* 0x0007e80000100a00 */
[----:B------:R-:W2:Y:S04]  /*f6a0*/  LDL.LU.64 R42, [R1+0x1e0] ;  /* 0x0001e000012a7983 */ /* 0x000ea80000300a00 */
[----:B------:R-:W2:Y:S01]  /*f6b0*/  LDL.LU.64 R50, [R1+0x268] ;  /* 0x0002680001327983 */ /* 0x000ea20000300a00 */
[----:B------:R-:W-:-:S03]  /*f6c0*/  IMAD.WIDE R56, R0, 0x4, R56 ;  /* 0x0000000400387825 */ /* 0x000fc600078e0238 */
[----:B------:R-:W-:Y:S01]  /*f6d0*/  LDGSTS.E [R135+0x38c00], desc[UR28][R62.64], !P4 ;  /* 0x38c000003e877fae */ /* 0x000fe2000e1a101c */
[----:B----4-:R-:W-:-:S03]  /*f6e0*/  IMAD.WIDE R38, R0, 0x4, R38 ;  /* 0x0000000400267825 */ /* 0x010fc600078e0226 */
[----:B------:R3:W-:Y:S04]  /*f6f0*/  LDGSTS.E [R135+0x38e00], desc[UR28][R24.64], !P4 ;  /* 0x38e0000018877fae */ /* 0x0007e8000e1a101c */
[----:B------:R-:W-:Y:S04]  /*f700*/  STL.64 [R1+0x1c8], R56 ;  /* 0x0001c83801007387 */ /* 0x000fe80000100a00 */
[----:B------:R1:W-:Y:S01]  /*f710*/  STL.64 [R1+0x528], R38 ;  /* 0x0005282601007387 */ /* 0x0003e20000100a00 */
[----:B------:R-:W-:-:S03]  /*f720*/  IMAD.WIDE R54, R0, 0x4, R54 ;  /* 0x0000000400367825 */ /* 0x000fc600078e0236 */
[----:B------:R-:W-:Y:S01]  /*f730*/  LDGSTS.E [R135+0x39000], desc[UR28][R56.64], !P5 ;  /* 0x3900000038877fae */ /* 0x000fe2000e9a101c */
[----:B---3--:R-:W-:-:S03]  /*f740*/  IMAD.WIDE R24, R0, 0x4, R40 ;  /* 0x0000000400187825 */ /* 0x008fc600078e0228 */
[----:B------:R-:W-:Y:S04]  /*f750*/  LDGSTS.E [R135+0x39200], desc[UR28][R38.64], !P5 ;  /* 0x3920000026877fae */ /* 0x000fe8000e9a101c */
[----:B------:R-:W3:Y:S04]  /*f760*/  LDL.LU.64 R40, [R1+0x1e8] ;  /* 0x0001e80001287983 */ /* 0x000ee80000300a00 */
[----:B------:R-:W-:Y:S04]  /*f770*/  STL.64 [R1+0x1d0], R54 ;  /* 0x0001d03601007387 */ /* 0x000fe80000100a00 */
[----:B------:R4:W-:Y:S04]  /*f780*/  STL.64 [R1+0x500], R24 ;  /* 0x0005001801007387 */ /* 0x0009e80000100a00 */
[----:B-1----:R-:W3:Y:S01]  /*f790*/  LDL.LU.64 R38, [R1+0x258] ;  /* 0x0002580001267983 */ /* 0x002ee20000300a00 */
[----:B------:R-:W-:-:S02]  /*f7a0*/  VIADD R16, R22, 0xffffff1a ;  /* 0xffffff1a16107836 */ /* 0x000fc40000000000 */
[----:B------:R-:W1:Y:S01]  /*f7b0*/  LDC R22, c[0x0][0x3a0] ;  /* 0x0000e800ff167b82 */ /* 0x000e620000000800 */
[----:B------:R-:W-:Y:S01]  /*f7c0*/  VIADD R17, R19, 0xffffff19 ;  /* 0xffffff1913117836 */ /* 0x000fe20000000000 */
[----:B------:R-:W3:Y:S01]  /*f7d0*/  LDL.LU.64 R70, [R1+0x1f0] ;  /* 0x0001f00001467983 */ /* 0x000ee20000300a00 */
[----:B------:R-:W-:Y:S02]  /*f7e0*/  ISETP.GE.U32.AND P6, PT, R16, 0x7ffffedb, PT ;  /* 0x7ffffedb1000780c */ /* 0x000fe40003fc6070 */
[----:B------:R-:W-:Y:S01]  /*f7f0*/  IADD3 R16, PT, PT, R21, -0xe8, RZ ;  /* 0xffffff1815107810 */ /* 0x000fe20007ffe0ff */
[----:B------:R-:W3:Y:S01]  /*f800*/  LDL.LU.64 R62, [R1+0x248] ;  /* 0x00024800013e7983 */ /* 0x000ee20000300a00 */
[----:B------:R-:W-:Y:S01]  /*f810*/  ISETP.GE.U32.AND P3, PT, R17, 0x7ffffeda, PT ;  /* 0x7ffffeda1100780c */ /* 0x000fe20003f66070 */
[----:B------:R-:W2:Y:S01]  /*f820*/  LDC R19, c[0x0][0x3a0] ;  /* 0x0000e800ff137b82 */ /* 0x000ea20000000800 */
[----:B------:R-:W-:Y:S01]  /*f830*/  ISETP.GE.U32.AND P4, PT, R16, 0x7ffffed9, PT ;  /* 0x7ffffed91000780c */ /* 0x000fe20003f86070 */
[----:B------:R-:W-:-:S06]  /*f840*/  VIADD R16, R23, 0xffffff16 ;  /* 0xffffff1617107836 */ /* 0x000fcc0000000000 */
[----:B------:R-:W-:Y:S01]  /*f850*/  LDGSTS.E [R135+0x39400], desc[UR28][R54.64], !P6 ;  /* 0x3940000036877fae */ /* 0x000fe2000f1a101c */
[----:B------:R-:W2:Y:S03]  /*f860*/  LDC R21, c[0x0][0x3a0] ;  /* 0x0000e800ff157b82 */ /* 0x000ea60000000800 */
[----:B------:R4:W-:Y:S01]  /*f870*/  LDGSTS.E [R135+0x39600], desc[UR28][R24.64], !P6 ;  /* 0x3960000018877fae */ /* 0x0009e2000f1a101c */
[----:B------:R-:W-:Y:S01]  /*f880*/  ISETP.GE.U32.AND P6, PT, R16, 0x7ffffed7, PT ;  /* 0x7ffffed71000780c */ /* 0x000fe20003fc6070 */
[----:B-1----:R-:W-:Y:S02]  /*f890*/  VIADD R16, R22, 0xffffff14 ;  /* 0xffffff1416107836 */ /* 0x002fe40000000000 */
[C---:B--2---:R-:W-:Y:S01]  /*f8a0*/  IMAD.WIDE R26, R0.reuse, 0x4, R26 ;  /* 0x00000004001a7825 */ /* 0x044fe200078e021a */
[----:B----4-:R-:W1:Y:S03]  /*f8b0*/  LDC R24, c[0x0][0x3a0] ;  /* 0x0000e800ff187b82 */ /* 0x010e660000000800 */
[C---:B------:R-:W-:Y:S01]  /*f8c0*/  IMAD.WIDE R46, R0.reuse, 0x4, R46 ;  /* 0x00000004002e7825 */ /* 0x040fe200078e022e */
[----:B------:R2:W-:Y:S04]  /*f8d0*/  STL.64 [R1+0x1d8], R26 ;  /* 0x0001d81a01007387 */ /* 0x0005e80000100a00 */
[----:B------:R-:W-:Y:S04]  /*f8e0*/  STL.64 [R1+0x4f8], R46 ;  /* 0x0004f82e01007387 */ /* 0x000fe80000100a00 */
[----:B------:R-:W4:Y:S01]  /*f8f0*/  LDL.LU.64 R54, [R1+0x1f8] ;  /* 0x0001f80001367983 */ /* 0x000f220000300a00 */
[----:B------:R-:W-:-:S03]  /*f900*/  IMAD.WIDE R42, R0, 0x4, R42 ;  /* 0x00000004002a7825 */ /* 0x000fc600078e022a */
[----:B------:R-:W-:Y:S01]  /*f910*/  LDGSTS.E [R135+0x39800], desc[UR28][R26.64], !P3 ;  /* 0x398000001a877fae */ /* 0x000fe2000d9a101c */
[----:B------:R-:W-:-:S03]  /*f920*/  IMAD.WIDE R22, R0, 0x4, R50 ;  /* 0x0000000400167825 */ /* 0x000fc600078e0232 */
[----:B------:R-:W-:Y:S04]  /*f930*/  LDGSTS.E [R135+0x39a00], desc[UR28][R46.64], !P3 ;  /* 0x39a000002e877fae */ /* 0x000fe8000d9a101c */
[----:B------:R-:W4:Y:S04]  /*f940*/  LDL.LU.64 R50, [R1+0x238] ;  /* 0x0002380001327983 */ /* 0x000f280000300a00 */
[----:B------:R1:W-:Y:S04]  /*f950*/  STL.64 [R1+0x1e0], R42 ;  /* 0x0001e02a01007387 */ /* 0x0003e80000100a00 */
[----:B------:R1:W-:Y:S04]  /*f960*/  STL.64 [R1+0x4f0], R22 ;  /* 0x0004f01601007387 */ /* 0x0003e80000100a00 */
[----:B--2---:R-:W2:Y:S04]  /*f970*/  LDL.LU.64 R26, [R1+0x200] ;  /* 0x00020000011a7983 */ /* 0x004ea80000300a00 */
[----:B------:R-:W2:Y:S04]  /*f980*/  LDL.LU.64 R56, [R1+0x228] ;  /* 0x0002280001387983 */ /* 0x000ea80000300a00 */
[----:B------:R-:W-:Y:S01]  /*f990*/  LDGSTS.E [R135+0x39c00], desc[UR28][R42.64], !P4 ;  /* 0x39c000002a877fae */ /* 0x000fe2000e1a101c */
[----:B---3--:R-:W-:-:S03]  /*f9a0*/  IMAD.WIDE R74, R0, 0x4, R40 ;  /* 0x00000004004a7825 */ /* 0x008fc600078e0228 */
[----:B------:R3:W-:Y:S04]  /*f9b0*/  LDGSTS.E [R135+0x39e00], desc[UR28][R22.64], !P4 ;  /* 0x39e0000016877fae */ /* 0x0007e8000e1a101c */
[----:B-1----:R-:W2:Y:S04]  /*f9c0*/  LDL.LU.64 R42, [R1+0x208] ;  /* 0x00020800012a7983 */ /* 0x002ea80000300a00 */
[----:B------:R-:W2:Y:S01]  /*f9d0*/  LDL.LU.64 R40, [R1+0x220] ;  /* 0x0002200001287983 */ /* 0x000ea20000300a00 */
[----:B------:R-:W-:Y:S01]  /*f9e0*/  IMAD.WIDE R72, R0, 0x4, R38 ;  /* 0x0000000400487825 */ /* 0x000fe200078e0226 */
[----:B---3--:R-:W1:Y:S02]  /*f9f0*/  LDC R23, c[0x0][0x3a0] ;  /* 0x0000e800ff177b82 */ /* 0x008e640000000800 */
[----:B------:R-:W-:Y:S04]  /*fa00*/  STL.64 [R1+0x1e8], R74 ;  /* 0x0001e84a01007387 */ /* 0x000fe80000100a00 */
[----:B------:R-:W3:Y:S01]  /*fa10*/  LDL.LU.64 R38, [R1+0x210] ;  /* 0x0002100001267983 */ /* 0x000ee20000300a00 */
[----:B------:R-:W-:Y:S01]  /*fa20*/  VIADD R17, R20, 0xffffff17 ;  /* 0xffffff1714117836 */ /* 0x000fe20000000000 */
[----:B------:R-:W1:Y:S02]  /*fa30*/  LDC R22, c[0x0][0x3a0] ;  /* 0x0000e800ff167b82 */ /* 0x000e640000000800 */
[----:B------:R-:W3:Y:S06]  /*fa40*/  LDL.LU.64 R46, [R1+0x218] ;  /* 0x00021800012e7983 */ /* 0x000eec0000300a00 */
[----:B------:R-:W1:Y:S01]  /*fa50*/  LDC R20, c[0x0][0x3a0] ;  /* 0x0000e800ff147b82 */ /* 0x000e620000000800 */
[----:B------:R-:W-:Y:S01]  /*fa60*/  ISETP.GE.U32.AND P5, PT, R17, 0x7ffffed8, PT ;  /* 0x7ffffed81100780c */ /* 0x000fe20003fa6070 */
[----:B------:R-:W-:Y:S01]  /*fa70*/  VIADD R17, R18, 0xffffff15 ;  /* 0xffffff1512117836 */ /* 0x000fe20000000000 */
[----:B------:R-:W-:-:S04]  /*fa80*/  ISETP.GE.U32.AND P4, PT, R16, 0x7ffffed5, PT ;  /* 0x7ffffed51000780c */ /* 0x000fc80003f86070 */
[----:B------:R-:W-:Y:S01]  /*fa90*/  ISETP.GE.U32.AND P3, PT, R17, 0x7ffffed6, PT ;  /* 0x7ffffed61100780c */ /* 0x000fe20003f66070 */
[----:B------:R-:W2:Y:S01]  /*faa0*/  LDC R18, c[0x0][0x3a0] ;  /* 0x0000e800ff127b82 */ /* 0x000ea20000000800 */
[----:B------:R-:W-:Y:S02]  /*fab0*/  VIADD R17, R19, 0xffffff13 ;  /* 0xffffff1313117836 */ /* 0x000fe40000000000 */
[----:B------:R-:W-:-:S03]  /*fac0*/  IMAD.WIDE R70, R0, 0x4, R70 ;  /* 0x0000000400467825 */ /* 0x000fc600078e0246 */
[----:B------:R-:W-:Y:S01]  /*fad0*/  LDGSTS.E [R135+0x3a000], desc[UR28][R74.64], !P5 ;  /* 0x3a0000004a877fae */ /* 0x000fe2000e9a101c */
[----:B------:R-:W-:Y:S01]  /*fae0*/  IMAD.WIDE R62, R0, 0x4, R62 ;  /* 0x00000004003e7825 */ /* 0x000fe200078e023e */
[----:B------:R-:W-:Y:S01]  /*faf0*/  IADD3 R16, PT, PT, R21, -0xee, RZ ;  /* 0xffffff1215107810 */ /* 0x000fe20007ffe0ff */
[----:B------:R-:W2:Y:S01]  /*fb00*/  LDC R19, c[0x0][0x3a0] ;  /* 0x0000e800ff137b82 */ /* 0x000ea20000000800 */
[----:B------:R-:W-:Y:S01]  /*fb10*/  LDGSTS.E [R135+0x3a200], desc[UR28][R72.64], !P5 ;  /* 0x3a20000048877fae */ /* 0x000fe2000e9a101c */
[----:B------:R-:W-:-:S03]  /*fb20*/  ISETP.GE.U32.AND P5, PT, R17, 0x7ffffed4, PT ;  /* 0x7ffffed41100780c */ /* 0x000fc60003fa6070 */
[----:B------:R-:W-:Y:S01]  /*fb30*/  STL.64 [R1+0x4e8], R72 ;  /* 0x0004e84801007387 */ /* 0x000fe20000100a00 */
[----:B-1----:R-:W-:-:S03]  /*fb40*/  VIADD R17, R20, 0xffffff11 ;  /* 0xffffff1114117836 */ /* 0x002fc60000000000 */
[----:B------:R-:W-:Y:S04]  /*fb50*/  STL.64 [R1+0x1f0], R70 ;  /* 0x0001f04601007387 */ /* 0x000fe80000100a00 */
[----:B------:R-:W-:Y:S04]  /*fb60*/  LDGSTS.E [R135+0x3a400], desc[UR28][R70.64], !P6 ;  /* 0x3a40000046877fae */ /* 0x000fe8000f1a101c */
[----:B------:R-:W-:Y:S04]  /*fb70*/  STL.64 [R1+0x4c0], R62 ;  /* 0x0004c03e01007387 */ /* 0x000fe80000100a00 */
[----:B------:R-:W-:Y:S01]  /*fb80*/  LDGSTS.E [R135+0x3a600], desc[UR28][R62.64], !P6 ;  /* 0x3a6000003e877fae */ /* 0x000fe2000f1a101c */
[----:B------:R-:W-:Y:S01]  /*fb90*/  ISETP.GE.U32.AND P6, PT, R16, 0x7ffffed3, PT ;  /* 0x7ffffed31000780c */ /* 0x000fe20003fc6070 */
[----:B------:R-:W-:-:S02]  /*fba0*/  VIADD R16, R24, 0xffffff10 ;  /* 0xffffff1018107836 */ /* 0x000fc40000000000 */
[----:B----4-:R-:W-:-:S05]  /*fbb0*/  IMAD.WIDE R54, R0, 0x4, R54 ;  /* 0x0000000400367825 */ /* 0x010fca00078e0236 */
[----:B------:R-:W-:Y:S04]  /*fbc0*/  STL.64 [R1+0x1f8], R54 ;  /* 0x0001f83601007387 */ /* 0x000fe80000100a00 */
[----:B------:R-:W-:Y:S01]  /*fbd0*/  LDGSTS.E [R135+0x3a800], desc[UR28][R54.64], !P3 ;  /* 0x3a80000036877fae */ /* 0x000fe2000d9a101c */
[----:B------:R-:W-:-:S05]  /*fbe0*/  IMAD.WIDE R50, R0, 0x4, R50 ;  /* 0x0000000400327825 */ /* 0x000fca00078e0232 */
[----:B------:R-:W-:Y:S04]  /*fbf0*/  STL.64 [R1+0x4b8], R50 ;  /* 0x0004b83201007387 */ /* 0x000fe80000100a00 */
[----:B------:R-:W-:Y:S01]  /*fc00*/  LDGSTS.E [R135+0x3aa00], desc[UR28][R50.64], !P3 ;  /* 0x3aa0000032877fae */ /* 0x000fe2000d9a101c */
[----:B--2---:R-:W-:-:S04]  /*fc10*/  IMAD.WIDE R26, R0, 0x4, R26 ;  /* 0x00000004001a7825 */ /* 0x004fc800078e021a */
[----:B------:R-:W-:Y:S01]  /*fc20*/  IMAD.WIDE R20, R0, 0x4, R56 ;  /* 0x0000000400147825 */ /* 0x000fe200078e0238 */
[----:B------:R1:W-:Y:S04]  /*fc30*/  STL.64 [R1+0x200], R26 ;  /* 0x0002001a01007387 */ /* 0x0003e80000100a00 */
[----:B------:R1:W-:Y:S04]  /*fc40*/  LDGSTS.E [R135+0x3ac00], desc[UR28][R26.64], !P4 ;  /* 0x3ac000001a877fae */ /* 0x0003e8000e1a101c */
[----:B------:R2:W-:Y:S04]  /*fc50*/  STL.64 [R1+0x4b0], R20 ;  /* 0x0004b01401007387 */ /* 0x0005e80000100a00 */
[----:B------:R2:W-:Y:S01]  /*fc60*/  LDGSTS.E [R135+0x3ae00], desc[UR28][R20.64], !P4 ;  /* 0x3ae0000014877fae */ /* 0x0005e2000e1a101c */
[----:B-1----:R-:W1:Y:S01]  /*fc70*/  LDC R26, c[0x0][0x3a0] ;  /* 0x0000e800ff1a7b82 */ /* 0x002e620000000800 */
[----:B------:R-:W-:-:S07]  /*fc80*/  ISETP.GE.U32.AND P3, PT, R17, 0x7ffffed2, PT ;  /* 0x7ffffed21100780c */ /* 0x000fce0003f66070 */
[----:B--2---:R-:W2:Y:S01]  /*fc90*/  LDC R21, c[0x0][0x3a0] ;  /* 0x0000e800ff157b82 */ /* 0x004ea20000000800 */
[----:B------:R-:W-:Y:S01]  /*fca0*/  IMAD.WIDE R42, R0, 0x4, R42 ;  /* 0x00000004002a7825 */ /* 0x000fe200078e022a */
[----:B------:R-:W-:-:S03]  /*fcb0*/  ISETP.GE.U32.AND P4, PT, R16, 0x7ffffed1, PT ;  /* 0x7ffffed11000780c */ /* 0x000fc60003f86070 */
[----:B------:R-:W-:Y:S01]  /*fcc0*/  VIADD R17, R18, 0xffffff0f ;  /* 0xffffff0f12117836 */ /* 0x000fe20000000000 */
[----:B------:R4:W-:Y:S01]  /*fcd0*/  LDGSTS.E [R135+0x3b000], desc[UR28][R42.64], !P5 ;  /* 0x3b0000002a877fae */ /* 0x0009e2000e9a101c */
[C---:B------:R-:W-:Y:S01]  /*fce0*/  IMAD.WIDE R40, R0.reuse, 0x4, R40 ;  /* 0x0000000400287825 */ /* 0x040fe200078e0228 */
[----:B------:R-:W1:Y:S03]  /*fcf0*/  LDC R18, c[0x0][0x3a0] ;  /* 0x0000e800ff127b82 */ /* 0x000e660000000800 */
[C---:B---3--:R-:W-:Y:S01]  /*fd00*/  IMAD.WIDE R38, R0.reuse, 0x4, R38 ;  /* 0x0000000400267825 */ /* 0x048fe200078e0226 */
[----:B------:R4:W-:Y:S03]  /*fd10*/  STL.64 [R1+0x208], R42 ;  /* 0x0002082a01007387 */ /* 0x0009e60000100a00 */
[C---:B------:R-:W-:Y:S01]  /*fd20*/  IMAD.WIDE R24, R0.reuse, 0x4, R46 ;  /* 0x0000000400187825 */ /* 0x040fe200078e022e */
[----:B------:R3:W-:Y:S01]  /*fd30*/  STL.64 [R1+0x4a8], R40 ;  /* 0x0004a82801007387 */ /* 0x0007e20000100a00 */
[----:B------:R-:W1:Y:S02]  /*fd40*/  LDC R20, c[0x0][0x3a0] ;  /* 0x0000e800ff147b82 */ /* 0x000e640000000800 */
[----:B------:R-:W-:Y:S01]  /*fd50*/  VIADD R16, R23, 0xffffff0e ;  /* 0xffffff0e17107836 */ /* 0x000fe20000000000 */
[----:B------:R3:W-:Y:S01]  /*fd60*/  LDGSTS.E [R135+0x3b200], desc[UR28][R40.64], !P5 ;  /* 0x3b20000028877fae */ /* 0x0007e2000e9a101c */
[----:B------:R-:W-:Y:S01]  /*fd70*/  ISETP.GE.U32.AND P5, PT, R17, 0x7ffffed0, PT ;  /* 0x7ffffed01100780c */ /* 0x000fe20003fa6070 */
[----:B------:R-:W-:-:S02]  /*fd80*/  IMAD.WIDE R46, R0, 0x4, R204 ;  /* 0x00000004002e7825 */ /* 0x000fc400078e02cc */
[----:B------:R3:W-:Y:S02]  /*fd90*/  STL.64 [R1+0x210], R38 ;  /* 0x0002102601007387 */ /* 0x0007e40000100a00 */
[C---:B----4-:R-:W-:Y:S02]  /*fda0*/  IMAD.WIDE R42, R0.reuse, 0x4, R206 ;  /* 0x00000004002a7825 */ /* 0x050fe400078e02ce */
[----:B------:R4:W-:Y:S04]  /*fdb0*/  LDGSTS.E [R135+0x3b400], desc[UR28][R38.64], !P6 ;  /* 0x3b40000026877fae */ /* 0x0009e8000f1a101c */
[----:B------:R2:W-:Y:S01]  /*fdc0*/  STL.64 [R1+0x480], R24 ;  /* 0x0004801801007387 */ /* 0x0005e20000100a00 */
[----:B---3--:R-:W-:-:S03]  /*fdd0*/  IMAD.WIDE R40, R0, 0x4, R208 ;  /* 0x0000000400287825 */ /* 0x008fc600078e02d0 */
[----:B------:R2:W-:Y:S01]  /*fde0*/  LDGSTS.E [R135+0x3b600], desc[UR28][R24.64], !P6 ;  /* 0x3b60000018877fae */ /* 0x0005e2000f1a101c */
[----:B------:R-:W-:Y:S01]  /*fdf0*/  ISETP.GE.U32.AND P6, PT, R16, 0x7ffffecf, PT ;  /* 0x7ffffecf1000780c */ /* 0x000fe20003fc6070 */
[----:B------:R-:W-:Y:S02]  /*fe00*/  VIADD R17, R19, 0xffffff0d ;  /* 0xffffff0d13117836 */ /* 0x000fe40000000000 */
[----:B----4-:R-:W-:Y:S01]  /*fe10*/  IMAD.WIDE R38, R0, 0x4, R210 ;  /* 0x0000000400267825 */ /* 0x010fe200078e02d2 */
[----:B------:R-:W-:Y:S01]  /*fe20*/  STL.64 [R1+0x218], R46 ;  /* 0x0002182e01007387 */ /* 0x000fe20000100a00 */
[----:B------:R-:W-:Y:S01]  /*fe30*/  IADD3 R16, PT, PT, R22, -0xf4, RZ ;  /* 0xffffff0c16107810 */ /* 0x000fe20007ffe0ff */
[----:B------:R-:W3:Y:S02]  /*fe40*/  LDC R19, c[0x0][0x3a0] ;  /* 0x0000e800ff137b82 */ /* 0x000ee40000000800 */
[----:B------:R-:W-:Y:S06]  /*fe50*/  LDGSTS.E [R135+0x3b800], desc[UR28][R46.64], !P3 ;  /* 0x3b8000002e877fae */ /* 0x000fec000d9a101c */
[----:B--2---:R-:W2:Y:S01]  /*fe60*/  LDC R25, c[0x0][0x3a0] ;  /* 0x0000e800ff197b82 */ /* 0x004ea20000000800 */
[----:B------:R4:W-:Y:S04]  /*fe70*/  STL.64 [R1+0x478], R42 ;  /* 0x0004782a01007387 */ /* 0x0009e80000100a00 */
[----:B------:R4:W-:Y:S01]  /*fe80*/  LDGSTS.E [R135+0x3ba00], desc[UR28][R42.64], !P3 ;  /* 0x3ba000002a877fae */ /* 0x0009e2000d9a101c */
[----:B------:R-:W-:-:S02]  /*fe90*/  ISETP.GE.U32.AND P3, PT, R17, 0x7ffffece, PT ;  /* 0x7ffffece1100780c */ /* 0x000fc40003f66070 */
[----:B------:R-:W2:Y:S01]  /*fea0*/  LDC R24, c[0x0][0x3a0] ;  /* 0x0000e800ff187b82 */ /* 0x000ea20000000800 */
[----:B------:R1:W-:Y:S01]  /*feb0*/  STL.64 [R1+0x220], R40 ;  /* 0x0002202801007387 */ /* 0x0003e20000100a00 */
[----:B------:R-:W-:-:S03]  /*fec0*/  VIADD R17, R21, 0xffffff0b ;  /* 0xffffff0b15117836 */ /* 0x000fc60000000000 */
[----:B------:R1:W-:Y:S01]  /*fed0*/  LDGSTS.E [R135+0x3bc00], desc[UR28][R40.64], !P4 ;  /* 0x3bc0000028877fae */ /* 0x0003e2000e1a101c */
[C---:B------:R-:W-:Y:S02]  /*fee0*/  IMAD.WIDE R22, R0.reuse, 0x4, R192 ;  /* 0x0000000400167825 */ /* 0x040fe400078e02c0 */
[----:B------:R-:W2:Y:S01]  /*fef0*/  LDC R21, c[0x0][0x3a0] ;  /* 0x0000e800ff157b82 */ /* 0x000ea20000000800 */
[----:B------:R1:W-:Y:S01]  /*ff00*/  STL.64 [R1+0x470], R38 ;  /* 0x0004702601007387 */ /* 0x0003e20000100a00 */
[----:B----4-:R-:W-:-:S03]  /*ff10*/  IMAD.WIDE R42, R0, 0x4, R212 ;  /* 0x00000004002a7825 */ /* 0x010fc600078e02d4 */
[----:B------:R4:W-:Y:S01]  /*ff20*/  LDGSTS.E [R135+0x3be00], desc[UR28][R38.64], !P4 ;  /* 0x3be0000026877fae */ /* 0x0009e2000e1a101c */
[----:B------:R-:W-:Y:S01]  /*ff30*/  ISETP.GE.U32.AND P4, PT, R16, 0x7ffffecd, PT ;  /* 0x7ffffecd1000780c */ /* 0x000fe20003f86070 */
[----:B-1----:R-:W-:Y:S02]  /*ff40*/  IMAD.WIDE R40, R0, 0x4, R214 ;  /* 0x0000000400287825 */ /* 0x002fe400078e02d6 */
[----:B------:R1:W-:Y:S02]  /*ff50*/  LDGSTS.E [R135+0x3c000], desc[UR28][R42.64], !P5 ;  /* 0x3c0000002a877fae */ /* 0x0003e4000e9a101c */
[----:B------:R-:W-:Y:S02]  /*ff60*/  VIADD R16, R26, 0xffffff0a ;  /* 0xffffff0a1a107836 */ /* 0x000fe40000000000 */
[----:B------:R1:W-:Y:S01]  /*ff70*/  LDGSTS.E [R135+0x3c200], desc[UR28][R40.64], !P5 ;  /* 0x3c20000028877fae */ /* 0x0003e2000e9a101c */
[----:B----4-:R-:W-:Y:S01]  /*ff80*/  IMAD.WIDE R38, R0, 0x4, R194 ;  /* 0x0000000400267825 */ /* 0x010fe200078e02c2 */
[----:B------:R-:W-:-:S02]  /*ff90*/  ISETP.GE.U32.AND P5, PT, R17, 0x7ffffecc, PT ;  /* 0x7ffffecc1100780c */ /* 0x000fc40003fa6070 */
[----:B------:R1:W-:Y:S04]  /*ffa0*/  STL.64 [R1+0x228], R42 ;  /* 0x0002282a01007387 */ /* 0x0003e80000100a00 */
[----:B------:R4:W-:Y:S01]  /*ffb0*/  LDGSTS.E [R135+0x3c400], desc[UR28][R38.64], !P6 ;  /* 0x3c40000026877fae */ /* 0x0009e2000f1a101c */
[----:B------:R-:W-:Y:S02]  /*ffc0*/  VIADD R17, R18, 0xffffff09 ;  /* 0xffffff0912117836 */ /* 0x000fe40000000000 */
[----:B------:R-:W-:Y:S01]  /*ffd0*/  IMAD.WIDE R26, R0, 0x4, R184 ;  /* 0x00000004001a7825 */ /* 0x000fe200078e02b8 */
[----:B------:R2:W-:Y:S01]  /*ffe0*/  LDGSTS.E [R135+0x3c600], desc[UR28][R22.64], !P6 ;  /* 0x3c60000016877fae */ /* 0x0005e2000f1a101c */
[----:B------:R-:W-:Y:S01]  /*fff0*/  ISETP.GE.U32.AND P6, PT, R16, 0x7ffffecb, PT ;  /* 0x7ffffecb1000780c */ /* 0x000fe20003fc6070 */
[----:B------:R-:W3:Y:S02]  /*10000*/  LDC R18, c[0x0][0x3a0] ;  /* 0x0000e800ff127b82 */ /* 0x000ee40000000800 */
[----:B------:R4:W-:Y:S01]  /*10010*/  STL.64 [R1+0x468], R40 ;  /* 0x0004682801007387 */ /* 0x0009e20000100a00 */
[----:B-1----:R-:W-:-:S03]  /*10020*/  IMAD.WIDE R42, R0, 0x4, R190 ;  /* 0x00000004002a7825 */ /* 0x002fc600078e02be */
[----:B------:R1:W-:Y:S04]  /*10030*/  STL.64 [R1+0x238], R38 ;  /* 0x0002382601007387 */ /* 0x0003e80000100a00 */
[----:B------:R2:W-:Y:S01]  /*10040*/  STL.64 [R1+0x460], R22 ;  /* 0x0004601601007387 */ /* 0x0005e20000100a00 */
[----:B----4-:R-:W-:-:S03]  /*10050*/  IMAD.WIDE R40, R0, 0x4, R188 ;  /* 0x0000000400287825 */ /* 0x010fc600078e02bc */
[----:B------:R4:W-:Y:S01]  /*10060*/  STL.64 [R1+0x248], R42 ;  /* 0x0002482a01007387 */ /* 0x0009e20000100a00 */
[----:B-1----:R-:W-:-:S03]  /*10070*/  IMAD.WIDE R38, R0, 0x4, R186 ;  /* 0x0000000400267825 */ /* 0x002fc600078e02ba */
[----:B------:R4:W-:Y:S01]  /*10080*/  LDGSTS.E [R135+0x3c800], desc[UR28][R42.64], !P3 ;  /* 0x3c8000002a877fae */ /* 0x0009e2000d9a101c */
[----:B--2---:R-:W-:-:S03]  /*10090*/  VIADD R16, R25, 0xffffff08 ;  /* 0xffffff0819107836 */ /* 0x004fc60000000000 */
[----:B------:R1:W-:Y:S01]  /*100a0*/  STL.64 [R1+0x458], R40 ;  /* 0x0004582801007387 */ /* 0x0003e20000100a00 */
[----:B------:R-:W2:Y:S03]  /*100b0*/  LDC R23, c[0x0][0x3a0] ;  /* 0x0000e800ff177b82 */ /* 0x000ea60000000800 */
[----:B------:R1:W-:Y:S01]  /*100c0*/  LDGSTS.E [R135+0x3ca00], desc[UR28][R40.64], !P3 ;  /* 0x3ca0000028877fae */ /* 0x0003e2000d9a101c */
[----:B------:R-:W-:Y:S01]  /*100d0*/  ISETP.GE.U32.AND P3, PT, R17, 0x7ffffeca, PT ;  /* 0x7ffffeca1100780c */ /* 0x000fe20003f66070 */
[C---:B----4-:R-:W-:Y:S02]  /*100e0*/  IMAD.WIDE R42, R0.reuse, 0x4, R182 ;  /* 0x00000004002a7825 */ /* 0x050fe400078e02b6 */
[----:B------:R4:W-:Y:S01]  /*100f0*/  STL.64 [R1+0x258], R38 ;  /* 0x0002582601007387 */ /* 0x0009e20000100a00 */
[----:B------:R-:W2:Y:S03]  /*10100*/  LDC R22, c[0x0][0x3a0] ;  /* 0x0000e800ff167b82 */ /* 0x000ea60000000800 */
[----:B------:R4:W-:Y:S01]  /*10110*/  LDGSTS.E [R135+0x3cc00], desc[UR28][R38.64], !P4 ;  /* 0x3cc0000026877fae */ /* 0x0009e2000e1a101c */
[----:B-1----:R-:W-:-:S03]  /*10120*/  IMAD.WIDE R40, R0, 0x4, R180 ;  /* 0x0000000400287825 */ /* 0x002fc600078e02b4 */
[----:B------:R1:W-:Y:S04]  /*10130*/  STL.64 [R1+0x450], R26 ;  /* 0x0004501a01007387 */ /* 0x0003e80000100a00 */
[----:B------:R1:W-:Y:S01]  /*10140*/  LDGSTS.E [R135+0x3ce00], desc[UR28][R26.64], !P4 ;  /* 0x3ce000001a877fae */ /* 0x0003e2000e1a101c */
[----:B----4-:R-:W-:-:S03]  /*10150*/  IMAD.WIDE R38, R0, 0x4, R178 ;  /* 0x0000000400267825 */ /* 0x010fc600078e02b2 */
[----:B------:R-:W-:Y:S01]  /*10160*/  STL.64 [R1+0x268], R42 ;  /* 0x0002682a01007387 */ /* 0x000fe20000100a00 */
[----:B------:R-:W-:-:S03]  /*10170*/  ISETP.GE.U32.AND P4, PT, R16, 0x7ffffec9, PT ;  /* 0x7ffffec91000780c */ /* 0x000fc60003f86070 */
[----:B------:R-:W-:Y:S01]  /*10180*/  LDGSTS.E [R135+0x3d000], desc[UR28][R42.64], !P5 ;  /* 0x3d0000002a877fae */ /* 0x000fe2000e9a101c */
[----:B-1----:R-:W-:-:S03]  /*10190*/  IMAD.WIDE R26, R0, 0x4, R176 ;  /* 0x00000004001a7825 */ /* 0x002fc600078e02b0 */
[----:B------:R1:W-:Y:S01]  /*101a0*/  STL.64 [R1+0x448], R40 ;  /* 0x0004482801007387 */ /* 0x0003e20000100a00 */
[----:B------:R-:W-:-:S03]  /*101b0*/  IADD3 R16, PT, PT, R24, -0xfa, RZ ;  /* 0xffffff0618107810 */ /* 0x000fc60007ffe0ff */
[----:B------:R1:W-:Y:S01]  /*101c0*/  LDGSTS.E [R135+0x3d200], desc[UR28][R40.64], !P5 ;  /* 0x3d20000028877fae */ /* 0x0003e2000e9a101c */
[----:B------:R-:W-:-:S03]  /*101d0*/  IMAD.WIDE R24, R0, 0x4, R168 ;  /* 0x0000000400187825 */ /* 0x000fc600078e02a8 */
[----:B------:R4:W-:Y:S04]  /*101e0*/  STL.64 [R1+0x278], R38 ;  /* 0x0002782601007387 */ /* 0x0009e80000100a00 */
[----:B------:R4:W-:Y:S01]  /*101f0*/  LDGSTS.E [R135+0x3d400], desc[UR28][R38.64], !P6 ;  /* 0x3d40000026877fae */ /* 0x0009e2000f1a101c */
[----:B-1----:R-:W-:-:S03]  /*10200*/  IMAD.WIDE R40, R0, 0x4, R174 ;  /* 0x0000000400287825 */ /* 0x002fc600078e02ae */
[----:B------:R1:W-:Y:S04]  /*10210*/  STL.64 [R1+0x440], R26 ;  /* 0x0004401a01007387 */ /* 0x0003e80000100a00 */
[----:B------:R1:W-:Y:S01]  /*10220*/  LDGSTS.E [R135+0x3d600], desc[UR28][R26.64], !P6 ;  /* 0x3d6000001a877fae */ /* 0x0003e2000f1a101c */
[----:B----4-:R-:W-:-:S03]  /*10230*/  IMAD.WIDE R38, R0, 0x4, R172 ;  /* 0x0000000400267825 */ /* 0x010fc600078e02ac */
[----:B------:R4:W-:Y:S04]  /*10240*/  STL.64 [R1+0x288], R40 ;  /* 0x0002882801007387 */ /* 0x0009e80000100a00 */
[----:B------:R2:W-:Y:S01]  /*10250*/  STL.64 [R1+0x438], R38 ;  /* 0x0004382601007387 */ /* 0x0005e20000100a00 */
[----:B-1----:R-:W-:-:S03]  /*10260*/  IMAD.WIDE R26, R0, 0x4, R170 ;  /* 0x00000004001a7825 */ /* 0x002fc600078e02aa */
[----:B------:R4:W-:Y:S04]  /*10270*/  LDGSTS.E [R135+0x3d800], desc[UR28][R40.64], !P3 ;  /* 0x3d80000028877fae */ /* 0x0009e8000d9a101c */
[----:B------:R1:W-:Y:S04]  /*10280*/  STL.64 [R1+0x298], R26 ;  /* 0x0002981a01007387 */ /* 0x0003e80000100a00 */
[----:B------:R-:W-:Y:S04]  /*10290*/  LDGSTS.E [R135+0x3da00], desc[UR28][R38.64], !P3 ;  /* 0x3da0000026877fae */ /* 0x000fe8000d9a101c */
[----:B------:R1:W-:Y:S01]  /*102a0*/  STL.64 [R1+0x430], R24 ;  /* 0x0004301801007387 */ /* 0x0003e20000100a00 */
[----:B------:R-:W-:Y:S01]  /*102b0*/  VIADD R17, R20, 0xffffff07 ;  /* 0xffffff0714117836 */ /* 0x000fe20000000000 */
[----:B------:R-:W-:Y:S01]  /*102c0*/  ISETP.GE.U32.AND P6, PT, R16, 0x7ffffec7, PT ;  /* 0x7ffffec71000780c */ /* 0x000fe20003fc6070 */
[----:B----4-:R-:W-:Y:S01]  /*102d0*/  IMAD.WIDE R40, R0, 0x4, R166 ;  /* 0x0000000400287825 */ /* 0x010fe200078e02a6 */
[----:B------:R1:W-:Y:S04]  /*102e0*/  LDGSTS.E [R135+0x3dc00], desc[UR28][R26.64], !P4 ;  /* 0x3dc000001a877fae */ /* 0x0003e8000e1a101c */
[----:B--2---:R-:W2:Y:S01]  /*102f0*/  LDL.LU.64 R38, [R1+0x488] ;  /* 0x0004880001267983 */ /* 0x004ea20000300a00 */
[----:B------:R-:W-:Y:S01]  /*10300*/  ISETP.GE.U32.AND P5, PT, R17, 0x7ffffec8, PT ;  /* 0x7ffffec81100780c */ /* 0x000fe20003fa6070 */
[----:B------:R-:W-:-:S02]  /*10310*/  VIADD R17, R21, 0xffffff05 ;  /* 0xffffff0515117836 */ /* 0x000fc40000000000 */
[----:B------:R-:W-:Y:S01]  /*10320*/  VIADD R16, R23, 0xffffff04 ;  /* 0xffffff0417107836 */ /* 0x000fe20000000000 */
[----:B------:R4:W-:Y:S01]  /*10330*/  LDGSTS.E [R135+0x3de00], desc[UR28][R24.64], !P4 ;  /* 0x3de0000018877fae */ /* 0x0009e2000e1a101c */
[----:B-1----:R-:W-:Y:S01]  /*10340*/  IMAD.WIDE R26, R0, 0x4, R164 ;  /* 0x00000004001a7825 */ /* 0x002fe200078e02a4 */
[----:B------:R-:W-:Y:S02]  /*10350*/  ISETP.GE.U32.AND P3, PT, R17, 0x7ffffec6, PT ;  /* 0x7ffffec61100780c */ /* 0x000fe40003f66070 */
[----:B------:R-:W-:Y:S01]  /*10360*/  STL.64 [R1+0x2a8], R40 ;  /* 0x0002a82801007387 */ /* 0x000fe20000100a00 */
[----:B------:R-:W-:Y:S01]  /*10370*/  ISETP.GE.U32.AND P4, PT, R16, 0x7ffffec5, PT ;  /* 0x7ffffec51000780c */ /* 0x000fe20003f86070 */
[----:B------:R-:W-:-:S03]  /*10380*/  IMAD.WIDE R20, R0, 0x4, R160 ;  /* 0x0000000400147825 */ /* 0x000fc600078e02a0 */
[----:B------:R-:W-:Y:S01]  /*10390*/  LDGSTS.E [R135+0x3e000], desc[UR28][R40.64], !P5 ;  /* 0x3e00000028877fae */ /* 0x000fe2000e9a101c */
[----:B----4-:R-:W-:-:S03]  /*103a0*/  IMAD.WIDE R24, R0, 0x4, R162 ;  /* 0x0000000400187825 */ /* 0x010fc600078e02a2 */
[----:B------:R1:W-:Y:S04]  /*103b0*/  STL.64 [R1+0x428], R26 ;  /* 0x0004281a01007387 */ /* 0x0003e80000100a00 */
[----:B------:R1:W-:Y:S01]  /*103c0*/  LDGSTS.E [R135+0x3e200], desc[UR28][R26.64], !P5 ;  /* 0x3e2000001a877fae */ /* 0x0003e2000e9a101c */
[----:B------:R-:W-:-:S03]  /*103d0*/  VIADD R16, R22, 0xffffff02 ;  /* 0xffffff0216107836 */ /* 0x000fc60000000000 */
[----:B------:R4:W-:Y:S01]  /*103e0*/  STL.64 [R1+0x2b8], R24 ;  /* 0x0002b81801007387 */ /* 0x0009e20000100a00 */
[----:B------:R-:W-:-:S03]  /*103f0*/  IMAD.WIDE R22, R0, 0x4, R148 ;  /* 0x0000000400167825 */ /* 0x000fc600078e0294 */
[----:B------:R4:W-:Y:S01]  /*10400*/  LDGSTS.E [R135+0x3e400], desc[UR28][R24.64], !P6 ;  /* 0x3e40000018877fae */ /* 0x0009e2000f1a101c */
[----:B-1----:R-:W-:-:S03]  /*10410*/  IMAD.WIDE R26, R0, 0x4, R152 ;  /* 0x00000004001a7825 */ /* 0x002fc600078e0298 */
[----:B------:R1:W-:Y:S04]  /*10420*/  STL.64 [R1+0x420], R20 ;  /* 0x0004201401007387 */ /* 0x0003e80000100a00 */
[----:B------:R1:W-:Y:S01]  /*10430*/  LDGSTS.E [R135+0x3e600], desc[UR28][R20.64], !P6 ;  /* 0x3e60000014877fae */ /* 0x0003e2000f1a101c */
[----:B----4-:R-:W-:-:S03]  /*10440*/  IMAD.WIDE R24, R0, 0x4, R150 ;  /* 0x0000000400187825 */ /* 0x010fc600078e0296 */
[----:B------:R-:W-:Y:S01]  /*10450*/  STL.64 [R1+0x2c8], R26 ;  /* 0x0002c81a01007387 */ /* 0x000fe20000100a00 */
[----:B------:R-:W-:-:S03]  /*10460*/  ISETP.GE.U32.AND P6, PT, R16, 0x7ffffec3, PT ;  /* 0x7ffffec31000780c */ /* 0x000fc60003fc6070 */
[----:B------:R-:W-:Y:S01]  /*10470*/  STL.64 [R1+0x418], R24 ;  /* 0x0004181801007387 */ /* 0x000fe20000100a00 */
[----:B-1----:R-:W-:-:S03]  /*10480*/  IMAD.WIDE R20, R0, 0x4, R146 ;  /* 0x0000000400147825 */ /* 0x002fc600078e0292 */
[----:B------:R1:W-:Y:S01]  /*10490*/  STL.64 [R1+0x2d8], R22 ;  /* 0x0002d81601007387 */ /* 0x0003e20000100a00 */
[----:B---3--:R-:W-:-:S03]  /*104a0*/  VIADD R17, R19, 0xffffff03 ;  /* 0xffffff0313117836 */ /* 0x008fc60000000000 */
[----:B------:R-:W3:Y:S01]  /*104b0*/  LDL.64 R74, [R1+0x318] ;  /* 0x00031800014a7983 */ /* 0x000ee20000100a00 */
[----:B------:R-:W-:-:S03]  /*104c0*/  VIADD R16, R18, 0xffffff01 ;  /* 0xffffff0112107836 */ /* 0x000fc60000000000 */
[----:B------:R-:W-:Y:S04]  /*104d0*/  LDGSTS.E [R135+0x3e800], desc[UR28][R26.64], !P3 ;  /* 0x3e8000001a877fae */ /* 0x000fe8000d9a101c */
[----:B------:R2:W-:Y:S01]  /*104e0*/  STL.64 [R1+0x410], R20 ;  /* 0x0004101401007387 */ /* 0x0005e20000100a00 */
[----:B------:R-:W-:-:S03]  /*104f0*/  ISETP.GE.U32.AND P5, PT, R17, 0x7ffffec4, PT ;  /* 0x7ffffec41100780c */ /* 0x000fc60003fa6070 */
[----:B------:R-:W-:Y:S01]  /*10500*/  LDGSTS.E [R135+0x3ea00], desc[UR28][R24.64], !P3 ;  /* 0x3ea0000018877fae */ /* 0x000fe2000d9a101c */
[----:B------:R-:W-:-:S03]  /*10510*/  ISETP.GE.U32.AND P3, PT, R16, 0x7ffffec2, PT ;  /* 0x7ffffec21000780c */ /* 0x000fc60003f66070 */
[----:B------:R-:W4:Y:S01]  /*10520*/  LDL.64 R72, [R1+0x2d0] ;  /* 0x0002d00001487983 */ /* 0x000f220000100a00 */
[----:B------:R-:W-:-:S03]  /*10530*/  IMAD.WIDE R18, R0, 0x4, R4 ;  /* 0x0000000400127825 */ /* 0x000fc600078e0204 */
[----:B------:R-:W4:Y:S01]  /*10540*/  LDL.64 R70, [R1+0x290] ;  /* 0x0002900001467983 */ /* 0x000f220000100a00 */
[----:B------:R-:W-:-:S03]  /*10550*/  IMAD.WIDE R16, R0, 0x4, R6 ;  /* 0x0000000400107825 */ /* 0x000fc600078e0206 */
[----:B------:R1:W-:Y:S04]  /*10560*/  LDGSTS.E [R135+0x3ec00], desc[UR28][R22.64], !P4 ;  /* 0x3ec0000016877fae */ /* 0x0003e8000e1a101c */
[----:B------:R-:W4:Y:S01]  /*10570*/  LDL.64 R50, [R1+0x250] ;  /* 0x0002500001327983 */ /* 0x000f220000100a00 */
[----:B------:R-:W-:-:S03]  /*10580*/  IMAD.WIDE R10, R0, 0x4, R10 ;  /* 0x00000004000a7825 */ /* 0x000fc600078e020a */
[----:B------:R-:W4:Y:S01]  /*10590*/  LDL.64 R46, [R1+0x90] ;  /* 0x00009000012e7983 */ /* 0x000f220000100a00 */
[----:B-1----:R-:W-:-:S03]  /*105a0*/  IMAD.WIDE R22, R0, 0x4, R144 ;  /* 0x0000000400167825 */ /* 0x002fc600078e0290 */
[----:B------:R-:W4:Y:S04]  /*105b0*/  LDL.64 R42, [R1+0x70] ;  /* 0x00007000012a7983 */ /* 0x000f280000100a00 */
[----:B------:R2:W-:Y:S01]  /*105c0*/  LDGSTS.E [R135+0x3ee00], desc[UR28][R20.64], !P4 ;  /* 0x3ee0000014877fae */ /* 0x0005e2000e1a101c */
[----:B------:R-:W-:-:S03]  /*105d0*/  IMAD.WIDE R8, R0, 0x4, R8 ;  /* 0x0000000400087825 */ /* 0x000fc600078e0208 */
[----:B------:R-:W-:Y:S01]  /*105e0*/  STL.64 [R1+0x300], R22 ;  /* 0x0003001601007387 */ /* 0x000fe20000100a00 */
[----:B------:R-:W-:-:S03]  /*105f0*/  IMAD.WIDE R6, R0, 0x4, R12 ;  /* 0x0000000400067825 */ /* 0x000fc600078e020c */
[----:B------:R-:W-:Y:S01]  /*10600*/  STL.64 [R1+0x2f8], R18 ;  /* 0x0002f81201007387 */ /* 0x000fe20000100a00 */
[----:B------:R-:W-:-:S03]  /*10610*/  IMAD.WIDE R4, R0, 0x4, R14 ;  /* 0x0000000400047825 */ /* 0x000fc600078e020e */
[----:B------:R-:W-:Y:S01]  /*10620*/  STL.64 [R1+0x2f0], R16 ;  /* 0x0002f01001007387 */ /* 0x000fe20000100a00 */
[----:B------:R-:W-:-:S03]  /*10630*/  IADD3 R252, PT, PT, R201, -0x100, RZ ;  /* 0xffffff00c9fc7810 */ /* 0x000fc60007ffe0ff */
[----:B------:R-:W-:Y:S01]  /*10640*/  LDGSTS.E [R135+0x3f000], desc[UR28][R22.64], !P5 ;  /* 0x3f00000016877fae */ /* 0x000fe2000e9a101c */
[----:B--2---:R-:W-:-:S05]  /*10650*/  IMAD.WIDE R20, R0, 0x4, R38 ;  /* 0x0000000400147825 */ /* 0x004fca00078e0226 */
[----:B------:R-:W-:Y:S04]  /*10660*/  STL.64 [R1+0x408], R20 ;  /* 0x0004081401007387 */ /* 0x000fe80000100a00 */
[----:B------:R-:W-:Y:S04]  /*10670*/  STL.64 [R1+0x2e8], R10 ;  /* 0x0002e80a01007387 */ /* 0x000fe80000100a00 */
[----:B------:R-:W-:Y:S04]  /*10680*/  STL.64 [R1+0x400], R8 ;  /* 0x0004000801007387 */ /* 0x000fe80000100a00 */
[----:B------:R-:W-:Y:S04]  /*10690*/  STL.64 [R1+0x3f8], R6 ;  /* 0x0003f80601007387 */ /* 0x000fe80000100a00 */
[----:B------:R1:W-:Y:S04]  /*106a0*/  STL.64 [R1+0x3f0], R4 ;  /* 0x0003f00401007387 */ /* 0x0003e80000100a00 */
[----:B------:R-:W2:Y:S04]  /*106b0*/  LDL.64 R62, [R1+0x310] ;  /* 0x00031000013e7983 */ /* 0x000ea80000100a00 */
[----:B------:R-:W2:Y:S04]  /*106c0*/  LDL.64 R40, [R1+0x2c0] ;  /* 0x0002c00001287983 */ /* 0x000ea80000100a00 */
[----:B------:R-:W2:Y:S04]  /*106d0*/  LDL.64 R38, [R1+0x280] ;  /* 0x0002800001267983 */ /* 0x000ea80000100a00 */
[----:B------:R-:W2:Y:S04]  /*106e0*/  LDL.64 R56, [R1+0x240] ;  /* 0x0002400001387983 */ /* 0x000ea80000100a00 */
[----:B------:R-:W2:Y:S01]  /*106f0*/  LDL.64 R54, [R1+0x88] ;  /* 0x0000880001367983 */ /* 0x000ea20000100a00 */
[----:B------:R-:W-:-:S03]  /*10700*/  ISETP.GE.U32.AND P4, PT, R252, 0x7ffffec1, PT ;  /* 0x7ffffec1fc00780c */ /* 0x000fc60003f86070 */
[----:B------:R-:W-:Y:S04]  /*10710*/  LDGSTS.E [R135+0x3f200], desc[UR28][R20.64], !P5 ;  /* 0x3f20000014877fae */ /* 0x000fe8000e9a101c */
[----:B------:R-:W-:Y:S04]  /*10720*/  LDGSTS.E [R135+0x3f400], desc[UR28][R18.64], !P6 ;  /* 0x3f40000012877fae */ /* 0x000fe8000f1a101c */
[----:B------:R-:W-:Y:S04]  /*10730*/  LDGSTS.E [R135+0x3f600], desc[UR28][R8.64], !P6 ;  /* 0x3f60000008877fae */ /* 0x000fe8000f1a101c */
[----:B------:R-:W-:Y:S04]  /*10740*/  LDGSTS.E [R135+0x3f800], desc[UR28][R16.64], !P3 ;  /* 0x3f80000010877fae */ /* 0x000fe8000d9a101c */
[----:B------:R-:W-:Y:S04]  /*10750*/  LDGSTS.E [R135+0x3fa00], desc[UR28][R6.64], !P3 ;  /* 0x3fa0000006877fae */ /* 0x000fe8000d9a101c */
[----:B------:R-:W-:Y:S04]  /*10760*/  LDGSTS.E [R135+0x3fc00], desc[UR28][R10.64], !P4 ;  /* 0x3fc000000a877fae */ /* 0x000fe8000e1a101c */
[----:B------:R-:W-:Y:S04]  /*10770*/  LDGSTS.E [R135+0x3fe00], desc[UR28][R4.64], !P4 ;  /* 0x3fe0000004877fae */ /* 0x000fe8000e1a101c */
[----:B------:R-:W0:Y:S04]  /*10780*/  LDGDEPBAR ;  /* 0x00000000000079af */ /* 0x000e280000000000 */
[----:B---3--:R-:W-:Y:S04]  /*10790*/  LDGSTS.E [R200+0x58000], desc[UR28][R74.64], P2 ;  /* 0x580000004ac87fae */ /* 0x008fe800091a101c */
[----:B----4-:R-:W-:Y:S01]  /*107a0*/  LDGSTS.E [R200+0x58400], desc[UR28][R72.64], P2 ;  /* 0x5840000048c87fae */ /* 0x010fe200091a101c */
        /* <DEDUP_REMOVED lines=20> */
[----:B------:R-:W3:Y:S04]  /*108f0*/  LDL.64 R50, [R1+0x308] ;  /* 0x0003080001327983 */ /* 0x000ee80000100a00 */
[----:B------:R-:W4:Y:S04]  /*10900*/  LDL.64 R48, [R1+0x2b0] ;  /* 0x0002b00001307983 */ /* 0x000f280000100a00 */
[----:B------:R-:W4:Y:S04]  /*10910*/  LDL.64 R46, [R1+0x270] ;  /* 0x00027000012e7983 */ /* 0x000f280000100a00 */
[----:B------:R-:W4:Y:S04]  /*10920*/  LDL.64 R42, [R1+0x230] ;  /* 0x00023000012a7983 */ /* 0x000f280000100a00 */
[----:B------:R-:W4:Y:S04]  /*10930*/  LDL.LU.64 R36, [R1+0x6f0] ;  /* 0x0006f00001247983 */ /* 0x000f280000300a00 */
[----:B------:R-:W5:Y:S04]  /*10940*/  LDL.LU R200, [R1+0x6e8] ;  /* 0x0006e80001c87983 */ /* 0x000f680000300800 */
[----:B--2---:R-:W-:Y:S04]  /*10950*/  LDGSTS.E [R134+0x58100], desc[UR28][R62.64], P2 ;  /* 0x581000003e867fae */ /* 0x004fe800091a101c */
[----:B------:R-:W-:Y:S04]  /*10960*/  LDGSTS.E [R134+0x58500], desc[UR28][R40.64], P2 ;  /* 0x5850000028867fae */ /* 0x000fe800091a101c */
[----:B------:R-:W-:Y:S04]  /*10970*/  LDGSTS.E [R134+0x58900], desc[UR28][R38.64], P2 ;  /* 0x5890000026867fae */ /* 0x000fe800091a101c */
[----:B------:R-:W-:Y:S04]  /*10980*/  LDGSTS.E [R134+0x58d00], desc[UR28][R56.64], P2 ;  /* 0x58d0000038867fae */ /* 0x000fe800091a101c */
[----:B------:R-:W-:Y:S04]  /*10990*/  LDGSTS.E [R134+0x59100], desc[UR28][R54.64], P2 ;  /* 0x5910000036867fae */ /* 0x000fe800091a101c */
[----:B------:R-:W2:Y:S04]  /*109a0*/  LDL.64 R40, [R1+0x2e0] ;  /* 0x0002e00001287983 */ /* 0x000ea80000100a00 */
[----:B------:R-:W2:Y:S04]  /*109b0*/  LDL.64 R38, [R1+0x2a0] ;  /* 0x0002a00001267983 */ /* 0x000ea80000100a00 */
[----:B------:R-:W-:Y:S01]  /*109c0*/  LDGSTS.E [R134+0x59500], desc[UR28][R2.64], P2 ;  /* 0x5950000002867fae */ /* 0x000fe200091a101c */
[----:B------:R-:W-:-:S03]  /*109d0*/  IMAD.WIDE R238, R127, 0x4, R82 ;  /* 0x000000047fee7825 */ /* 0x000fc600078e0252 */
[----:B------:R-:W-:Y:S01]  /*109e0*/  LDGSTS.E [R134+0x59900], desc[UR28][R198.64], P2 ;  /* 0x59900000c6867fae */ /* 0x000fe200091a101c */
[----:B------:R-:W-:-:S03]  /*109f0*/  IMAD.WIDE R230, R127, 0x4, R90 ;  /* 0x000000047fe67825 */ /* 0x000fc600078e025a */
[----:B------:R-:W-:Y:S04]  /*10a00*/  LDGSTS.E [R134+0x59d00], desc[UR28][R58.64], P2 ;  /* 0x59d000003a867fae */ /* 0x000fe800091a101c */
[----:B------:R-:W2:Y:S01]  /*10a10*/  LDL.LU.64 R2, [R1+0x6e0] ;  /* 0x0006e00001027983 */ /* 0x000ea20000300a00 */
        /* <DEDUP_REMOVED lines=12> */
[----:B------:R-:W2:Y:S04]  /*10ae0*/  LDL.LU.64 R198, [R1+0x6d8] ;  /* 0x0006d80001c67983 */ /* 0x000ea80000300a00 */
[----:B---3--:R-:W-:Y:S04]  /*10af0*/  LDGSTS.E [R133+0x58200], desc[UR28][R50.64], P2 ;  /* 0x5820000032857fae */ /* 0x008fe800091a101c */
[----:B----4-:R-:W-:Y:S04]  /*10b00*/  LDGSTS.E [R133+0x58600], desc[UR28][R48.64], P2 ;  /* 0x5860000030857fae */ /* 0x010fe800091a101c */
[----:B------:R-:W-:Y:S04]  /*10b10*/  LDGSTS.E [R133+0x58a00], desc[UR28][R46.64], P2 ;  /* 0x58a000002e857fae */ /* 0x000fe800091a101c */
[----:B------:R-:W-:Y:S04]  /*10b20*/  LDGSTS.E [R133+0x58e00], desc[UR28][R42.64], P2 ;  /* 0x58e000002a857fae */ /* 0x000fe800091a101c */
[----:B--2---:R-:W-:Y:S01]  /*10b30*/  LDGSTS.E [R133+0x59200], desc[UR28][R2.64], P2 ;  /* 0x5920000002857fae */ /* 0x004fe200091a101c */
        /* <DEDUP_REMOVED lines=20> */
[----:B------:R-:W-:Y:S01]  /*10c80*/  LDGSTS.E [R132+0x58700], desc[UR28][R38.64], P2 ;  /* 0x5870000026847fae */ /* 0x000fe200091a101c */
[----:B------:R-:W-:-:S04]  /*10c90*/  IMAD.WIDE R242, R127, 0x4, R78 ;  /* 0x000000047ff27825 */ /* 0x000fc800078e024e */
[----:B------:R-:W-:Y:S01]  /*10ca0*/  IMAD.WIDE R234, R127, 0x4, R86 ;  /* 0x000000047fea7825 */ /* 0x000fe200078e0256 */
[----:B--2---:R-:W-:Y:S04]  /*10cb0*/  LDGSTS.E [R132+0x58b00], desc[UR28][R2.64], P2 ;  /* 0x58b0000002847fae */ /* 0x004fe800091a101c */
[----:B------:R-:W-:Y:S04]  /*10cc0*/  LDGSTS.E [R132+0x58f00], desc[UR28][R198.64], P2 ;  /* 0x58f00000c6847fae */ /* 0x000fe800091a101c */
[----:B------:R-:W-:Y:S04]  /*10cd0*/  LDGSTS.E [R132+0x59300], desc[UR28][R36.64], P2 ;  /* 0x5930000024847fae */ /* 0x000fe800091a101c */
[----:B------:R-:W5:Y:S04]  /*10ce0*/  LDL.LU.64 R2, [R1+0x6c8] ;  /* 0x0006c80001027983 */ /* 0x000f680000300a00 */
[----:B------:R-:W5:Y:S04]  /*10cf0*/  LDL.LU.64 R198, [R1+0x6c0] ;  /* 0x0006c00001c67983 */ /* 0x000f680000300a00 */
        /* <DEDUP_REMOVED lines=10> */
[----:B------:R3:W-:Y:S01]  /*10da0*/  LDGSTS.E [R132+0x5bf00], desc[UR28][R124.64], P2 ;  /* 0x5bf000007c847fae */ /* 0x0007e200091a101c */
[----:B--2---:R-:W2:Y:S03]  /*10db0*/  S2R R122, SR_TID.X ;  /* 0x00000000007a7919 */ /* 0x004ea60000002100 */
[----:B------:R-:W0:Y:S01]  /*10dc0*/  LDGDEPBAR ;  /* 0x00000000000079af */ /* 0x000e220000000000 */
[----:B------:R-:W-:-:S04]  /*10dd0*/  DEPBAR.LE SB0, 0x6 ;  /* 0x000081800000791a */ /* 0x000fc80000000000 */
[C---:B--2---:R-:W-:Y:S02]  /*10de0*/  IMAD.SHL.U32 R0, R122.reuse, 0x40, RZ ;  /* 0x000000407a007824 */ /* 0x044fe400078e00ff */
[----:B------:R-:W-:-:S03]  /*10df0*/  IMAD.SHL.U32 R123, R122, 0x4, RZ ;  /* 0x000000047a7b7824 */ /* 0x000fc600078e00ff */
[----:B------:R-:W-:Y:S01]  /*10e00*/  LOP3.LUT R0, R0, 0x600, RZ, 0xc0, !PT ;  /* 0x0000060000007812 */ /* 0x000fe200078ec0ff */
[----:B-1----:R-:W-:-:S03]  /*10e10*/  IMAD.SHL.U32 R4, R122, 0x10, RZ ;  /* 0x000000107a047824 */ /* 0x002fc600078e00ff */
[----:B------:R-:W-:-:S04]  /*10e20*/  LOP3.LUT R0, R0, 0x180, R123, 0xf8, !PT ;  /* 0x0000018000007812 */ /* 0x000fc800078ef87b */
[----:B------:R-:W-:Y:S01]  /*10e30*/  LOP3.LUT R0, R0, 0x70, R4, 0xf8, !PT ;  /* 0x0000007000007812 */ /* 0x000fe200078ef804 */
[----:B------:R-:W-:Y:S06]  /*10e40*/  BAR.SYNC.DEFER_BLOCKING 0x0 ;  /* 0x0000000000007b1d */ /* 0x000fec0000010000 */
[----:B------:R1:W2:Y:S04]  /*10e50*/  LDSM.16.M88.4 R68, [R0+UR9] ;  /* 0x000000090044783b */ /* 0x0002a80008000200 */
[----:B------:R1:W4:Y:S04]  /*10e60*/  LDSM.16.M88.4 R72, [R0+UR9+0x800] ;  /* 0x000800090048783b */ /* 0x0003280008000200 */
[----:B------:R1:W1:Y:S04]  /*10e70*/  LDSM.16.M88.4 R212, [R0+UR9+0x1000] ;  /* 0x0010000900d4783b */ /* 0x0002680008000200 */
        /* <DEDUP_REMOVED lines=24> */
[----:B---3--:R3:W1:Y:S04]  /*11000*/  LDSM.16.M88.4 R124, [R0+UR9+0xd800] ;  /* 0x00d80009007c783b */ /* 0x0086680008000200 */
[----:B------:R3:W1:Y:S04]  /*11010*/  LDSM.16.M88.4 R152, [R0+UR9+0xe000] ;  /* 0x00e000090098783b */ /* 0x0006680008000200 */
[----:B------:R3:W1:Y:S04]  /*11020*/  LDSM.16.M88.4 R128, [R0+UR9+0xe800] ;  /* 0x00e800090080783b */ /* 0x0006680008000200 */
[----:B------:R3:W1:Y:S04]  /*11030*/  LDSM.16.M88.4 R148, [R0+UR9+0xf000] ;  /* 0x00f000090094783b */ /* 0x0006680008000200 */
[----:B------:R3:W1:Y:S01]  /*11040*/  LDSM.16.M88.4 R144, [R0+UR9+0xf800] ;  /* 0x00f800090090783b */ /* 0x0006620008000200 */
[----:B--2-4-:R-:W-:Y:S05]  /*11050*/  @!P0 BRA `(.L_x_6) ;  /* 0x0000000800048947 */ /* 0x014fea0003800000 */
[----:B------:R-:W-:Y:S01]  /*11060*/  IMAD.MOV.U32 R4, RZ, RZ, R68 ;  /* 0x000000ffff047224 */ /* 0x000fe200078e0044 */
[----:B------:R-:W-:Y:S01]  /*11070*/  MOV R6, R72 ;  /* 0x0000004800067202 */ /* 0x000fe20000000f00 */
[----:B------:R-:W-:Y:S01]  /*11080*/  IMAD.MOV.U32 R68, RZ, RZ, R69 ;  /* 0x000000ffff447224 */ /* 0x000fe200078e0045 */
[----:B-1----:R-:W-:Y:S01]  /*11090*/  MOV R18, R84 ;  /* 0x0000005400127202 */ /* 0x002fe20000000f00 */
[----:B------:R-:W-:Y:S01]  /*110a0*/  IMAD.MOV.U32 R69, RZ, RZ, R71 ;  /* 0x000000ffff457224 */ /* 0x000fe200078e0047 */
[----:B------:R-:W-:Y:S01]  /*110b0*/  MOV R30, R96 ;  /* 0x00000060001e7202 */ /* 0x000fe20000000f00 */
        /* <DEDUP_REMOVED lines=26> */
[----:B------:R-:W-:-:S02]  /*11260*/  IMAD.MOV.U32 R5, RZ, RZ, R70 ;  /* 0x000000ffff057224 */ /* 0x000fc400078e0046 */
[----:B------:R-:W-:Y:S02]  /*11270*/  IMAD.MOV.U32 R7, RZ, RZ, R74 ;  /* 0x000000ffff077224 */ /* 0x000fe400078e004a */
[----:B------:R-:W-:Y:S01]  /*11280*/  IMAD.MOV.U32 R11, RZ, RZ, R78 ;  /* 0x000000ffff0b7224 */ /* 0x000fe200078e004e */
[----:B------:R-:W-:Y:S01]  /*11290*/  MOV R78, R81 ;  /* 0x00000051004e7202 */ /* 0x000fe20000000f00 */
[----:B------:R-:W-:Y:S02]  /*112a0*/  IMAD.MOV.U32 R15, RZ, RZ, R82 ;  /* 0x000000ffff0f7224 */ /* 0x000fe400078e0052 */
[----:B------:R-:W-:Y:S02]  /*112b0*/  IMAD.MOV.U32 R19, RZ, RZ, R86 ;  /* 0x000000ffff137224 */ /* 0x000fe400078e0056 */
        /* <DEDUP_REMOVED lines=16> */
[----:B------:R-:W-:Y:S02]  /*113c0*/  IMAD.MOV.U32 R14, RZ, RZ, R80 ;  /* 0x000000ffff0e7224 */ /* 0x000fe400078e0050 */
[----:B------:R-:W-:-:S02]  /*113d0*/  IMAD.MOV.U32 R22, RZ, RZ, R88 ;  /* 0x000000ffff167224 */ /* 0x000fc400078e0058 */
[----:B------:R-:W-:Y:S02]  /*113e0*/  IMAD.MOV.U32 R26, RZ, RZ, R92 ;  /* 0x000000ffff1a7224 */ /* 0x000fe400078e005c */
[----:B------:R-:W-:Y:S02]  /*113f0*/  IMAD.MOV.U32 R34, RZ, RZ, R100 ;  /* 0x000000ffff227224 */ /* 0x000fe400078e0064 */
        /* <DEDUP_REMOVED lines=69> */
[----:B------:R-:W-:-:S04]  /*11850*/  IMAD.MOV.U32 R131, RZ, RZ, R147 ;  /* 0x000000ffff837224 */ /* 0x000fc800078e0093 */
[----:B------:R2:W-:Y:S03]  /*11860*/  STTM.x128 tmem[UR11+0x100], R4 ;  /* 0x00010004000079ed */ /* 0x0005e600083c000b */
.L_x_6:
[----:B--2---:R-:W2:Y:S01]  /*11870*/  LDL.LU.64 R60, [R1+0x30] ;  /* 0x00003000013c7983 */ /* 0x004ea20000300a00 */
[----:B------:R-:W-:Y:S02]  /*11880*/  USHF.R.S32.HI UR13, URZ, 0x1f, UR7 ;  /* 0x0000001fff0d7899 */ /* 0x000fe40008011407 */
[----:B------:R-:W-:Y:S01]  /*11890*/  USHF.L.U32 UR12, UR7, 0x2, URZ ;  /* 0x00000002070c7899 */ /* 0x000fe200080006ff */
[----:B------:R-:W4:Y:S01]  /*118a0*/  LDL.LU.64 R58, [R1+0x10] ;  /* 0x00001000013a7983 */ /* 0x000f220000300a00 */
[----:B------:R-:W-:Y:S02]  /*118b0*/  USHF.R.S32.HI UR15, URZ, 0x1f, UR6 ;  /* 0x0000001fff0f7899 */ /* 0x000fe40008011406 */
[----:B------:R-:W-:Y:S01]  /*118c0*/  USHF.L.U32 UR14, UR6, 0x2, URZ ;  /* 0x00000002060e7899 */ /* 0x000fe200080006ff */
[----:B---3--:R-:W3:Y:S01]  /*118d0*/  LDL.LU.64 R64, [R1+0x90] ;  /* 0x0000900001407983 */ /* 0x008ee20000300a00 */
[----:B------:R-:W1:Y:S03]  /*118e0*/  LDCU UR5, c[0x0][0x3a0] ;  /* 0x00007400ff0577ac */ /* 0x000e660008000800 */
[----:B------:R-:W2:Y:S04]  /*118f0*/  LDL.LU.64 R56, [R1+0x70] ;  /* 0x0000700001387983 */ /* 0x000ea80000300a00 */
[----:B------:R-:W2:Y:S04]  /*11900*/  LDL.LU.64 R16, [R1+0x260] ;  /* 0x0002600001107983 */ /* 0x000ea80000300a00 */
[----:B------:R-:W2:Y:S04]  /*11910*/  LDL.LU.64 R14, [R1+0x98] ;  /* 0x00009800010e7983 */ /* 0x000ea80000300a00 */
[----:B------:R-:W2:Y:S04]  /*11920*/  LDL.LU.64 R12, [R1+0x78] ;  /* 0x00007800010c7983 */ /* 0x000ea80000300a00 */
[----:B------:R-:W2:Y:S04]  /*11930*/  LDL.LU.64 R40, [R1+0x8] ;  /* 0x0000080001287983 */ /* 0x000ea80000300a00 */
[----:B------:R-:W2:Y:S04]  /*11940*/  LDL.LU.64 R62, [R1+0x50] ;  /* 0x00005000013e7983 */ /* 0x000ea80000300a00 */
[----:B------:R-:W4:Y:S04]  /*11950*/  LDL.LU.64 R44, [R1+0x28] ;  /* 0x00002800012c7983 */ /* 0x000f280000300a00 */
        /* <DEDUP_REMOVED lines=17> */
[----:B------:R-:W4:Y:S04]  /*11a70*/  LDL.LU.64 R22, [R1] ;  /* 0x0000000001167983 */ /* 0x000f280000300a00 */
[----:B------:R-:W4:Y:S04]  /*11a80*/  LDL.LU.64 R26, [R1+0x40] ;  /* 0x00004000011a7983 */ /* 0x000f280000300a00 */
[----:B------:R-:W4:Y:S04]  /*11a90*/  LDL.LU.64 R50, [R1+0x2c0] ;  /* 0x0002c00001327983 */ /* 0x000f280000300a00 */
[----:B------:R-:W4:Y:S04]  /*11aa0*/  LDL.LU.64 R38, [R1+0x308] ;  /* 0x0003080001267983 */ /* 0x000f280000300a00 */
[----:B------:R-:W4:Y:S04]  /*11ab0*/  LDL.LU.64 R68, [R1+0x2d0] ;  /* 0x0002d00001447983 */ /* 0x000f280000300a00 */
[----:B------:R-:W4:Y:S04]  /*11ac0*/  LDL.LU.64 R70, [R1+0x250] ;  /* 0x0002500001467983 */ /* 0x000f280000300a00 */
[----:B------:R-:W4:Y:S04]  /*11ad0*/  LDL.LU.64 R72, [R1+0x290] ;  /* 0x0002900001487983 */ /* 0x000f280000300a00 */
[----:B-1----:R-:W4:Y:S01]  /*11ae0*/  LDL.LU.64 R76, [R1+0x318] ;  /* 0x00031800014c7983 */ /* 0x002f220000300a00 */
[----:B------:R-:W-:-:S03]  /*11af0*/  USHF.L.U64.HI UR13, UR7, 0x2, UR13 ;  /* 0x00000002070d7899 */ /* 0x000fc6000801020d */
[----:B-----5:R-:W-:Y:S04]  /*11b00*/  STL.64 [R1+0x6e0], R200 ;  /* 0x0006e0c801007387 */ /* 0x020fe80000100a00 */
[----:B------:R-:W-:Y:S04]  /*11b10*/  STL.64 [R1+0x6d8], R198 ;  /* 0x0006d8c601007387 */ /* 0x000fe80000100a00 */
[----:B------:R-:W-:Y:S04]  /*11b20*/  STL.64 [R1+0x6d0], R134 ;  /* 0x0006d08601007387 */ /* 0x000fe80000100a00 */
[----:B------:R-:W-:Y:S04]  /*11b30*/  STL.64 [R1+0x6c8], R132 ;  /* 0x0006c88401007387 */ /* 0x000fe80000100a00 */
[----:B------:R1:W-:Y:S01]  /*11b40*/  STL.64 [R1+0x6c0], R2 ;  /* 0x0006c00201007387 */ /* 0x0003e20000100a00 */
[----:B------:R-:W1:Y:S01]  /*11b50*/  FENCE.VIEW.ASYNC.T ;  /* 0x00000000000073c6 */ /* 0x000e620000000200 */
[----:B---3--:R-:W-:Y:S01]  /*11b60*/  MOV R66, R64 ;  /* 0x0000004000427202 */ /* 0x008fe20000000f00 */
[----:B------:R-:W-:-:S02]  /*11b70*/  IMAD.MOV.U32 R67, RZ, RZ, R65 ;  /* 0x000000ffff437224 */ /* 0x000fc400078e0041 */
[----:B--2---:R-:W-:Y:S02]  /*11b80*/  IMAD.MOV.U32 R64, RZ, RZ, R62 ;  /* 0x000000ffff407224 */ /* 0x004fe400078e003e */
[----:B------:R-:W-:Y:S01]  /*11b90*/  IMAD.MOV.U32 R62, RZ, RZ, R60 ;  /* 0x000000ffff3e7224 */ /* 0x000fe200078e003c */
[----:B------:R-:W-:Y:S01]  /*11ba0*/  MOV R60, R56 ;  /* 0x00000038003c7202 */ /* 0x000fe20000000f00 */
[----:B------:R-:W-:Y:S02]  /*11bb0*/  IMAD.MOV.U32 R65, RZ, RZ, R63 ;  /* 0x000000ffff417224 */ /* 0x000fe400078e003f */
[----:B------:R-:W-:Y:S02]  /*11bc0*/  IMAD.MOV.U32 R63, RZ, RZ, R61 ;  /* 0x000000ffff3f7224 */ /* 0x000fe400078e003d */
[----:B------:R-:W-:Y:S02]  /*11bd0*/  IMAD.MOV.U32 R61, RZ, RZ, R57 ;  /* 0x000000ffff3d7224 */ /* 0x000fe400078e0039 */
[----:B----4-:R-:W-:-:S02]  /*11be0*/  IMAD.MOV.U32 R56, RZ, RZ, R52 ;  /* 0x000000ffff387224 */ /* 0x010fc400078e0034 */
[----:B------:R-:W-:Y:S01]  /*11bf0*/  IMAD.MOV.U32 R57, RZ, RZ, R53 ;  /* 0x000000ffff397224 */ /* 0x000fe200078e0035 */
[----:B-1----:R-:W-:Y:S01]  /*11c00*/  BAR.SYNC.DEFER_BLOCKING 0x0 ;  /* 0x0000000000007b1d */ /* 0x002fe20000010000 */
[----:B------:R-:W-:-:S04]  /*11c10*/  IADD3 R52, P2, PT, R68, UR12, RZ ;  /* 0x0000000c44347c10 */ /* 0x000fc8000ff5e0ff */
[----:B------:R-:W-:Y:S02]  /*11c20*/  IADD3.X R53, PT, PT, R69, UR13, RZ, P2, !PT ;  /* 0x0000000d45357c10 */ /* 0x000fe400097fe4ff */
[----:B------:R-:W-:-:S04]  /*11c30*/  IADD3 R74, P0, PT, R76, UR12, RZ ;  /* 0x0000000c4c4a7c10 */ /* 0x000fc8000ff1e0ff */
[----:B------:R-:W-:Y:S02]  /*11c40*/  IADD3.X R75, PT, PT, R77, UR13, RZ, P0, !PT ;  /* 0x0000000d4d4b7c10 */ /* 0x000fe400087fe4ff */
[----:B------:R-:W-:Y:S02]  /*11c50*/  IADD3 R2, P0, PT, R72, UR12, RZ ;  /* 0x0000000c48027c10 */ /* 0x000fe4000ff1e0ff */
[----:B------:R-:W-:Y:S01]  /*11c60*/  IADD3 R68, P2, PT, R70, UR12, RZ ;  /* 0x0000000c46447c10 */ /* 0x000fe2000ff5e0ff */
[----:B------:R-:W-:Y:S01]  /*11c70*/  STL.64 [R1+0x4a0], R74 ;  /* 0x0004a04a01007387 */ /* 0x000fe20000100a00 */
[----:B------:R-:W-:-:S03]  /*11c80*/  IADD3.X R3, PT, PT, R73, UR13, RZ, P0, !PT ;  /* 0x0000000d49037c10 */ /* 0x000fc600087fe4ff */
[----:B------:R1:W-:Y:S01]  /*11c90*/  STL.64 [R1+0x4e0], R52 ;  /* 0x0004e03401007387 */ /* 0x0003e20000100a00 */
[----:B------:R-:W-:-:S03]  /*11ca0*/  IADD3.X R69, PT, PT, R71, UR13, RZ, P2, !PT ;  /* 0x0000000d47457c10 */ /* 0x000fc600097fe4ff */
[----:B------:R2:W-:Y:S01]  /*11cb0*/  STL.64 [R1+0x520], R2 ;  /* 0x0005200201007387 */ /* 0x0005e20000100a00 */
[----:B-1----:R-:W-:-:S04]  /*11cc0*/  IADD3 R52, P3, PT, R66, UR12, RZ ;  /* 0x0000000c42347c10 */ /* 0x002fc8000ff7e0ff */
[----:B------:R-:W-:Y:S01]  /*11cd0*/  IADD3.X R53, PT, PT, R67, UR13, RZ, P3, !PT ;  /* 0x0000000d43357c10 */ /* 0x000fe20009ffe4ff */
[----:B------:R-:W-:Y:S01]  /*11ce0*/  STL.64 [R1+0x560], R68 ;  /* 0x0005604401007387 */ /* 0x000fe20000100a00 */
[----:B--2---:R-:W-:-:S03]  /*11cf0*/  IADD3 R2, P0, PT, R60, UR12, RZ ;  /* 0x0000000c3c027c10 */ /* 0x004fc6000ff1e0ff */
[----:B------:R1:W-:Y:S01]  /*11d00*/  STL.64 [R1+0x5a0], R52 ;  /* 0x0005a03401007387 */ /* 0x0003e20000100a00 */
[----:B------:R-:W-:Y:S02]  /*11d10*/  IADD3.X R3, PT, PT, R61, UR13, RZ, P0, !PT ;  /* 0x0000000d3d037c10 */ /* 0x000fe400087fe4ff */
[----:B------:R-:W-:Y:S02]  /*11d20*/  IADD3 R60, P0, PT, R62, UR12, RZ ;  /* 0x0000000c3e3c7c10 */ /* 0x000fe4000ff1e0ff */
[----:B-1----:R-:W-:Y:S01]  /*11d30*/  IADD3 R52, P2, PT, R64, UR12, RZ ;  /* 0x0000000c40347c10 */ /* 0x002fe2000ff5e0ff */
[----:B------:R1:W-:Y:S03]  /*11d40*/  STL.64 [R1+0x5c8], R2 ;  /* 0x0005c80201007387 */ /* 0x0003e60000100a00 */
[----:B------:R-:W-:Y:S02]  /*11d50*/  IADD3.X R53, PT, PT, R65, UR13, RZ, P2, !PT ;  /* 0x0000000d41357c10 */ /* 0x000fe400097fe4ff */
[----:B------:R-:W-:-:S03]  /*11d60*/  IADD3.X R61, PT, PT, R63, UR13, RZ, P0, !PT ;  /* 0x0000000d3f3d7c10 */ /* 0x000fc600087fe4ff */
[----:B------:R2:W-:Y:S01]  /*11d70*/  STL.64 [R1+0x5e0], R52 ;  /* 0x0005e03401007387 */ /* 0x0005e20000100a00 */
[----:B-1----:R-:W-:-:S04]  /*11d80*/  IADD3 R2, P3, PT, R58, UR12, RZ ;  /* 0x0000000c3a027c10 */ /* 0x002fc8000ff7e0ff */
[----:B------:R-:W-:Y:S02]  /*11d90*/  IADD3.X R3, PT, PT, R59, UR13, RZ, P3, !PT ;  /* 0x0000000d3b037c10 */ /* 0x000fe40009ffe4ff */
[----:B--2---:R-:W-:Y:S01]  /*11da0*/  IADD3 R52, P2, PT, R248, UR12, RZ ;  /* 0x0000000cf8347c10 */ /* 0x004fe2000ff5e0ff */
[----:B------:R-:W-:Y:S03]  /*11db0*/  STL.64 [R1+0x5f8], R60 ;  /* 0x0005f83c01007387 */ /* 0x000fe60000100a00 */
[----:B------:R-:W-:Y:S01]  /*11dc0*/  IADD3.X R53, PT, PT, R249, UR13, RZ, P2, !PT ;  /* 0x0000000df9357c10 */ /* 0x000fe200097fe4ff */
[----:B------:R1:W-:Y:S01]  /*11dd0*/  STL.64 [R1+0x610], R2 ;  /* 0x0006100201007387 */ /* 0x0003e20000100a00 */
[----:B------:R-:W-:-:S03]  /*11de0*/  IADD3 R58, P2, PT, R232, UR12, RZ ;  /* 0x0000000ce83a7c10 */ /* 0x000fc6000ff5e0ff */
[----:B------:R2:W-:Y:S01]  /*11df0*/  STL.64 [R1+0x628], R52 ;  /* 0x0006283401007387 */ /* 0x0005e20000100a00 */
[----:B------:R-:W-:Y:S02]  /*11e00*/  IADD3.X R59, PT, PT, R233, UR13, RZ, P2, !PT ;  /* 0x0000000de93b7c10 */ /* 0x000fe400097fe4ff */
[----:B-1----:R-:W-:Y:S02]  /*11e10*/  IADD3 R2, P0, PT, R240, UR12, RZ ;  /* 0x0000000cf0027c10 */ /* 0x002fe4000ff1e0ff */
[----:B--2---:R-:W-:Y:S02]  /*11e20*/  IADD3 R52, P3, PT, R226, UR12, RZ ;  /* 0x0000000ce2347c10 */ /* 0x004fe4000ff7e0ff */
[----:B------:R-:W-:Y:S02]  /*11e30*/  IADD3.X R3, PT, PT, R241, UR13, RZ, P0, !PT ;  /* 0x0000000df1037c10 */ /* 0x000fe400087fe4ff */
[----:B------:R-:W-:-:S03]  /*11e40*/  IADD3.X R53, PT, PT, R227, UR13, RZ, P3, !PT ;  /* 0x0000000de3357c10 */ /* 0x000fc60009ffe4ff */
[----:B------:R1:W-:Y:S04]  /*11e50*/  STL.64 [R1+0x640], R2 ;  /* 0x0006400201007387 */ /* 0x0003e80000100a00 */
[----:B------:R-:W-:Y:S04]  /*11e60*/  STL.64 [R1+0x658], R58 ;  /* 0x0006583a01007387 */ /* 0x000fe80000100a00 */
[----:B------:R2:W-:Y:S01]  /*11e70*/  STL.64 [R1+0x668], R52 ;  /* 0x0006683401007387 */ /* 0x0005e20000100a00 */
[----:B-1----:R-:W-:-:S04]  /*11e80*/  IADD3 R2, P0, PT, R220, UR12, RZ ;  /* 0x0000000cdc027c10 */ /* 0x002fc8000ff1e0ff */
[----:B------:R-:W-:Y:S01]  /*11e90*/  IADD3.X R3, PT, PT, R221, UR13, RZ, P0, !PT ;  /* 0x0000000ddd037c10 */ /* 0x000fe200087fe4ff */
[----:B--2---:R-:W-:Y:S01]  /*11ea0*/  IMAD.MOV.U32 R52, RZ, RZ, R36 ;  /* 0x000000ffff347224 */ /* 0x004fe200078e0024 */
[----:B------:R-:W-:Y:S01]  /*11eb0*/  IADD3 R36, P2, PT, R202, UR12, RZ ;  /* 0x0000000cca247c10 */ /* 0x000fe2000ff5e0ff */
[----:B------:R-:W-:Y:S02]  /*11ec0*/  IMAD.MOV.U32 R53, RZ, RZ, R37 ;  /* 0x000000ffff357224 */ /* 0x000fe400078e0025 */
[----:B------:R1:W-:Y:S01]  /*11ed0*/  STL.64 [R1+0x678], R2 ;  /* 0x0006780201007387 */ /* 0x0003e20000100a00 */
[----:B------:R-:W-:Y:S02]  /*11ee0*/  IADD3.X R37, PT, PT, R203, UR13, RZ, P2, !PT ;  /* 0x0000000dcb257c10 */ /* 0x000fe400097fe4ff */
[----:B------:R-:W-:-:S03]  /*11ef0*/  IADD3 R58, P3, PT, R140, UR12, RZ ;  /* 0x0000000c8c3a7c10 */ /* 0x000fc6000ff7e0ff */
[----:B------:R2:W-:Y:S01]  /*11f00*/  STL.64 [R1+0x680], R36 ;  /* 0x0006802401007387 */ /* 0x0005e20000100a00 */
[----:B------:R-:W-:Y:S02]  /*11f10*/  IADD3.X R59, PT, PT, R141, UR13, RZ, P3, !PT ;  /* 0x0000000d8d3b7c10 */ /* 0x000fe40009ffe4ff */
[----:B-1----:R-:W-:-:S04]  /*11f20*/  IADD3 R2, P0, PT, R56, UR12, RZ ;  /* 0x0000000c38027c10 */ /* 0x002fc8000ff1e0ff */
[----:B------:R-:W-:Y:S02]  /*11f30*/  IADD3.X R3, PT, PT, R57, UR13, RZ, P0, !PT ;  /* 0x0000000d39037c10 */ /* 0x000fe400087fe4ff */
[----:B--2---:R-:W-:Y:S01]  /*11f40*/  IADD3 R36, P2, PT, R50, UR12, RZ ;  /* 0x0000000c32247c10 */ /* 0x004fe2000ff5e0ff */
[----:B------:R-:W-:Y:S03]  /*11f50*/  STL.64 [R1+0x688], R58 ;  /* 0x0006883a01007387 */ /* 0x000fe60000100a00 */
[----:B------:R-:W-:Y:S01]  /*11f60*/  IADD3.X R37, PT, PT, R51, UR13, RZ, P2, !PT ;  /* 0x0000000d33257c10 */ /* 0x000fe200097fe4ff */
[----:B------:R1:W-:Y:S04]  /*11f70*/  STL.64 [R1+0x2d0], R2 ;  /* 0x0002d00201007387 */ /* 0x0003e80000100a00 */
[----:B------:R2:W-:Y:S01]  /*11f80*/  STL.64 [R1+0x318], R36 ;  /* 0x0003182401007387 */ /* 0x0005e20000100a00 */
[----:B-1----:R-:W-:-:S02]  /*11f90*/  IADD3 R2, P0, PT, R54, UR12, RZ ;  /* 0x0000000c36027c10 */ /* 0x002fc4000ff1e0ff */
[----:B--2---:R-:W-:Y:S01]  /*11fa0*/  MOV R36, R34 ;  /* 0x0000002200247202 */ /* 0x004fe20000000f00 */
[----:B------:R-:W-:Y:S01]  /*11fb0*/  IMAD.MOV.U32 R34, RZ, RZ, R32 ;  /* 0x000000ffff227224 */ /* 0x000fe200078e0020 */
[----:B------:R-:W-:Y:S02]  /*11fc0*/  IADD3.X R3, PT, PT, R55, UR13, RZ, P0, !PT ;  /* 0x0000000d37037c10 */ /* 0x000fe400087fe4ff */
[----:B------:R-:W-:Y:S01]  /*11fd0*/  IADD3 R32, P3, PT, R48, UR12, RZ ;  /* 0x0000000c30207c10 */ /* 0x000fe2000ff7e0ff */
[----:B------:R-:W-:Y:S01]  /*11fe0*/  IMAD.MOV.U32 R37, RZ, RZ, R35 ;  /* 0x000000ffff257224 */ /* 0x000fe200078e0023 */
[----:B------:R-:W-:Y:S01]  /*11ff0*/  IADD3 R50, P2, PT, R52, UR12, RZ ;  /* 0x0000000c34327c10 */ /* 0x000fe2000ff5e0ff */
[----:B------:R-:W-:Y:S01]  /*12000*/  IMAD.MOV.U32 R35, RZ, RZ, R33 ;  /* 0x000000ffff237224 */ /* 0x000fe200078e0021 */
[----:B------:R1:W-:Y:S01]  /*12010*/  STL.64 [R1+0x498], R2 ;  /* 0x0004980201007387 */ /* 0x0003e20000100a00 */
[----:B------:R-:W-:Y:S02]  /*12020*/  IADD3.X R33, PT, PT, R49, UR13, RZ, P3, !PT ;  /* 0x0000000d31217c10 */ /* 0x000fe40009ffe4ff */
[----:B------:R-:W-:-:S03]  /*12030*/  IADD3.X R51, PT, PT, R53, UR13, RZ, P2, !PT ;  /* 0x0000000d35337c10 */ /* 0x000fc600097fe4ff */
[----:B------:R2:W-:Y:S01]  /*12040*/  STL.64 [R1+0x518], R32 ;  /* 0x0005182001007387 */ /* 0x0005e20000100a00 */
[----:B-1----:R-:W-:-:S04]  /*12050*/  IADD3 R2, P0, PT, R42, UR12, RZ ;  /* 0x0000000c2a027c10 */ /* 0x002fc8000ff1e0ff */
[----:B------:R-:W-:Y:S02]  /*12060*/  IADD3.X R3, PT, PT, R43, UR13, RZ, P0, !PT ;  /* 0x0000000d2b037c10 */ /* 0x000fe400087fe4ff */
[----:B--2---:R-:W-:Y:S01]  /*12070*/  IADD3 R32, P2, PT, R46, UR12, RZ ;  /* 0x0000000c2e207c10 */ /* 0x004fe2000ff5e0ff */
[----:B------:R-:W-:Y:S01]  /*12080*/  STL.64 [R1+0x4d8], R50 ;  /* 0x0004d83201007387 */ /* 0x000fe20000100a00 */
[----:B------:R-:W-:Y:S02]  /*12090*/  IADD3 R42, P0, PT, R44, UR12, RZ ;  /* 0x0000000c2c2a7c10 */ /* 0x000fe4000ff1e0ff */
[----:B------:R-:W-:Y:S01]  /*120a0*/  IADD3.X R33, PT, PT, R47, UR13, RZ, P2, !PT ;  /* 0x0000000d2f217c10 */ /* 0x000fe200097fe4ff */
[----:B------:R1:W-:Y:S01]  /*120b0*/  STL.64 [R1+0x558], R2 ;  /* 0x0005580201007387 */ /* 0x0003e20000100a00 */
[----:B------:R-:W-:-:S03]  /*120c0*/  IADD3.X R43, PT, PT, R45, UR13, RZ, P0, !PT ;  /* 0x0000000d2d2b7c10 */ /* 0x000fc600087fe4ff */
[----:B------:R2:W-:Y:S01]  /*120d0*/  STL.64 [R1+0x598], R32 ;  /* 0x0005982001007387 */ /* 0x0005e20000100a00 */
[----:B-1----:R-:W-:-:S04]  /*120e0*/  IADD3 R2, P3, PT, R40, UR12, RZ ;  /* 0x0000000c28027c10 */ /* 0x002fc8000ff7e0ff */
[----:B------:R-:W-:Y:S01]  /*120f0*/  IADD3.X R3, PT, PT, R41, UR13, RZ, P3, !PT ;  /* 0x0000000d29037c10 */ /* 0x000fe20009ffe4ff */
[----:B--2---:R-:W-:Y:S01]  /*12100*/  IMAD.MOV.U32 R32, RZ, RZ, R28 ;  /* 0x000000ffff207224 */ /* 0x004fe200078e001c */
[----:B------:R-:W-:Y:S01]  /*12110*/  IADD3 R28, P2, PT, R246, UR12, RZ ;  /* 0x0000000cf61c7c10 */ /* 0x000fe2000ff5e0ff */
[----:B------:R-:W-:Y:S01]  /*12120*/  STL.64 [R1+0x5c0], R42 ;  /* 0x0005c02a01007387 */ /* 0x000fe20000100a00 */
[----:B------:R-:W-:Y:S02]  /*12130*/  IMAD.MOV.U32 R33, RZ, RZ, R29 ;  /* 0x000000ffff217224 */ /* 0x000fe400078e001d */
[----:B------:R-:W-:Y:S01]  /*12140*/  IADD3.X R29, PT, PT, R247, UR13, RZ, P2, !PT ;  /* 0x0000000df71d7c10 */ /* 0x000fe200097fe4ff */
[----:B------:R1:W-:Y:S04]  /*12150*/  STL.64 [R1+0x5d8], R2 ;  /* 0x0005d80201007387 */ /* 0x0003e80000100a00 */
[----:B------:R2:W-:Y:S01]  /*12160*/  STL.64 [R1+0x5f0], R28 ;  /* 0x0005f01c01007387 */ /* 0x0005e20000100a00 */
[----:B-1----:R-:W-:-:S04]  /*12170*/  IADD3 R2, P0, PT, R238, UR12, RZ ;  /* 0x0000000cee027c10 */ /* 0x002fc8000ff1e0ff */
[----:B------:R-:W-:Y:S02]  /*12180*/  IADD3.X R3, PT, PT, R239, UR13, RZ, P0, !PT ;  /* 0x0000000def037c10 */ /* 0x000fe400087fe4ff */
[----:B--2---:R-:W-:Y:S01]  /*12190*/  MOV R28, R26 ;  /* 0x0000001a001c7202 */ /* 0x004fe20000000f00 */
[----:B------:R-:W-:Y:S01]  /*121a0*/  IMAD.MOV.U32 R26, RZ, RZ, R20 ;  /* 0x000000ffff1a7224 */ /* 0x000fe200078e0014 */
[----:B------:R-:W-:Y:S01]  /*121b0*/  IADD3 R20, P3, PT, R224, UR12, RZ ;  /* 0x0000000ce0147c10 */ /* 0x000fe2000ff7e0ff */
[----:B------:R1:W-:Y:S01]  /*121c0*/  STL.64 [R1+0x608], R2 ;  /* 0x0006080201007387 */ /* 0x0003e20000100a00 */
[----:B------:R-:W-:Y:S01]  /*121d0*/  IADD3 R40, P2, PT, R230, UR12, RZ ;  /* 0x0000000ce6287c10 */ /* 0x000fe2000ff5e0ff */
[----:B------:R-:W-:Y:S02]  /*121e0*/  IMAD.MOV.U32 R29, RZ, RZ, R27 ;  /* 0x000000ffff1d7224 */ /* 0x000fe400078e001b */
[----:B------:R-:W-:Y:S01]  /*121f0*/  IMAD.MOV.U32 R27, RZ, RZ, R21 ;  /* 0x000000ffff1b7224 */ /* 0x000fe200078e0015 */
[----:B------:R-:W-:-:S02]  /*12200*/  IADD3.X R21, PT, PT, R225, UR13, RZ, P3, !PT ;  /* 0x0000000de1157c10 */ /* 0x000fc40009ffe4ff */
[----:B------:R-:W-:Y:S02]  /*12210*/  IADD3.X R41, PT, PT, R231, UR13, RZ, P2, !PT ;  /* 0x0000000de7297c10 */ /* 0x000fe400097fe4ff */
[----:B-1----:R-:W-:Y:S01]  /*12220*/  IADD3 R2, P0, PT, R218, UR12, RZ ;  /* 0x0000000cda027c10 */ /* 0x002fe2000ff1e0ff */
[----:B------:R1:W-:Y:S03]  /*12230*/  STL.64 [R1+0x638], R20 ;  /* 0x0006381401007387 */ /* 0x0003e60000100a00 */
[----:B------:R-:W-:Y:S01]  /*12240*/  IADD3.X R3, PT, PT, R219, UR13, RZ, P0, !PT ;  /* 0x0000000ddb037c10 */ /* 0x000fe200087fe4ff */
[----:B------:R-:W-:Y:S04]  /*12250*/  STL.64 [R1+0x620], R40 ;  /* 0x0006202801007387 */ /* 0x000fe80000100a00 */
[----:B------:R2:W-:Y:S01]  /*12260*/  STL.64 [R1+0x650], R2 ;  /* 0x0006500201007387 */ /* 0x0005e20000100a00 */
[----:B-1----:R-:W-:-:S04]  /*12270*/  IADD3 R20, P2, PT, R196, UR12, RZ ;  /* 0x0000000cc4147c10 */ /* 0x002fc8000ff5e0ff */
[----:B------:R-:W-:Y:S02]  /*12280*/  IADD3.X R21, PT, PT, R197, UR13, RZ, P2, !PT ;  /* 0x0000000dc5157c10 */ /* 0x000fe400097fe4ff */
[----:B--2---:R-:W-:-:S03]  /*12290*/  IADD3 R2, P0, PT, R38, UR12, RZ ;  /* 0x0000000c26027c10 */ /* 0x004fc6000ff1e0ff */
        /* <DEDUP_REMOVED lines=22> */
[----:B------:R-:W-:Y:S02]  /*12400*/  IADD3.X R21, PT, PT, R29, UR13, RZ, P2, !PT ;  /* 0x0000000d1d157c10 */ /* 0x000fe400097fe4ff */
[----:B--2---:R-:W-:Y:S02]  /*12410*/  IADD3 R2, P3, PT, R22, UR12, RZ ;  /* 0x0000000c16027c10 */ /* 0x004fe4000ff7e0ff */
[----:B------:R-:W-:Y:S02]  /*12420*/  IADD3 R24, P0, PT, R26, UR12, RZ ;  /* 0x0000000c1a187c10 */ /* 0x000fe4000ff1e0ff */
[----:B------:R-:W-:Y:S01]  /*12430*/  IADD3.X R3, PT, PT, R23, UR13, RZ, P3, !PT ;  /* 0x0000000d17037c10 */ /* 0x000fe20009ffe4ff */
[----:B------:R1:W-:Y:S01]  /*12440*/  STL.64 [R1+0x510], R20 ;  /* 0x0005101401007387 */ /* 0x0003e20000100a00 */
[----:B------:R-:W-:-:S03]  /*12450*/  IADD3.X R25, PT, PT, R27, UR13, RZ, P0, !PT ;  /* 0x0000000d1b197c10 */ /* 0x000fc600087fe4ff */
[----:B------:R2:W-:Y:S01]  /*12460*/  STL.64 [R1+0x590], R2 ;  /* 0x0005900201007387 */ /* 0x0005e20000100a00 */
[----:B------:R-:W-:Y:S02]  /*12470*/  IADD3 R248, P3, PT, R222, UR12, RZ ;  /* 0x0000000cdef87c10 */ /* 0x000fe4000ff7e0ff */
[----:B-1----:R-:W-:Y:S02]  /*12480*/  IADD3 R20, P2, PT, R244, UR12, RZ ;  /* 0x0000000cf4147c10 */ /* 0x002fe4000ff5e0ff */
[----:B--2---:R-:W-:Y:S02]  /*12490*/  IADD3 R2, P0, PT, R236, UR12, RZ ;  /* 0x0000000cec027c10 */ /* 0x004fe4000ff1e0ff */
[----:B------:R-:W-:Y:S02]  /*124a0*/  IADD3.X R21, PT, PT, R245, UR13, RZ, P2, !PT ;  /* 0x0000000df5157c10 */ /* 0x000fe400097fe4ff */
[----:B------:R-:W-:Y:S02]  /*124b0*/  IADD3 R244, P2, PT, R228, UR12, RZ ;  /* 0x0000000ce4f47c10 */ /* 0x000fe4000ff5e0ff */
[----:B------:R-:W-:-:S02]  /*124c0*/  IADD3.X R3, PT, PT, R237, UR13, RZ, P0, !PT ;  /* 0x0000000ded037c10 */ /* 0x000fc400087fe4ff */
[----:B------:R-:W-:Y:S02]  /*124d0*/  IADD3 R246, P0, PT, R216, UR12, RZ ;  /* 0x0000000cd8f67c10 */ /* 0x000fe4000ff1e0ff */
[----:B------:R-:W-:Y:S01]  /*124e0*/  IADD3.X R245, PT, PT, R229, UR13, RZ, P2, !PT ;  /* 0x0000000de5f57c10 */ /* 0x000fe200097fe4ff */
[----:B------:R1:W-:Y:S01]  /*124f0*/  STL.64 [R1+0x550], R24 ;  /* 0x0005501801007387 */ /* 0x0003e20000100a00 */
[----:B------:R-:W-:Y:S02]  /*12500*/  IADD3.X R249, PT, PT, R223, UR13, RZ, P3, !PT ;  /* 0x0000000ddff97c10 */ /* 0x000fe40009ffe4ff */
[----:B------:R-:W-:Y:S01]  /*12510*/  IADD3 R240, P2, PT, R142, UR12, RZ ;  /* 0x0000000c8ef07c10 */ /* 0x000fe2000ff5e0ff */
[----:B------:R2:W-:Y:S01]  /*12520*/  STL.64 [R1+0x5b8], R20 ;  /* 0x0005b81401007387 */ /* 0x0005e20000100a00 */
[----:B------:R-:W-:Y:S02]  /*12530*/  IADD3.X R247, PT, PT, R217, UR13, RZ, P0, !PT ;  /* 0x0000000dd9f77c10 */ /* 0x000fe400087fe4ff */
[----:B------:R-:W-:Y:S01]  /*12540*/  IADD3 R232, P0, PT, R18, UR12, RZ ;  /* 0x0000000c12e87c10 */ /* 0x000fe2000ff1e0ff */
[----:B------:R3:W-:Y:S01]  /*12550*/  STL.64 [R1+0x5d0], R2 ;  /* 0x0005d00201007387 */ /* 0x0007e20000100a00 */
[----:B------:R-:W-:-:S02]  /*12560*/  IADD3 R238, P3, PT, R136, UR12, RZ ;  /* 0x0000000c88ee7c10 */ /* 0x000fc4000ff7e0ff */
[----:B------:R-:W-:Y:S01]  /*12570*/  IADD3.X R241, PT, PT, R143, UR13, RZ, P2, !PT ;  /* 0x0000000d8ff17c10 */ /* 0x000fe200097fe4ff */
[----:B------:R-:W-:Y:S01]  /*12580*/  STL.64 [R1+0x5e8], R244 ;  /* 0x0005e8f401007387 */ /* 0x000fe20000100a00 */
[----:B------:R-:W-:Y:S02]  /*12590*/  IADD3 R230, P2, PT, R6, UR12, RZ ;  /* 0x0000000c06e67c10 */ /* 0x000fe4000ff5e0ff */
[----:B------:R-:W-:Y:S01]  /*125a0*/  IADD3.X R233, PT, PT, R19, UR13, RZ, P0, !PT ;  /* 0x0000000d13e97c10 */ /* 0x000fe200087fe4ff */
[----:B------:R-:W-:Y:S01]  /*125b0*/  STL.64 [R1+0x6e8], R244 ;  /* 0x0006e8f401007387 */ /* 0x000fe20000100a00 */
[----:B------:R-:W-:-:S03]  /*125c0*/  IADD3 R228, P0, PT, R16, UR12, RZ ;  /* 0x0000000c10e47c10 */ /* 0x000fc6000ff1e0ff */
[----:B------:R-:W-:Y:S01]  /*125d0*/  STL.64 [R1+0x600], R248 ;  /* 0x000600f801007387 */ /* 0x000fe20000100a00 */
[----:B------:R-:W-:-:S03]  /*125e0*/  IADD3.X R239, PT, PT, R137, UR13, RZ, P3, !PT ;  /* 0x0000000d89ef7c10 */ /* 0x000fc60009ffe4ff */
[----:B------:R-:W-:Y:S01]  /*125f0*/  STL.64 [R1+0x6f0], R248 ;  /* 0x0006f0f801007387 */ /* 0x000fe20000100a00 */
[----:B------:R-:W-:-:S03]  /*12600*/  IADD3.X R231, PT, PT, R7, UR13, RZ, P2, !PT ;  /* 0x0000000d07e77c10 */ /* 0x000fc600097fe4ff */
[----:B------:R-:W-:Y:S01]  /*12610*/  STL.64 [R1+0x618], R246 ;  /* 0x000618f601007387 */ /* 0x000fe20000100a00 */
[----:B------:R-:W-:-:S03]  /*12620*/  IADD3.X R229, PT, PT, R17, UR13, RZ, P0, !PT ;  /* 0x0000000d11e57c10 */ /* 0x000fc600087fe4ff */
[----:B------:R-:W-:Y:S01]  /*12630*/  STL.64 [R1+0x6f8], R246 ;  /* 0x0006f8f601007387 */ /* 0x000fe20000100a00 */
[----:B------:R-:W-:-:S03]  /*12640*/  IADD3 R222, P0, PT, R4, UR12, RZ ;  /* 0x0000000c04de7c10 */ /* 0x000fc6000ff1e0ff */
[----:B------:R-:W-:Y:S04]  /*12650*/  STL.64 [R1+0x630], R240 ;  /* 0x000630f001007387 */ /* 0x000fe80000100a00 */
[----:B------:R-:W-:Y:S04]  /*12660*/  STL.64 [R1+0x700], R240 ;  /* 0x000700f001007387 */ /* 0x000fe80000100a00 */
[----:B------:R-:W4:Y:S01]  /*12670*/  LDL.LU.64 R6, [R1+0x110] ;  /* 0x0001100001067983 */ /* 0x000f220000300a00 */
[----:B------:R-:W-:-:S03]  /*12680*/  IADD3.X R223, PT, PT, R5, UR13, RZ, P0, !PT ;  /* 0x0000000d05df7c10 */ /* 0x000fc600087fe4ff */
[----:B------:R-:W-:Y:S04]  /*12690*/  STL.64 [R1+0x648], R238 ;  /* 0x000648ee01007387 */ /* 0x000fe80000100a00 */
[----:B------:R-:W-:Y:S04]  /*126a0*/  STL.64 [R1+0x270], R232 ;  /* 0x000270e801007387 */ /* 0x000fe80000100a00 */
[----:B------:R-:W-:Y:S04]  /*126b0*/  STL.64 [R1+0x280], R230 ;  /* 0x000280e601007387 */ /* 0x000fe80000100a00 */
[----:B------:R-:W-:Y:S04]  /*126c0*/  STL.64 [R1+0x2a0], R228 ;  /* 0x0002a0e401007387 */ /* 0x000fe80000100a00 */
[----:B------:R-:W2:Y:S01]  /*126d0*/  LDL.LU.64 R4, [R1+0x108] ;  /* 0x0001080001047983 */ /* 0x000ea20000300a00 */
[----:B------:R-:W-:-:S02]  /*126e0*/  IADD3 R226, P2, PT, R14, UR12, RZ ;  /* 0x0000000c0ee27c10 */ /* 0x000fc4000ff5e0ff */
[----:B------:R-:W-:Y:S01]  /*126f0*/  IADD3 R224, P3, PT, R12, UR12, RZ ;  /* 0x0000000c0ce07c10 */ /* 0x000fe2000ff7e0ff */
[----:B------:R-:W3:Y:S01]  /*12700*/  LDL.LU.64 R32, [R1+0x100] ;  /* 0x0001000001207983 */ /* 0x000ee20000300a00 */
[----:B------:R-:W-:Y:S02]  /*12710*/  IADD3.X R227, PT, PT, R15, UR13, RZ, P2, !PT ;  /* 0x0000000d0fe37c10 */ /* 0x000fe400097fe4ff */
[----:B------:R-:W-:Y:S01]  /*12720*/  IADD3.X R225, PT, PT, R13, UR13, RZ, P3, !PT ;  /* 0x0000000d0de17c10 */ /* 0x000fe20009ffe4ff */
[----:B------:R-:W3:Y:S01]  /*12730*/  LDL.LU.64 R30, [R1+0xf8] ;  /* 0x0000f800011e7983 */ /* 0x000ee20000300a00 */
[----:B------:R-:W-:Y:S02]  /*12740*/  IADD3 R220, P2, PT, R10, UR12, RZ ;  /* 0x0000000c0adc7c10 */ /* 0x000fe4000ff5e0ff */
[----:B------:R-:W-:Y:S01]  /*12750*/  IADD3 R218, P0, PT, R8, UR12, RZ ;  /* 0x0000000c08da7c10 */ /* 0x000fe2000ff1e0ff */
[----:B------:R-:W3:Y:S01]  /*12760*/  LDL.LU.64 R28, [R1+0xf0] ;  /* 0x0000f000011c7983 */ /* 0x000ee20000300a00 */
[----:B------:R-:W-:-:S03]  /*12770*/  IADD3.X R221, PT, PT, R11, UR13, RZ, P2, !PT ;  /* 0x0000000d0bdd7c10 */ /* 0x000fc600097fe4ff */
[----:B------:R-:W-:Y:S01]  /*12780*/  STL.64 [R1+0x2c0], R226 ;  /* 0x0002c0e201007387 */ /* 0x000fe20000100a00 */
[----:B------:R-:W-:-:S03]  /*12790*/  IADD3.X R219, PT, PT, R9, UR13, RZ, P0, !PT ;  /* 0x0000000d09db7c10 */ /* 0x000fc600087fe4ff */
[----:B------:R-:W-:Y:S04]  /*127a0*/  STL.64 [R1+0x2e0], R224 ;  /* 0x0002e0e001007387 */ /* 0x000fe80000100a00 */
[----:B------:R-:W-:Y:S04]  /*127b0*/  STL.64 [R1+0x308], R222 ;  /* 0x000308de01007387 */ /* 0x000fe80000100a00 */
[----:B------:R-:W3:Y:S04]  /*127c0*/  LDL.LU.64 R12, [R1+0xe8] ;  /* 0x0000e800010c7983 */ /* 0x000ee80000300a00 */
[----:B------:R-:W3:Y:S04]  /*127d0*/  LDL.LU.64 R26, [R1+0xe0] ;  /* 0x0000e000011a7983 */ /* 0x000ee80000300a00 */
[----:B------:R-:W3:Y:S04]  /*127e0*/  LDL.LU.64 R22, [R1+0xd8] ;  /* 0x0000d80001167983 */ /* 0x000ee80000300a00 */
[----:B------:R-:W3:Y:S04]  /*127f0*/  LDL.LU.64 R16, [R1+0xd0] ;  /* 0x0000d00001107983 */ /* 0x000ee80000300a00 */
[----:B------:R-:W-:Y:S04]  /*12800*/  STL.64 [R1+0x488], R220 ;  /* 0x000488dc01007387 */ /* 0x000fe80000100a00 */
[----:B------:R-:W-:Y:S01]  /*12810*/  STL.64 [R1+0x4c8], R218 ;  /* 0x0004c8da01007387 */ /* 0x000fe20000100a00 */
[----:B------:R-:W-:-:S03]  /*12820*/  USHF.L.U64.HI UR15, UR6, 0x2, UR15 ;  /* 0x00000002060f7899 */ /* 0x000fc6000801020f */
[----:B------:R-:W3:Y:S01]  /*12830*/  LDL.LU.64 R10, [R1+0xc8] ;  /* 0x0000c800010a7983 */ /* 0x000ee20000300a00 */
[----:B------:R-:W-:Y:S02]  /*12840*/  IADD3 R216, P2, PT, R250, UR12, RZ ;  /* 0x0000000cfad87c10 */ /* 0x000fe4000ff5e0ff */
[----:B------:R-:W-:Y:S01]  /*12850*/  IADD3 R214, P3, PT, R242, UR12, RZ ;  /* 0x0000000cf2d67c10 */ /* 0x000fe2000ff7e0ff */
[----:B------:R-:W3:Y:S01]  /*12860*/  LDL.LU.64 R14, [R1+0xc0] ;  /* 0x0000c000010e7983 */ /* 0x000ee20000300a00 */
[----:B------:R-:W-:Y:S02]  /*12870*/  IADD3 R212, P4, PT, R234, UR12, RZ ;  /* 0x0000000cead47c10 */ /* 0x000fe4000ff9e0ff */
[----:B------:R-:W-:Y:S01]  /*12880*/  IADD3.X R217, PT, PT, R251, UR13, RZ, P2, !PT ;  /* 0x0000000dfbd97c10 */ /* 0x000fe200097fe4ff */
[----:B------:R-:W3:Y:S01]  /*12890*/  LDL.LU.64 R8, [R1+0xb8] ;  /* 0x0000b80001087983 */ /* 0x000ee20000300a00 */
[----:B------:R-:W-:Y:S02]  /*128a0*/  IADD3.X R215, PT, PT, R243, UR13, RZ, P3, !PT ;  /* 0x0000000df3d77c10 */ /* 0x000fe40009ffe4ff */
[----:B------:R-:W-:-:S02]  /*128b0*/  IADD3.X R213, PT, PT, R235, UR13, RZ, P4, !PT ;  /* 0x0000000debd57c10 */ /* 0x000fc4000a7fe4ff */
[----:B----4-:R-:W-:-:S04]  /*128c0*/  IADD3 R142, P0, PT, R6, UR14, RZ ;  /* 0x0000000e068e7c10 */ /* 0x010fc8000ff1e0ff */
[----:B------:R-:W-:Y:S02]  /*128d0*/  IADD3.X R143, PT, PT, R7, UR15, RZ, P0, !PT ;  /* 0x0000000f078f7c10 */ /* 0x000fe400087fe4ff */
[----:B------:R-:W4:Y:S04]  /*128e0*/  LDL.LU.64 R6, [R1+0xb0] ;  /* 0x0000b00001067983 */ /* 0x000f280000300a00 */
[----:B------:R-:W-:Y:S04]  /*128f0*/  STL.64 [R1+0x508], R216 ;  /* 0x000508d801007387 */ /* 0x000fe80000100a00 */
[----:B------:R-:W-:Y:S01]  /*12900*/  STL.64 [R1+0x548], R214 ;  /* 0x000548d601007387 */ /* 0x000fe20000100a00 */
[----:B--2---:R-:W-:-:S03]  /*12910*/  IADD3 R138, P0, PT, R4, UR14, RZ ;  /* 0x0000000e048a7c10 */ /* 0x004fc6000ff1e0ff */
[----:B------:R-:W-:Y:S01]  /*12920*/  STL.64 [R1+0x588], R212 ;  /* 0x000588d401007387 */ /* 0x000fe20000100a00 */
[----:B------:R-:W-:-:S03]  /*12930*/  IADD3.X R139, PT, PT, R5, UR15, RZ, P0, !PT ;  /* 0x0000000f058b7c10 */ /* 0x000fc600087fe4ff */
[----:B------:R-:W2:Y:S01]  /*12940*/  LDL.LU.64 R4, [R1+0xa8] ;  /* 0x0000a80001047983 */ /* 0x000ea20000300a00 */
[----:B---3--:R-:W-:Y:S02]  /*12950*/  IADD3 R136, P2, PT, R32, UR14, RZ ;  /* 0x0000000e20887c10 */ /* 0x008fe4000ff5e0ff */
[----:B------:R-:W-:Y:S01]  /*12960*/  IADD3 R140, P3, PT, R30, UR14, RZ ;  /* 0x0000000e1e8c7c10 */ /* 0x000fe2000ff7e0ff */
[----:B-1----:R-:W3:Y:S01]  /*12970*/  LDL.LU.64 R24, [R1+0xa0] ;  /* 0x0000a00001187983 */ /* 0x002ee20000300a00 */
[----:B------:R-:W-:-:S03]  /*12980*/  IADD3 R144, P4, PT, R28, UR14, RZ ;  /* 0x0000000e1c907c10 */ /* 0x000fc6000ff9e0ff */
[----:B------:R-:W3:Y:S01]  /*12990*/  LDL.LU.64 R20, [R1+0x118] ;  /* 0x0001180001147983 */ /* 0x000ee20000300a00 */
[----:B------:R-:W-:-:S03]  /*129a0*/  IADD3.X R137, PT, PT, R33, UR15, RZ, P2, !PT ;  /* 0x0000000f21897c10 */ /* 0x000fc600097fe4ff */
[----:B------:R-:W3:Y:S01]  /*129b0*/  LDL.LU.64 R18, [R1+0x120] ;  /* 0x0001200001127983 */ /* 0x000ee20000300a00 */
[----:B------:R-:W-:Y:S02]  /*129c0*/  IADD3.X R141, PT, PT, R31, UR15, RZ, P3, !PT ;  /* 0x0000000f1f8d7c10 */ /* 0x000fe40009ffe4ff */
[----:B------:R-:W-:-:S04]  /*129d0*/  IADD3 R148, P0, PT, R12, UR14, RZ ;  /* 0x0000000e0c947c10 */ /* 0x000fc8000ff1e0ff */
[----:B------:R-:W-:Y:S02]  /*129e0*/  IADD3.X R149, PT, PT, R13, UR15, RZ, P0, !PT ;  /* 0x0000000f0d957c10 */ /* 0x000fe400087fe4ff */
[----:B------:R-:W3:Y:S01]  /*129f0*/  LDL.LU.64 R12, [R1+0x128] ;  /* 0x00012800010c7983 */ /* 0x000ee20000300a00 */
[----:B------:R-:W-:-:S03]  /*12a00*/  IADD3.X R145, PT, PT, R29, UR15, RZ, P4, !PT ;  /* 0x0000000f1d917c10 */ /* 0x000fc6000a7fe4ff */
[----:B------:R-:W3:Y:S04]  /*12a10*/  LDL.LU.64 R32, [R1+0x130] ;  /* 0x0001300001207983 */ /* 0x000ee80000300a00 */
[----:B------:R-:W3:Y:S04]  /*12a20*/  LDL.LU.64 R30, [R1+0x138] ;  /* 0x00013800011e7983 */ /* 0x000ee80000300a00 */
[----:B------:R-:W3:Y:S01]  /*12a30*/  LDL.LU.64 R28, [R1+0x140] ;  /* 0x00014000011c7983 */ /* 0x000ee20000300a00 */
[----:B------:R-:W-:-:S04]  /*12a40*/  IADD3 R170, P0, PT, R10, UR14, RZ ;  /* 0x0000000e0aaa7c10 */ /* 0x000fc8000ff1e0ff */
[----:B------:R-:W-:Y:S02]  /*12a50*/  IADD3.X R171, PT, PT, R11, UR15, RZ, P0, !PT ;  /* 0x0000000f0bab7c10 */ /* 0x000fe400087fe4ff */
[----:B------:R-:W3:Y:S01]  /*12a60*/  LDL.LU.64 R10, [R1+0x148] ;  /* 0x00014800010a7983 */ /* 0x000ee20000300a00 */
[----:B------:R-:W-:Y:S02]  /*12a70*/  IADD3 R152, P2, PT, R26, UR14, RZ ;  /* 0x0000000e1a987c10 */ /* 0x000fe4000ff5e0ff */
[----:B------:R-:W-:Y:S02]  /*12a80*/  IADD3 R160, P3, PT, R22, UR14, RZ ;  /* 0x0000000e16a07c10 */ /* 0x000fe4000ff7e0ff */
[----:B------:R-:W-:Y:S02]  /*12a90*/  IADD3 R164, P4, PT, R16, UR14, RZ ;  /* 0x0000000e10a47c10 */ /* 0x000fe4000ff9e0ff */
[----:B------:R-:W-:Y:S02]  /*12aa0*/  IADD3.X R153, PT, PT, R27, UR15, RZ, P2, !PT ;  /* 0x0000000f1b997c10 */ /* 0x000fe400097fe4ff */
[----:B------:R-:W-:Y:S01]  /*12ab0*/  IADD3.X R161, PT, PT, R23, UR15, RZ, P3, !PT ;  /* 0x0000000f17a17c10 */ /* 0x000fe20009ffe4ff */
[----:B------:R-:W3:Y:S01]  /*12ac0*/  LDL.LU.64 R26, [R1+0x150] ;  /* 0x00015000011a7983 */ /* 0x000ee20000300a00 */
[----:B------:R-:W-:-:S03]  /*12ad0*/  IADD3.X R165, PT, PT, R17, UR15, RZ, P4, !PT ;  /* 0x0000000f11a57c10 */ /* 0x000fc6000a7fe4ff */
[----:B------:R-:W3:Y:S04]  /*12ae0*/  LDL.LU.64 R22, [R1+0x158] ;  /* 0x0001580001167983 */ /* 0x000ee80000300a00 */
[----:B------:R-:W3:Y:S01]  /*12af0*/  LDL.LU.64 R16, [R1+0x160] ;  /* 0x0001600001107983 */ /* 0x000ee20000300a00 */
[----:B--2---:R-:W-:-:S04]  /*12b00*/  IADD3 R128, P0, PT, R4, UR14, RZ ;  /* 0x0000000e04807c10 */ /* 0x004fc8000ff1e0ff */
[----:B------:R-:W-:Y:S02]  /*12b10*/  IADD3.X R129, PT, PT, R5, UR15, RZ, P0, !PT ;  /* 0x0000000f05817c10 */ /* 0x000fe400087fe4ff */
[----:B------:R-:W2:Y:S01]  /*12b20*/  LDL.LU.64 R4, [R1+0x168] ;  /* 0x0001680001047983 */ /* 0x000ea20000300a00 */
[----:B------:R-:W-:Y:S02]  /*12b30*/  IADD3 R178, P3, PT, R8, UR14, RZ ;  /* 0x0000000e08b27c10 */ /* 0x000fe4000ff7e0ff */
[----:B------:R-:W-:Y:S02]  /*12b40*/  IADD3 R174, P2, PT, R14, UR14, RZ ;  /* 0x0000000e0eae7c10 */ /* 0x000fe4000ff5e0ff */
[----:B----4-:R-:W-:Y:S02]  /*12b50*/  IADD3 R158, P4, PT, R6, UR14, RZ ;  /* 0x0000000e069e7c10 */ /* 0x010fe4000ff9e0ff */
[----:B------:R-:W-:Y:S02]  /*12b60*/  IADD3.X R179, PT, PT, R9, UR15, RZ, P3, !PT ;  /* 0x0000000f09b37c10 */ /* 0x000fe40009ffe4ff */
[----:B---3--:R-:W-:-:S02]  /*12b70*/  IADD3 R118, P3, PT, R20, UR14, RZ ;  /* 0x0000000e14767c10 */ /* 0x008fc4000ff7e0ff */
[----:B------:R-:W-:Y:S02]  /*12b80*/  IADD3.X R175, PT, PT, R15, UR15, RZ, P2, !PT ;  /* 0x0000000f0faf7c10 */ /* 0x000fe400097fe4ff */
[----:B------:R-:W-:Y:S01]  /*12b90*/  IADD3.X R159, PT, PT, R7, UR15, RZ, P4, !PT ;  /* 0x0000000f079f7c10 */ /* 0x000fe2000a7fe4ff */
[----:B------:R-:W3:Y:S01]  /*12ba0*/  LDL.LU.64 R14, [R1+0x170] ;  /* 0x00017000010e7983 */ /* 0x000ee20000300a00 */
[----:B------:R-:W-:Y:S02]  /*12bb0*/  IADD3 R126, P2, PT, R24, UR14, RZ ;  /* 0x0000000e187e7c10 */ /* 0x000fe4000ff5e0ff */
[----:B------:R-:W-:Y:S01]  /*12bc0*/  IADD3 R110, P4, PT, R18, UR14, RZ ;  /* 0x0000000e126e7c10 */ /* 0x000fe2000ff9e0ff */
[----:B------:R-:W4:Y:S01]  /*12bd0*/  LDL.LU.64 R8, [R1+0x178] ;  /* 0x0001780001087983 */ /* 0x000f220000300a00 */
[----:B------:R-:W-:-:S03]  /*12be0*/  IADD3 R102, P0, PT, R12, UR14, RZ ;  /* 0x0000000e0c667c10 */ /* 0x000fc6000ff1e0ff */
[----:B------:R-:W3:Y:S01]  /*12bf0*/  LDL.LU.64 R6, [R1+0x180] ;  /* 0x0001800001067983 */ /* 0x000ee20000300a00 */
[----:B------:R-:W-:Y:S02]  /*12c00*/  IADD3.X R119, PT, PT, R21, UR15, RZ, P3, !PT ;  /* 0x0000000f15777c10 */ /* 0x000fe40009ffe4ff */
[----:B------:R-:W-:Y:S01]  /*12c10*/  IADD3.X R103, PT, PT, R13, UR15, RZ, P0, !PT ;  /* 0x0000000f0d677c10 */ /* 0x000fe200087fe4ff */
[----:B------:R-:W3:Y:S01]  /*12c20*/  LDL.LU.64 R20, [R1+0x188] ;  /* 0x0001880001147983 */ /* 0x000ee20000300a00 */
[----:B------:R-:W-:Y:S02]  /*12c30*/  IADD3.X R127, PT, PT, R25, UR15, RZ, P2, !PT ;  /* 0x0000000f197f7c10 */ /* 0x000fe400097fe4ff */
[----:B------:R-:W-:Y:S01]  /*12c40*/  IADD3.X R111, PT, PT, R19, UR15, RZ, P4, !PT ;  /* 0x0000000f136f7c10 */ /* 0x000fe2000a7fe4ff */
[----:B------:R-:W3:Y:S04]  /*12c50*/  LDL.LU.64 R24, [R1+0x190] ;  /* 0x0001900001187983 */ /* 0x000ee80000300a00 */
[----:B------:R-:W3:Y:S04]  /*12c60*/  LDL.LU.64 R18, [R1+0x198] ;  /* 0x0001980001127983 */ /* 0x000ee80000300a00 */
[----:B------:R-:W4:Y:S01]  /*12c70*/  LDL.LU.64 R12, [R1+0x1a0] ;  /* 0x0001a000010c7983 */ /* 0x000f220000300a00 */
[----:B------:R-:W-:-:S04]  /*12c80*/  IADD3 R70, P0, PT, R10, UR14, RZ ;  /* 0x0000000e0a467c10 */ /* 0x000fc8000ff1e0ff */
[----:B------:R-:W-:Y:S02]  /*12c90*/  IADD3.X R71, PT, PT, R11, UR15, RZ, P0, !PT ;  /* 0x0000000f0b477c10 */ /* 0x000fe400087fe4ff */
[----:B------:R-:W4:Y:S04]  /*12ca0*/  LDL.LU.64 R10, [R1+0x1a8] ;  /* 0x0001a800010a7983 */ /* 0x000f280000300a00 */
[----:B------:R-:W4:Y:S04]  /*12cb0*/  LDL.LU.64 R60, [R1+0x1b0] ;  /* 0x0001b000013c7983 */ /* 0x000f280000300a00 */
[----:B------:R-:W4:Y:S04]  /*12cc0*/  LDL.LU.64 R58, [R1+0x1b8] ;  /* 0x0001b800013a7983 */ /* 0x000f280000300a00 */
[----:B------:R-:W4:Y:S04]  /*12cd0*/  LDL.LU.64 R54, [R1+0x1c0] ;  /* 0x0001c00001367983 */ /* 0x000f280000300a00 */
[----:B------:R-:W4:Y:S01]  /*12ce0*/  LDL.LU.64 R44, [R1+0x1c8] ;  /* 0x0001c800012c7983 */ /* 0x000f220000300a00 */
[----:B------:R-:W-:-:S04]  /*12cf0*/  IADD3 R94, P2, PT, R32, UR14, RZ ;  /* 0x0000000e205e7c10 */ /* 0x000fc8000ff5e0ff */
[----:B------:R-:W-:Y:S02]  /*12d00*/  IADD3.X R95, PT, PT, R33, UR15, RZ, P2, !PT ;  /* 0x0000000f215f7c10 */ /* 0x000fe400097fe4ff */
[----:B------:R-:W-:-:S04]  /*12d10*/  IADD3 R62, P2, PT, R26, UR14, RZ ;  /* 0x0000000e1a3e7c10 */ /* 0x000fc8000ff5e0ff */
[----:B------:R-:W-:Y:S02]  /*12d20*/  IADD3.X R63, PT, PT, R27, UR15, RZ, P2, !PT ;  /* 0x0000000f1b3f7c10 */ /* 0x000fe400097fe4ff */
[----:B--2---:R-:W-:-:S04]  /*12d30*/  IADD3 R46, P0, PT, R4, UR14, RZ ;  /* 0x0000000e042e7c10 */ /* 0x004fc8000ff1e0ff */
[----:B------:R-:W-:Y:S02]  /*12d40*/  IADD3.X R47, PT, PT, R5, UR15, RZ, P0, !PT ;  /* 0x0000000f052f7c10 */ /* 0x000fe400087fe4ff */
[----:B------:R-:W2:Y:S04]  /*12d50*/  LDL.LU.64 R4, [R1+0x1d0] ;  /* 0x0001d00001047983 */ /* 0x000ea80000300a00 */
[----:B------:R-:W2:Y:S04]  /*12d60*/  LDL.LU.64 R42, [R1+0x1d8] ;  /* 0x0001d800012a7983 */ /* 0x000ea80000300a00 */
[----:B------:R-:W2:Y:S04]  /*12d70*/  LDL.LU.64 R36, [R1+0x1e0] ;  /* 0x0001e00001247983 */ /* 0x000ea80000300a00 */
[----:B------:R-:W2:Y:S04]  /*12d80*/  LDL.LU.64 R34, [R1+0x1e8] ;  /* 0x0001e80001227983 */ /* 0x000ea80000300a00 */
[----:B------:R-:W2:Y:S01]  /*12d90*/  LDL.LU.64 R26, [R1+0x1f0] ;  /* 0x0001f000011a7983 */ /* 0x000ea20000300a00 */
[----:B------:R-:W-:-:S02]  /*12da0*/  IADD3 R86, P3, PT, R30, UR14, RZ ;  /* 0x0000000e1e567c10 */ /* 0x000fc4000ff7e0ff */
[----:B------:R-:W-:Y:S02]  /*12db0*/  IADD3 R78, P4, PT, R28, UR14, RZ ;  /* 0x0000000e1c4e7c10 */ /* 0x000fe4000ff9e0ff */
[----:B------:R-:W-:Y:S02]  /*12dc0*/  IADD3.X R87, PT, PT, R31, UR15, RZ, P3, !PT ;  /* 0x0000000f1f577c10 */ /* 0x000fe40009ffe4ff */
[----:B------:R-:W-:Y:S02]  /*12dd0*/  IADD3 R56, P3, PT, R22, UR14, RZ ;  /* 0x0000000e16387c10 */ /* 0x000fe4000ff7e0ff */
[----:B------:R-:W-:Y:S02]  /*12de0*/  IADD3.X R79, PT, PT, R29, UR15, RZ, P4, !PT ;  /* 0x0000000f1d4f7c10 */ /* 0x000fe4000a7fe4ff */
[----:B------:R-:W-:Y:S01]  /*12df0*/  IADD3 R52, P4, PT, R16, UR14, RZ ;  /* 0x0000000e10347c10 */ /* 0x000fe2000ff9e0ff */
[----:B------:R-:W2:Y:S01]  /*12e00*/  LDL.LU.64 R28, [R1+0x1f8] ;  /* 0x0001f800011c7983 */ /* 0x000ea20000300a00 */
[----:B------:R-:W-:-:S02]  /*12e10*/  IADD3.X R57, PT, PT, R23, UR15, RZ, P3, !PT ;  /* 0x0000000f17397c10 */ /* 0x000fc40009ffe4ff */
[----:B---3--:R-:W-:Y:S02]  /*12e20*/  IADD3 R38, P2, PT, R14, UR14, RZ ;  /* 0x0000000e0e267c10 */ /* 0x008fe4000ff5e0ff */
[----:B----4-:R-:W-:Y:S02]  /*12e30*/  IADD3 R30, P3, PT, R8, UR14, RZ ;  /* 0x0000000e081e7c10 */ /* 0x010fe4000ff7e0ff */
[----:B------:R-:W-:Y:S02]  /*12e40*/  IADD3 R14, P0, PT, R20, UR14, RZ ;  /* 0x0000000e140e7c10 */ /* 0x000fe4000ff1e0ff */
[----:B------:R-:W-:Y:S02]  /*12e50*/  IADD3.X R53, PT, PT, R17, UR15, RZ, P4, !PT ;  /* 0x0000000f11357c10 */ /* 0x000fe4000a7fe4ff */
[----:B------:R-:W-:Y:S02]  /*12e60*/  IADD3 R22, P4, PT, R6, UR14, RZ ;  /* 0x0000000e06167c10 */ /* 0x000fe4000ff9e0ff */
[----:B------:R-:W-:-:S02]  /*12e70*/  IADD3.X R39, PT, PT, R15, UR15, RZ, P2, !PT ;  /* 0x0000000f0f277c10 */ /* 0x000fc400097fe4ff */
[----:B------:R-:W-:Y:S02]  /*12e80*/  IADD3.X R31, PT, PT, R9, UR15, RZ, P3, !PT ;  /* 0x0000000f091f7c10 */ /* 0x000fe40009ffe4ff */
[----:B------:R-:W-:Y:S02]  /*12e90*/  IADD3 R6, P2, PT, R24, UR14, RZ ;  /* 0x0000000e18067c10 */ /* 0x000fe4000ff5e0ff */
[----:B------:R-:W-:Y:S02]  /*12ea0*/  IADD3 R8, P3, PT, R18, UR14, RZ ;  /* 0x0000000e12087c10 */ /* 0x000fe4000ff7e0ff */
[----:B------:R-:W-:Y:S02]  /*12eb0*/  IADD3.X R15, PT, PT, R21, UR15, RZ, P0, !PT ;  /* 0x0000000f150f7c10 */ /* 0x000fe400087fe4ff */
[----:B------:R-:W-:Y:S01]  /*12ec0*/  IADD3 R24, P0, PT, R10, UR14, RZ ;  /* 0x0000000e0a187c10 */ /* 0x000fe2000ff1e0ff */
[----:B------:R-:W3:Y:S01]  /*12ed0*/  LDL.LU.64 R20, [R1+0x200] ;  /* 0x0002000001147983 */ /* 0x000ee20000300a00 */
[----:B------:R-:W-:-:S02]  /*12ee0*/  IADD3.X R23, PT, PT, R7, UR15, RZ, P4, !PT ;  /* 0x0000000f07177c10 */ /* 0x000fc4000a7fe4ff */
[----:B------:R-:W-:Y:S02]  /*12ef0*/  IADD3 R16, P4, PT, R12, UR14, RZ ;  /* 0x0000000e0c107c10 */ /* 0x000fe4000ff9e0ff */
[----:B------:R-:W-:Y:S02]  /*12f00*/  IADD3.X R7, PT, PT, R25, UR15, RZ, P2, !PT ;  /* 0x0000000f19077c10 */ /* 0x000fe400097fe4ff */
[----:B------:R-:W-:Y:S02]  /*12f10*/  IADD3.X R9, PT, PT, R19, UR15, RZ, P3, !PT ;  /* 0x0000000f13097c10 */ /* 0x000fe40009ffe4ff */
[----:B------:R-:W-:Y:S01]  /*12f20*/  IADD3 R32, P2, PT, R60, UR14, RZ ;  /* 0x0000000e3c207c10 */ /* 0x000fe2000ff5e0ff */
[----:B------:R-:W4:Y:S01]  /*12f30*/  LDL.LU.64 R18, [R1+0x208] ;  /* 0x0002080001127983 */ /* 0x000f220000300a00 */
[----:B------:R-:W-:-:S03]  /*12f40*/  IADD3.X R25, PT, PT, R11, UR15, RZ, P0, !PT ;  /* 0x0000000f0b197c10 */ /* 0x000fc600087fe4ff */
[----:B------:R-:W4:Y:S01]  /*12f50*/  LDL.LU.64 R10, [R1+0x210] ;  /* 0x00021000010a7983 */ /* 0x000f220000300a00 */
[----:B------:R-:W-:-:S03]  /*12f60*/  IADD3.X R17, PT, PT, R13, UR15, RZ, P4, !PT ;  /* 0x0000000f0d117c10 */ /* 0x000fc6000a7fe4ff */
[----:B------:R-:W4:Y:S01]  /*12f70*/  LDL.LU.64 R50, [R1+0x218] ;  /* 0x0002180001327983 */ /* 0x000f220000300a00 */
[----:B------:R-:W-:Y:S02]  /*12f80*/  IADD3.X R33, PT, PT, R61, UR15, RZ, P2, !PT ;  /* 0x0000000f3d217c10 */ /* 0x000fe400097fe4ff */
[----:B------:R-:W-:Y:S01]  /*12f90*/  IADD3 R40, P3, PT, R58, UR14, RZ ;  /* 0x0000000e3a287c10 */ /* 0x000fe2000ff7e0ff */
[----:B------:R-:W4:Y:S01]  /*12fa0*/  LDL.LU.64 R12, [R1+0x220] ;  /* 0x00022000010c7983 */ /* 0x000f220000300a00 */
[----:B------:R-:W-:-:S03]  /*12fb0*/  IADD3 R64, P0, PT, R44, UR14, RZ ;  /* 0x0000000e2c407c10 */ /* 0x000fc6000ff1e0ff */
[----:B------:R-:W4:Y:S01]  /*12fc0*/  LDL.LU.64 R60, [R1+0x228] ;  /* 0x00022800013c7983 */ /* 0x000f220000300a00 */
[----:B------:R-:W-:Y:S02]  /*12fd0*/  IADD3.X R41, PT, PT, R59, UR15, RZ, P3, !PT ;  /* 0x0000000f3b297c10 */ /* 0x000fe40009ffe4ff */
[----:B------:R-:W-:Y:S01]  /*12fe0*/  IADD3.X R65, PT, PT, R45, UR15, RZ, P0, !PT ;  /* 0x0000000f2d417c10 */ /* 0x000fe200087fe4ff */
[----:B------:R-:W4:Y:S01]  /*12ff0*/  LDL.LU.64 R58, [R1+0x238] ;  /* 0x00023800013a7983 */ /* 0x000f220000300a00 */
[----:B------:R-:W-:-:S03]  /*13000*/  IADD3 R48, P4, PT, R54, UR14, RZ ;  /* 0x0000000e36307c10 */ /* 0x000fc6000ff9e0ff */
[----:B------:R-:W4:Y:S01]  /*13010*/  LDL.LU.64 R44, [R1+0x248] ;  /* 0x00024800012c7983 */ /* 0x000f220000300a00 */
[----:B------:R-:W-:Y:S02]  /*13020*/  IADD3.X R49, PT, PT, R55, UR15, RZ, P4, !PT ;  /* 0x0000000f37317c10 */ /* 0x000fe4000a7fe4ff */
[----:B--2---:R-:W-:Y:S02]  /*13030*/  IADD3 R72, P2, PT, R4, UR14, RZ ;  /* 0x0000000e04487c10 */ /* 0x004fe4000ff5e0ff */
[----:B------:R-:W-:Y:S02]  /*13040*/  IADD3 R80, P3, PT, R42, UR14, RZ ;  /* 0x0000000e2a507c10 */ /* 0x000fe4000ff7e0ff */
[----:B------:R-:W-:Y:S02]  /*13050*/  IADD3.X R73, PT, PT, R5, UR15, RZ, P2, !PT ;  /* 0x0000000f05497c10 */ /* 0x000fe400097fe4ff */
[----:B------:R-:W2:Y:S01]  /*13060*/  LDL.LU.64 R4, [R1+0x258] ;  /* 0x0002580001047983 */ /* 0x000ea20000300a00 */
[----:B------:R-:W-:-:S02]  /*13070*/  IADD3.X R81, PT, PT, R43, UR15, RZ, P3, !PT ;  /* 0x0000000f2b517c10 */ /* 0x000fc40009ffe4ff */
[----:B------:R-:W-:Y:S01]  /*13080*/  IADD3 R96, P0, PT, R34, UR14, RZ ;  /* 0x0000000e22607c10 */ /* 0x000fe2000ff1e0ff */
[----:B------:R-:W2:Y:S03]  /*13090*/  LDL.LU.64 R54, [R1+0x268] ;  /* 0x0002680001367983 */ /* 0x000ea60000300a00 */
[----:B------:R-:W-:Y:S01]  /*130a0*/  IADD3.X R97, PT, PT, R35, UR15, RZ, P0, !PT ;  /* 0x0000000f23617c10 */ /* 0x000fe200087fe4ff */
[----:B------:R-:W2:Y:S01]  /*130b0*/  LDL.LU.64 R42, [R1+0x278] ;  /* 0x00027800012a7983 */ /* 0x000ea20000300a00 */
[----:B------:R-:W-:-:S03]  /*130c0*/  IADD3 R104, P2, PT, R26, UR14, RZ ;  /* 0x0000000e1a687c10 */ /* 0x000fc6000ff5e0ff */
[----:B------:R-:W2:Y:S01]  /*130d0*/  LDL.LU.64 R34, [R1+0x288] ;  /* 0x0002880001227983 */ /* 0x000ea20000300a00 */
[----:B------:R-:W-:-:S03]  /*130e0*/  IADD3.X R105, PT, PT, R27, UR15, RZ, P2, !PT ;  /* 0x0000000f1b697c10 */ /* 0x000fc600097fe4ff */
[----:B------:R-:W2:Y:S01]  /*130f0*/  LDL.LU.64 R26, [R1+0x298] ;  /* 0x00029800011a7983 */ /* 0x000ea20000300a00 */
[----:B------:R-:W-:Y:S02]  /*13100*/  IADD3 R88, P4, PT, R36, UR14, RZ ;  /* 0x0000000e24587c10 */ /* 0x000fe4000ff9e0ff */
[----:B------:R-:W-:Y:S02]  /*13110*/  IADD3 R112, P3, PT, R28, UR14, RZ ;  /* 0x0000000e1c707c10 */ /* 0x000fe4000ff7e0ff */
[----:B------:R-:W-:Y:S02]  /*13120*/  IADD3.X R89, PT, PT, R37, UR15, RZ, P4, !PT ;  /* 0x0000000f25597c10 */ /* 0x000fe4000a7fe4ff */
[----:B------:R-:W-:Y:S02]  /*13130*/  IADD3.X R113, PT, PT, R29, UR15, RZ, P3, !PT ;  /* 0x0000000f1d717c10 */ /* 0x000fe40009ffe4ff */
[----:B------:R-:W2:Y:S01]  /*13140*/  LDL.LU.64 R28, [R1+0x2a8] ;  /* 0x0002a800011c7983 */ /* 0x000ea20000300a00 */
[----:B---3--:R-:W-:-:S04]  /*13150*/  IADD3 R120, P4, PT, R20, UR14, RZ ;  /* 0x0000000e14787c10 */ /* 0x008fc8000ff9e0ff */
[----:B------:R-:W-:Y:S02]  /*13160*/  IADD3.X R121, PT, PT, R21, UR15, RZ, P4, !PT ;  /* 0x0000000f15797c10 */ /* 0x000fe4000a7fe4ff */
[----:B------:R-:W3:Y:S01]  /*13170*/  LDL.LU.64 R20, [R1+0x2b8] ;  /* 0x0002b80001147983 */ /* 0x000ee20000300a00 */
[----:B----4-:R-:W-:Y:S02]  /*13180*/  IADD3 R156, P0, PT, R18, UR14, RZ ;  /* 0x0000000e129c7c10 */ /* 0x010fe4000ff1e0ff */
[----:B------:R-:W-:Y:S02]  /*13190*/  IADD3 R194, P2, PT, R10, UR14, RZ ;  /* 0x0000000e0ac27c10 */ /* 0x000fe4000ff5e0ff */
[----:B------:R-:W-:Y:S02]  /*131a0*/  IADD3.X R157, PT, PT, R19, UR15, RZ, P0, !PT ;  /* 0x0000000f139d7c10 */ /* 0x000fe400087fe4ff */
[----:B------:R-:W-:Y:S01]  /*131b0*/  IADD3 R36, P3, PT, R50, UR14, RZ ;  /* 0x0000000e32247c10 */ /* 0x000fe2000ff7e0ff */
[----:B------:R-:W4:Y:S01]  /*131c0*/  LDL.LU.64 R18, [R1+0x2c8] ;  /* 0x0002c80001127983 */ /* 0x000f220000300a00 */
[----:B------:R-:W-:-:S02]  /*131d0*/  IADD3.X R195, PT, PT, R11, UR15, RZ, P2, !PT ;  /* 0x0000000f0bc37c10 */ /* 0x000fc400097fe4ff */
[----:B------:R-:W-:Y:S01]  /*131e0*/  IADD3 R2, P4, PT, R12, UR14, RZ ;  /* 0x0000000e0c027c10 */ /* 0x000fe2000ff9e0ff */
[----:B------:R-:W4:Y:S01]  /*131f0*/  LDL.LU.64 R10, [R1+0x2d8] ;  /* 0x0002d800010a7983 */ /* 0x000f220000300a00 */
[----:B------:R-:W-:Y:S02]  /*13200*/  IADD3.X R37, PT, PT, R51, UR15, RZ, P3, !PT ;  /* 0x0000000f33257c10 */ /* 0x000fe40009ffe4ff */
[----:B------:R-:W-:Y:S02]  /*13210*/  IADD3 R12, P0, PT, R60, UR14, RZ ;  /* 0x0000000e3c0c7c10 */ /* 0x000fe4000ff1e0ff */
[----:B------:R-:W-:Y:S01]  /*13220*/  IADD3.X R3, PT, PT, R13, UR15, RZ, P4, !PT ;  /* 0x0000000f0d037c10 */ /* 0x000fe2000a7fe4ff */
[----:B------:R-:W-:Y:S01]  /*13230*/  STL.64 [R1+0x110], R194 ;  /* 0x000110c201007387 */ /* 0x000fe20000100a00 */
[----:B------:R-:W-:Y:S02]  /*13240*/  IADD3.X R13, PT, PT, R61, UR15, RZ, P0, !PT ;  /* 0x0000000f3d0d7c10 */ /* 0x000fe400087fe4ff */
[----:B------:R-:W-:Y:S01]  /*13250*/  IADD3 R50, P2, PT, R58, UR14, RZ ;  /* 0x0000000e3a327c10 */ /* 0x000fe2000ff5e0ff */
[----:B------:R1:W-:Y:S03]  /*13260*/  STL.64 [R1+0x120], R36 ;  /* 0x0001202401007387 */ /* 0x0003e60000100a00 */
[----:B------:R-:W-:Y:S01]  /*13270*/  IADD3.X R51, PT, PT, R59, UR15, RZ, P2, !PT ;  /* 0x0000000f3b337c10 */ /* 0x000fe200097fe4ff */
[----:B------:R-:W-:Y:S04]  /*13280*/  STL.64 [R1+0x130], R2 ;  /* 0x0001300201007387 */ /* 0x000fe80000100a00 */
[----:B------:R1:W-:Y:S02]  /*13290*/  STL.64 [R1+0x140], R12 ;  /* 0x0001400c01007387 */ /* 0x0003e40000100a00 */
[----:B-1----:R-:W-:-:S04]  /*132a0*/  IADD3 R36, P3, PT, R44, UR14, RZ ;  /* 0x0000000e2c247c10 */ /* 0x002fc8000ff7e0ff */
[----:B------:R-:W-:Y:S01]  /*132b0*/  IADD3.X R37, PT, PT, R45, UR15, RZ, P3, !PT ;  /* 0x0000000f2d257c10 */ /* 0x000fe20009ffe4ff */
[----:B------:R-:W4:Y:S04]  /*132c0*/  LDL.LU.64 R12, [R1+0x300] ;  /* 0x00030000010c7983 */ /* 0x000f280000300a00 */
[----:B------:R-:W4:Y:S04]  /*132d0*/  LDL.LU.64 R68, [R1+0x2f8] ;  /* 0x0002f80001447983 */ /* 0x000f280000300a00 */
[----:B------:R-:W4:Y:S04]  /*132e0*/  LDL.LU.64 R60, [R1+0x2f0] ;  /* 0x0002f000013c7983 */ /* 0x000f280000300a00 */
[----:B------:R-:W4:Y:S04]  /*132f0*/  LDL.LU.64 R44, [R1+0x2e8] ;  /* 0x0002e800012c7983 */ /* 0x000f280000300a00 */
[----:B------:R1:W-:Y:S04]  /*13300*/  STL.64 [R1+0x150], R50 ;  /* 0x0001503201007387 */ /* 0x0003e80000100a00 */
[----:B------:R1:W-:Y:S01]  /*13310*/  STL.64 [R1+0x160], R36 ;  /* 0x0001602401007387 */ /* 0x0003e20000100a00 */
[----:B--2---:R-:W-:-:S04]  /*13320*/  IADD3 R2, P4, PT, R4, UR14, RZ ;  /* 0x0000000e04027c10 */ /* 0x004fc8000ff9e0ff */
[----:B------:R-:W-:Y:S02]  /*13330*/  IADD3.X R3, PT, PT, R5, UR15, RZ, P4, !PT ;  /* 0x0000000f05037c10 */ /* 0x000fe4000a7fe4ff */
[----:B-1----:R-:W-:Y:S02]  /*13340*/  IADD3 R50, P0, PT, R54, UR14, RZ ;  /* 0x0000000e36327c10 */ /* 0x002fe4000ff1e0ff */
[----:B------:R-:W-:Y:S02]  /*13350*/  IADD3 R36, P2, PT, R42, UR14, RZ ;  /* 0x0000000e2a247c10 */ /* 0x000fe4000ff5e0ff */
[----:B------:R-:W-:Y:S01]  /*13360*/  IADD3 R4, P3, PT, R34, UR14, RZ ;  /* 0x0000000e22047c10 */ /* 0x000fe2000ff7e0ff */
[----:B------:R1:W-:Y:S01]  /*13370*/  STL.64 [R1+0x170], R2 ;  /* 0x0001700201007387 */ /* 0x0003e20000100a00 */
[----:B------:R-:W-:Y:S02]  /*13380*/  IADD3.X R51, PT, PT, R55, UR15, RZ, P0, !PT ;  /* 0x0000000f37337c10 */ /* 0x000fe400087fe4ff */
[----:B------:R-:W-:-:S02]  /*13390*/  IADD3.X R5, PT, PT, R35, UR15, RZ, P3, !PT ;  /* 0x0000000f23057c10 */ /* 0x000fc40009ffe4ff */
[----:B------:R-:W-:-:S03]  /*133a0*/  IADD3.X R37, PT, PT, R43, UR15, RZ, P2, !PT ;  /* 0x0000000f2b257c10 */ /* 0x000fc600097fe4ff */
[----:B------:R2:W-:Y:S01]  /*133b0*/  STL.64 [R1+0x1a0], R4 ;  /* 0x0001a00401007387 */ /* 0x0005e20000100a00 */
[----:B-1----:R-:W-:-:S03]  /*133c0*/  IADD3 R2, P4, PT, R26, UR14, RZ ;  /* 0x0000000e1a027c10 */ /* 0x002fc6000ff9e0ff */
[----:B------:R1:W-:Y:S01]  /*133d0*/  STL.64 [R1+0x180], R50 ;  /* 0x0001803201007387 */ /* 0x0003e20000100a00 */
[----:B------:R-:W-:-:S03]  /*133e0*/  IADD3.X R3, PT, PT, R27, UR15, RZ, P4, !PT ;  /* 0x0000000f1b037c10 */ /* 0x000fc6000a7fe4ff */
[----:B--2---:R-:W2:Y:S04]  /*133f0*/  LDL.LU.64 R4, [R1+0x320] ;  /* 0x0003200001047983 */ /* 0x004ea80000300a00 */
[----:B------:R3:W-:Y:S04]  /*13400*/  STL.64 [R1+0x190], R36 ;  /* 0x0001902401007387 */ /* 0x0007e80000100a00 */
[----:B------:R-:W2:Y:S04]  /*13410*/  LDL.LU.64 R54, [R1+0x328] ;  /* 0x0003280001367983 */ /* 0x000ea80000300a00 */
[----:B-1----:R-:W2:Y:S04]  /*13420*/  LDL.LU.64 R50, [R1+0x330] ;  /* 0x0003300001327983 */ /* 0x002ea80000300a00 */
[----:B------:R-:W2:Y:S04]  /*13430*/  LDL.LU.64 R42, [R1+0x338] ;  /* 0x00033800012a7983 */ /* 0x000ea80000300a00 */
[----:B------:R1:W-:Y:S04]  /*13440*/  STL.64 [R1+0x1b0], R2 ;  /* 0x0001b00201007387 */ /* 0x0003e80000100a00 */
[----:B---3--:R-:W3:Y:S01]  /*13450*/  LDL.LU.64 R36, [R1+0x340] ;  /* 0x0003400001247983 */ /* 0x008ee20000300a00 */
[----:B------:R-:W-:-:S04]  /*13460*/  IADD3 R26, P0, PT, R28, UR14, RZ ;  /* 0x0000000e1c1a7c10 */ /* 0x000fc8000ff1e0ff */
[----:B------:R-:W-:Y:S02]  /*13470*/  IADD3.X R27, PT, PT, R29, UR15, RZ, P0, !PT ;  /* 0x0000000f1d1b7c10 */ /* 0x000fe400087fe4ff */
[----:B-1----:R-:W-:Y:S02]  /*13480*/  IADD3 R2, P2, PT, R20, UR14, RZ ;  /* 0x0000000e14027c10 */ /* 0x002fe4000ff5e0ff */
[----:B----4-:R-:W-:Y:S02]  /*13490*/  IADD3 R250, P3, PT, R18, UR14, RZ ;  /* 0x0000000e12fa7c10 */ /* 0x010fe4000ff7e0ff */
[----:B------:R-:W-:Y:S02]  /*134a0*/  IADD3 R236, P4, PT, R10, UR14, RZ ;  /* 0x0000000e0aec7c10 */ /* 0x000fe4000ff9e0ff */
[----:B------:R-:W-:Y:S01]  /*134b0*/  IADD3.X R3, PT, PT, R21, UR15, RZ, P2, !PT ;  /* 0x0000000f15037c10 */ /* 0x000fe200097fe4ff */
[----:B------:R1:W-:Y:S01]  /*134c0*/  STL.64 [R1+0x1c0], R26 ;  /* 0x0001c01a01007387 */ /* 0x0003e20000100a00 */
[----:B------:R-:W-:-:S02]  /*134d0*/  IADD3.X R251, PT, PT, R19, UR15, RZ, P3, !PT ;  /* 0x0000000f13fb7c10 */ /* 0x000fc40009ffe4ff */
[----:B------:R-:W-:Y:S01]  /*134e0*/  IADD3.X R237, PT, PT, R11, UR15, RZ, P4, !PT ;  /* 0x0000000f0bed7c10 */ /* 0x000fe2000a7fe4ff */
[----:B------:R-:W4:Y:S04]  /*134f0*/  LDL.LU.64 R34, [R1+0x348] ;  /* 0x0003480001227983 */ /* 0x000f280000300a00 */
[----:B------:R1:W-:Y:S04]  /*13500*/  STL.64 [R1+0x1d0], R2 ;  /* 0x0001d00201007387 */ /* 0x0003e80000100a00 */
[----:B-1----:R-:W4:Y:S04]  /*13510*/  LDL.LU.64 R26, [R1+0x350] ;  /* 0x00035000011a7983 */ /* 0x002f280000300a00 */
[----:B------:R-:W4:Y:S01]  /*13520*/  LDL.LU.64 R18, [R1+0x358] ;  /* 0x0003580001127983 */ /* 0x000f220000300a00 */
[----:B------:R-:W-:-:S03]  /*13530*/  IADD3 R10, P0, PT, R12, UR14, RZ ;  /* 0x0000000e0c0a7c10 */ /* 0x000fc6000ff1e0ff */
[----:B------:R-:W-:Y:S01]  /*13540*/  STL.64 [R1+0x1e0], R250 ;  /* 0x0001e0fa01007387 */ /* 0x000fe20000100a00 */
[----:B------:R-:W-:Y:S02]  /*13550*/  IADD3.X R11, PT, PT, R13, UR15, RZ, P0, !PT ;  /* 0x0000000f0d0b7c10 */ /* 0x000fe400087fe4ff */
[----:B------:R-:W-:Y:S02]  /*13560*/  IADD3 R66, P2, PT, R68, UR14, RZ ;  /* 0x0000000e44427c10 */ /* 0x000fe4000ff5e0ff */
[----:B------:R-:W-:Y:S01]  /*13570*/  IADD3 R58, P3, PT, R60, UR14, RZ ;  /* 0x0000000e3c3a7c10 */ /* 0x000fe2000ff7e0ff */
[----:B------:R-:W-:Y:S01]  /*13580*/  STL.64 [R1+0x1f0], R236 ;  /* 0x0001f0ec01007387 */ /* 0x000fe20000100a00 */
[----:B------:R-:W-:Y:S02]  /*13590*/  IADD3.X R67, PT, PT, R69, UR15, RZ, P2, !PT ;  /* 0x0000000f45437c10 */ /* 0x000fe400097fe4ff */
[----:B------:R-:W-:Y:S01]  /*135a0*/  IADD3 R2, P4, PT, R44, UR14, RZ ;  /* 0x0000000e2c027c10 */ /* 0x000fe2000ff9e0ff */
[----:B------:R1:W-:Y:S01]  /*135b0*/  STL.64 [R1+0x200], R10 ;  /* 0x0002000a01007387 */ /* 0x0003e20000100a00 */
[----:B------:R-:W-:-:S02]  /*135c0*/  IADD3.X R59, PT, PT, R61, UR15, RZ, P3, !PT ;  /* 0x0000000f3d3b7c10 */ /* 0x000fc40009ffe4ff */
[----:B------:R-:W-:Y:S01]  /*135d0*/  IADD3.X R3, PT, PT, R45, UR15, RZ, P4, !PT ;  /* 0x0000000f2d037c10 */ /* 0x000fe2000a7fe4ff */
[----:B-1----:R-:W4:Y:S04]  /*135e0*/  LDL.LU.64 R10, [R1+0x360] ;  /* 0x00036000010a7983 */ /* 0x002f280000300a00 */
[----:B------:R-:W4:Y:S04]  /*135f0*/  LDL.LU.64 R28, [R1+0x368] ;  /* 0x00036800011c7983 */ /* 0x000f280000300a00 */
[----:B------:R-:W4:Y:S04]  /*13600*/  LDL.LU.64 R20, [R1+0x370] ;  /* 0x0003700001147983 */ /* 0x000f280000300a00 */
[----:B------:R-:W4:Y:S04]  /*13610*/  LDL.LU.64 R12, [R1+0x378] ;  /* 0x00037800010c7983 */ /* 0x000f280000300a00 */
[----:B------:R-:W-:Y:S04]  /*13620*/  STL.64 [R1+0x210], R66 ;  /* 0x0002104201007387 */ /* 0x000fe80000100a00 */
[----:B------:R1:W-:Y:S04]  /*13630*/  STL.64 [R1+0x220], R58 ;  /* 0x0002203a01007387 */ /* 0x0003e80000100a00 */
[----:B------:R1:W-:Y:S01]  /*13640*/  STL.64 [R1+0x230], R2 ;  /* 0x0002300201007387 */ /* 0x0003e20000100a00 */
[----:B--2---:R-:W-:-:S04]  /*13650*/  IADD3 R182, P0, PT, R4, UR14, RZ ;  /* 0x0000000e04b67c10 */ /* 0x004fc8000ff1e0ff */
[----:B------:R-:W-:Y:S02]  /*13660*/  IADD3.X R183, PT, PT, R5, UR15, RZ, P0, !PT ;  /* 0x0000000f05b77c10 */ /* 0x000fe400087fe4ff */
[----:B------:R-:W2:Y:S04]  /*13670*/  LDL.LU.64 R4, [R1+0x380] ;  /* 0x0003800001047983 */ /* 0x000ea80000300a00 */
[----:B------:R-:W2:Y:S04]  /*13680*/  LDL.LU.64 R60, [R1+0x388] ;  /* 0x00038800013c7983 */ /* 0x000ea80000300a00 */
[----:B-1----:R-:W2:Y:S04]  /*13690*/  LDL.LU.64 R58, [R1+0x390] ;  /* 0x00039000013a7983 */ /* 0x002ea80000300a00 */
[----:B------:R-:W2:Y:S01]  /*136a0*/  LDL.LU.64 R44, [R1+0x398] ;  /* 0x00039800012c7983 */ /* 0x000ea20000300a00 */
[----:B---3--:R-:W-:-:S04]  /*136b0*/  IADD3 R154, P0, PT, R36, UR14, RZ ;  /* 0x0000000e249a7c10 */ /* 0x008fc8000ff1e0ff */
        /* <DEDUP_REMOVED lines=8> */
[----:B------:R-:W-:-:S02]  /*13740*/  IADD3.X R151, PT, PT, R43, UR15, RZ, P4, !PT ;  /* 0x0000000f2b977c10 */ /* 0x000fc4000a7fe4ff */
[----:B----4-:R-:W-:Y:S01]  /*13750*/  IADD3 R162, P2, PT, R34, UR14, RZ ;  /* 0x0000000e22a27c10 */ /* 0x010fe2000ff5e0ff */
[----:B------:R-:W4:Y:S03]  /*13760*/  LDL.LU.64 R50, [R1+0x3b0] ;  /* 0x0003b00001327983 */ /* 0x000f260000300a00 */
[----:B------:R-:W-:Y:S01]  /*13770*/  IADD3.X R163, PT, PT, R35, UR15, RZ, P2, !PT ;  /* 0x0000000f23a37c10 */ /* 0x000fe200097fe4ff */
[----:B------:R-:W4:Y:S01]  /*13780*/  LDL.LU.64 R42, [R1+0x3b8] ;  /* 0x0003b800012a7983 */ /* 0x000f220000300a00 */
[----:B------:R-:W-:-:S03]  /*13790*/  IADD3 R166, P3, PT, R26, UR14, RZ ;  /* 0x0000000e1aa67c10 */ /* 0x000fc6000ff7e0ff */
[----:B------:R-:W4:Y:S01]  /*137a0*/  LDL.LU.64 R34, [R1+0x3c0] ;  /* 0x0003c00001227983 */ /* 0x000f220000300a00 */
[----:B------:R-:W-:Y:S02]  /*137b0*/  IADD3 R172, P4, PT, R18, UR14, RZ ;  /* 0x0000000e12ac7c10 */ /* 0x000fe4000ff9e0ff */
[----:B------:R-:W-:Y:S02]  /*137c0*/  IADD3.X R167, PT, PT, R27, UR15, RZ, P3, !PT ;  /* 0x0000000f1ba77c10 */ /* 0x000fe40009ffe4ff */
[----:B------:R-:W-:Y:S01]  /*137d0*/  IADD3.X R173, PT, PT, R19, UR15, RZ, P4, !PT ;  /* 0x0000000f13ad7c10 */ /* 0x000fe2000a7fe4ff */
[----:B------:R-:W4:Y:S04]  /*137e0*/  LDL.LU.64 R26, [R1+0x3c8] ;  /* 0x0003c800011a7983 */ /* 0x000f280000300a00 */
[----:B------:R-:W4:Y:S01]  /*137f0*/  LDL.LU.64 R18, [R1+0x3d0] ;  /* 0x0003d00001127983 */ /* 0x000f220000300a00 */
[----:B------:R-:W-:-:S02]  /*13800*/  IADD3 R176, P0, PT, R10, UR14, RZ ;  /* 0x0000000e0ab07c10 */ /* 0x000fc4000ff1e0ff */
[----:B------:R-:W-:Y:S02]  /*13810*/  IADD3 R180, P2, PT, R28, UR14, RZ ;  /* 0x0000000e1cb47c10 */ /* 0x000fe4000ff5e0ff */
[----:B------:R-:W-:Y:S02]  /*13820*/  IADD3.X R177, PT, PT, R11, UR15, RZ, P0, !PT ;  /* 0x0000000f0bb17c10 */ /* 0x000fe400087fe4ff */
[----:B------:R-:W-:Y:S01]  /*13830*/  IADD3 R184, P3, PT, R20, UR14, RZ ;  /* 0x0000000e14b87c10 */ /* 0x000fe2000ff7e0ff */
[----:B------:R-:W4:Y:S01]  /*13840*/  LDL.LU.64 R10, [R1+0x3d8] ;  /* 0x0003d800010a7983 */ /* 0x000f220000300a00 */
[----:B------:R-:W-:Y:S02]  /*13850*/  IADD3.X R181, PT, PT, R29, UR15, RZ, P2, !PT ;  /* 0x0000000f1db57c10 */ /* 0x000fe400097fe4ff */
[----:B------:R-:W-:Y:S01]  /*13860*/  IADD3 R130, P4, PT, R12, UR14, RZ ;  /* 0x0000000e0c827c10 */ /* 0x000fe2000ff9e0ff */
[----:B------:R-:W4:Y:S01]  /*13870*/  LDL.LU.64 R28, [R1+0x3e0] ;  /* 0x0003e000011c7983 */ /* 0x000f220000300a00 */
[----:B------:R-:W-:-:S02]  /*13880*/  IADD3.X R185, PT, PT, R21, UR15, RZ, P3, !PT ;  /* 0x0000000f15b97c10 */ /* 0x000fc40009ffe4ff */
[----:B------:R-:W-:Y:S01]  /*13890*/  IADD3.X R131, PT, PT, R13, UR15, RZ, P4, !PT ;  /* 0x0000000f0d837c10 */ /* 0x000fe2000a7fe4ff */
[----:B------:R-:W4:Y:S04]  /*138a0*/  LDL.LU.64 R20, [R1+0x3e8] ;  /* 0x0003e80001147983 */ /* 0x000f280000300a00 */
[----:B------:R-:W4:Y:S01]  /*138b0*/  LDL.LU.64 R12, [R1+0x5b0] ;  /* 0x0005b000010c7983 */ /* 0x000f220000300a00 */
[----:B--2---:R-:W-:Y:S02]  /*138c0*/  IADD3 R122, P0, PT, R4, UR14, RZ ;  /* 0x0000000e047a7c10 */ /* 0x004fe4000ff1e0ff */
[----:B------:R-:W-:Y:S02]  /*138d0*/  IADD3 R114, P2, PT, R60, UR14, RZ ;  /* 0x0000000e3c727c10 */ /* 0x000fe4000ff5e0ff */
[----:B------:R-:W-:-:S02]  /*138e0*/  IADD3.X R123, PT, PT, R5, UR15, RZ, P0, !PT ;  /* 0x0000000f057b7c10 */ /* 0x000fc400087fe4ff */
[----:B------:R-:W2:Y:S01]  /*138f0*/  LDL.LU.64 R4, [R1+0x5a8] ;  /* 0x0005a80001047983 */ /* 0x000ea20000300a00 */
[----:B------:R-:W-:Y:S02]  /*13900*/  IADD3.X R115, PT, PT, R61, UR15, RZ, P2, !PT ;  /* 0x0000000f3d737c10 */ /* 0x000fe400097fe4ff */
[----:B------:R-:W-:Y:S01]  /*13910*/  IADD3 R98, P4, PT, R44, UR14, RZ ;  /* 0x0000000e2c627c10 */ /* 0x000fe2000ff9e0ff */
[----:B------:R-:W2:Y:S03]  /*13920*/  LDL.LU.64 R68, [R1+0x580] ;  /* 0x0005800001447983 */ /* 0x000ea60000300a00 */
[----:B------:R-:W-:Y:S01]  /*13930*/  IADD3.X R99, PT, PT, R45, UR15, RZ, P4, !PT ;  /* 0x0000000f2d637c10 */ /* 0x000fe2000a7fe4ff */
[----:B------:R-:W2:Y:S04]  /*13940*/  LDL.LU.64 R60, [R1+0x578] ;  /* 0x00057800013c7983 */ /* 0x000ea80000300a00 */
[----:B------:R-:W2:Y:S01]  /*13950*/  LDL.LU.64 R44, [R1+0x570] ;  /* 0x00057000012c7983 */ /* 0x000ea20000300a00 */
[----:B---3--:R-:W-:-:S04]  /*13960*/  IADD3 R90, P0, PT, R36, UR14, RZ ;  /* 0x0000000e245a7c10 */ /* 0x008fc8000ff1e0ff */
[----:B------:R-:W-:Y:S02]  /*13970*/  IADD3.X R91, PT, PT, R37, UR15, RZ, P0, !PT ;  /* 0x0000000f255b7c10 */ /* 0x000fe400087fe4ff */
[----:B------:R-:W3:Y:S04]  /*13980*/  LDL.LU.64 R36, [R1+0x568] ;  /* 0x0005680001247983 */ /* 0x000ee80000300a00 */
        /* <DEDUP_REMOVED lines=15> */
[----:B------:R-:W3:Y:S01]  /*13a80*/  LDL.LU.64 R206, [R1+0x468] ;  /* 0x0004680001ce7983 */ /* 0x000ee20000300a00 */
[----:B------:R-:W-:-:S02]  /*13a90*/  IADD3 R106, P3, PT, R58, UR14, RZ ;  /* 0x0000000e3a6a7c10 */ /* 0x000fc4000ff7e0ff */
[----:B----4-:R-:W-:Y:S01]  /*13aa0*/  IADD3 R66, P4, PT, R42, UR14, RZ ;  /* 0x0000000e2a427c10 */ /* 0x010fe2000ff9e0ff */
[----:B------:R-:W4:Y:S01]  /*13ab0*/  LDL.LU.64 R246, [R1+0x460] ;  /* 0x0004600001f67983 */ /* 0x000f220000300a00 */
[----:B------:R-:W-:Y:S02]  /*13ac0*/  IADD3 R58, P0, PT, R34, UR14, RZ ;  /* 0x0000000e223a7c10 */ /* 0x000fe4000ff1e0ff */
[----:B------:R-:W-:Y:S01]  /*13ad0*/  IADD3.X R107, PT, PT, R59, UR15, RZ, P3, !PT ;  /* 0x0000000f3b6b7c10 */ /* 0x000fe20009ffe4ff */
[----:B------:R-:W4:Y:S01]  /*13ae0*/  LDL.LU.64 R244, [R1+0x458] ;  /* 0x0004580001f47983 */ /* 0x000f220000300a00 */
[----:B------:R-:W-:Y:S02]  /*13af0*/  IADD3.X R67, PT, PT, R43, UR15, RZ, P4, !PT ;  /* 0x0000000f2b437c10 */ /* 0x000fe4000a7fe4ff */
[----:B------:R-:W-:Y:S01]  /*13b00*/  IADD3 R42, P4, PT, R10, UR14, RZ ;  /* 0x0000000e0a2a7c10 */ /* 0x000fe2000ff9e0ff */
[----:B------:R-:W4:Y:S01]  /*13b10*/  LDL.LU.64 R204, [R1+0x450] ;  /* 0x0004500001cc7983 */ /* 0x000f220000300a00 */
[----:B------:R-:W-:-:S02]  /*13b20*/  IADD3.X R59, PT, PT, R35, UR15, RZ, P0, !PT ;  /* 0x0000000f233b7c10 */ /* 0x000fc400087fe4ff */
[----:B------:R-:W-:Y:S02]  /*13b30*/  IADD3 R34, P0, PT, R28, UR14, RZ ;  /* 0x0000000e1c227c10 */ /* 0x000fe4000ff1e0ff */
[----:B------:R-:W-:Y:S02]  /*13b40*/  IADD3.X R43, PT, PT, R11, UR15, RZ, P4, !PT ;  /* 0x0000000f0b2b7c10 */ /* 0x000fe4000a7fe4ff */
[----:B------:R-:W-:Y:S02]  /*13b50*/  IADD3.X R35, PT, PT, R29, UR15, RZ, P0, !PT ;  /* 0x0000000f1d237c10 */ /* 0x000fe400087fe4ff */
[----:B--2---:R-:W-:Y:S02]  /*13b60*/  IADD3 R10, P4, PT, R4, UR14, RZ ;  /* 0x0000000e040a7c10 */ /* 0x004fe4000ff9e0ff */
[----:B------:R-:W-:Y:S02]  /*13b70*/  IADD3 R4, P0, PT, R68, UR14, RZ ;  /* 0x0000000e44047c10 */ /* 0x000fe4000ff1e0ff */
[----:B------:R-:W-:-:S02]  /*13b80*/  IADD3.X R11, PT, PT, R5, UR15, RZ, P4, !PT ;  /* 0x0000000f050b7c10 */ /* 0x000fc4000a7fe4ff */
[----:B------:R-:W-:Y:S02]  /*13b90*/  IADD3.X R5, PT, PT, R69, UR15, RZ, P0, !PT ;  /* 0x0000000f45057c10 */ /* 0x000fe400087fe4ff */
[----:B---3--:R-:W-:Y:S02]  /*13ba0*/  IADD3 R28, P4, PT, R36, UR14, RZ ;  /* 0x0000000e241c7c10 */ /* 0x008fe4000ff9e0ff */
[----:B------:R-:W-:Y:S02]  /*13bb0*/  IADD3 R36, P0, PT, R100, UR14, RZ ;  /* 0x0000000e64247c10 */ /* 0x000fe4000ff1e0ff */
[----:B------:R-:W-:Y:S02]  /*13bc0*/  IADD3.X R29, PT, PT, R37, UR15, RZ, P4, !PT ;  /* 0x0000000f251d7c10 */ /* 0x000fe4000a7fe4ff */
[----:B------:R-:W-:Y:S02]  /*13bd0*/  IADD3.X R37, PT, PT, R101, UR15, RZ, P0, !PT ;  /* 0x0000000f65257c10 */ /* 0x000fe400087fe4ff */
[----:B------:R-:W-:-:S02]  /*13be0*/  IADD3 R68, P4, PT, R76, UR14, RZ ;  /* 0x0000000e4c447c10 */ /* 0x000fc4000ff9e0ff */
[----:B------:R-:W-:Y:S02]  /*13bf0*/  IADD3 R76, P0, PT, R186, UR14, RZ ;  /* 0x0000000eba4c7c10 */ /* 0x000fe4000ff1e0ff */
[----:B------:R-:W-:Y:S02]  /*13c00*/  IADD3.X R69, PT, PT, R77, UR15, RZ, P4, !PT ;  /* 0x0000000f4d457c10 */ /* 0x000fe4000a7fe4ff */
[----:B------:R-:W-:Y:S02]  /*13c10*/  IADD3.X R77, PT, PT, R187, UR15, RZ, P0, !PT ;  /* 0x0000000fbb4d7c10 */ /* 0x000fe400087fe4ff */
[----:B------:R-:W2:Y:S04]  /*13c20*/  LDL.LU.64 R186, [R1+0x448] ;  /* 0x0004480001ba7983 */ /* 0x000ea80000300a00 */
[----:B------:R-:W3:Y:S01]  /*13c30*/  LDL.LU.64 R248, [R1+0x440] ;  /* 0x0004400001f87983 */ /* 0x000ee20000300a00 */
[----:B------:R-:W-:-:S02]  /*13c40*/  IADD3 R100, P4, PT, R108, UR14, RZ ;  /* 0x0000000e6c647c10 */ /* 0x000fc4000ff9e0ff */
[----:B------:R-:W-:Y:S02]  /*13c50*/  IADD3 R108, P0, PT, R200, UR14, RZ ;  /* 0x0000000ec86c7c10 */ /* 0x000fe4000ff1e0ff */
[----:B------:R-:W-:Y:S02]  /*13c60*/  IADD3.X R101, PT, PT, R109, UR15, RZ, P4, !PT ;  /* 0x0000000f6d657c10 */ /* 0x000fe4000a7fe4ff */
[----:B------:R-:W-:Y:S02]  /*13c70*/  IADD3.X R109, PT, PT, R201, UR15, RZ, P0, !PT ;  /* 0x0000000fc96d7c10 */ /* 0x000fe400087fe4ff */
[----:B------:R-:W3:Y:S01]  /*13c80*/  LDL.LU.64 R200, [R1+0x438] ;  /* 0x0004380001c87983 */ /* 0x000ee20000300a00 */
[----:B------:R-:W-:Y:S02]  /*13c90*/  IADD3 R82, P2, PT, R54, UR14, RZ ;  /* 0x0000000e36527c10 */ /* 0x000fe4000ff5e0ff */
[----:B------:R-:W-:Y:S01]  /*13ca0*/  IADD3 R74, P3, PT, R50, UR14, RZ ;  /* 0x0000000e324a7c10 */ /* 0x000fe2000ff7e0ff */
[----:B------:R-:W3:Y:S01]  /*13cb0*/  LDL.LU.64 R242, [R1+0x430] ;  /* 0x0004300001f27983 */ /* 0x000ee20000300a00 */
[----:B------:R-:W-:-:S02]  /*13cc0*/  IADD3.X R83, PT, PT, R55, UR15, RZ, P2, !PT ;  /* 0x0000000f37537c10 */ /* 0x000fc400097fe4ff */
[----:B------:R-:W-:Y:S02]  /*13cd0*/  IADD3 R54, P2, PT, R26, UR14, RZ ;  /* 0x0000000e1a367c10 */ /* 0x000fe4000ff5e0ff */
[----:B------:R-:W-:Y:S02]  /*13ce0*/  IADD3.X R75, PT, PT, R51, UR15, RZ, P3, !PT ;  /* 0x0000000f334b7c10 */ /* 0x000fe40009ffe4ff */
[----:B------:R-:W-:Y:S02]  /*13cf0*/  IADD3 R50, P3, PT, R18, UR14, RZ ;  /* 0x0000000e12327c10 */ /* 0x000fe4000ff7e0ff */
[----:B------:R-:W-:Y:S02]  /*13d00*/  IADD3.X R55, PT, PT, R27, UR15, RZ, P2, !PT ;  /* 0x0000000f1b377c10 */ /* 0x000fe400097fe4ff */
[----:B------:R-:W-:Y:S02]  /*13d10*/  IADD3 R26, P2, PT, R20, UR14, RZ ;  /* 0x0000000e141a7c10 */ /* 0x000fe4000ff5e0ff */
        /* <DEDUP_REMOVED lines=16> */
[----:B------:R-:W-:Y:S02]  /*13e20*/  IADD3 R116, P2, PT, R210, UR14, RZ ;  /* 0x0000000ed2747c10 */ /* 0x000fe4000ff5e0ff */
[----:B------:R-:W-:Y:S02]  /*13e30*/  IADD3.X R93, PT, PT, R117, UR15, RZ, P3, !PT ;  /* 0x0000000f755d7c10 */ /* 0x000fe40009ffe4ff */
[----:B------:R-:W-:-:S02]  /*13e40*/  IADD3 R124, P3, PT, R190, UR14, RZ ;  /* 0x0000000ebe7c7c10 */ /* 0x000fc4000ff7e0ff */
[----:B------:R-:W-:Y:S02]  /*13e50*/  IADD3.X R193, PT, PT, R189, UR15, RZ, P4, !PT ;  /* 0x0000000fbdc17c10 */ /* 0x000fe4000a7fe4ff */
[----:B------:R-:W-:Y:S01]  /*13e60*/  IADD3.X R117, PT, PT, R211, UR15, RZ, P2, !PT ;  /* 0x0000000fd3757c10 */ /* 0x000fe200097fe4ff */
[----:B------:R-:W3:Y:S01]  /*13e70*/  LDL.LU.64 R188, [R1+0x428] ;  /* 0x0004280001bc7983 */ /* 0x000ee20000300a00 */
[----:B------:R-:W-:Y:S02]  /*13e80*/  IADD3 R2, P4, PT, R206, UR14, RZ ;  /* 0x0000000ece027c10 */ /* 0x000fe4000ff9e0ff */
[----:B------:R-:W-:Y:S01]  /*13e90*/  IADD3 R198, P2, PT, R234, UR14, RZ ;  /* 0x0000000eeac67c10 */ /* 0x000fe2000ff5e0ff */
[----:B------:R-:W3:Y:S01]  /*13ea0*/  LDL.LU.64 R134, [R1+0x420] ;  /* 0x0004200001867983 */ /* 0x000ee20000300a00 */
[----:B------:R-:W-:Y:S02]  /*13eb0*/  IADD3.X R125, PT, PT, R191, UR15, RZ, P3, !PT ;  /* 0x0000000fbf7d7c10 */ /* 0x000fe40009ffe4ff */
[----:B------:R-:W-:Y:S01]  /*13ec0*/  IADD3 R196, P0, PT, R240, UR14, RZ ;  /* 0x0000000ef0c47c10 */ /* 0x000fe2000ff1e0ff */
[----:B------:R-:W3:Y:S01]  /*13ed0*/  LDL.LU.64 R202, [R1+0x418] ;  /* 0x0004180001ca7983 */ /* 0x000ee20000300a00 */
[----:B------:R-:W-:-:S02]  /*13ee0*/  IADD3 R132, P3, PT, R208, UR14, RZ ;  /* 0x0000000ed0847c10 */ /* 0x000fc4000ff7e0ff */
[----:B------:R-:W-:Y:S01]  /*13ef0*/  IADD3.X R3, PT, PT, R207, UR15, RZ, P4, !PT ;  /* 0x0000000fcf037c10 */ /* 0x000fe2000a7fe4ff */
[----:B------:R-:W3:Y:S01]  /*13f00*/  LDL.LU.64 R210, [R1+0x410] ;  /* 0x0004100001d27983 */ /* 0x000ee20000300a00 */
[----:B------:R-:W-:Y:S02]  /*13f10*/  IADD3.X R199, PT, PT, R235, UR15, RZ, P2, !PT ;  /* 0x0000000febc77c10 */ /* 0x000fe400097fe4ff */
[----:B------:R-:W-:Y:S01]  /*13f20*/  IADD3.X R197, PT, PT, R241, UR15, RZ, P0, !PT ;  /* 0x0000000ff1c57c10 */ /* 0x000fe200087fe4ff */
[----:B------:R-:W3:Y:S01]  /*13f30*/  LDL.LU.64 R190, [R1+0x408] ;  /* 0x0004080001be7983 */ /* 0x000ee20000300a00 */
[----:B------:R-:W-:-:S03]  /*13f40*/  IADD3.X R133, PT, PT, R209, UR15, RZ, P3, !PT ;  /* 0x0000000fd1857c10 */ /* 0x000fc60009ffe4ff */
[----:B------:R-:W-:Y:S04]  /*13f50*/  STL.64 [R1+0x108], R192 ;  /* 0x000108c001007387 */ /* 0x000fe80000100a00 */
[----:B------:R1:W5:Y:S04]  /*13f60*/  LDL.LU.64 R240, [R1+0x700] ;  /* 0x0007000001f07983 */ /* 0x0003680000300a00 */
[----:B------:R1:W-:Y:S04]  /*13f70*/  STL.64 [R1+0x148], R2 ;  /* 0x0001480201007387 */ /* 0x0003e80000100a00 */
[----:B------:R4:W-:Y:S04]  /*13f80*/  STL.64 [R1+0x128], R198 ;  /* 0x000128c601007387 */ /* 0x0009e80000100a00 */
[----:B-1----:R-:W3:Y:S04]  /*13f90*/  LDL.LU.64 R2, [R1+0x400] ;  /* 0x0004000001027983 */ /* 0x002ee80000300a00 */
[----:B------:R-:W-:Y:S04]  /*13fa0*/  STL.64 [R1+0x138], R132 ;  /* 0x0001388401007387 */ /* 0x000fe80000100a00 */
[----:B------:R-:W3:Y:S01]  /*13fb0*/  LDL.LU.64 R208, [R1+0x3f8] ;  /* 0x0003f80001d07983 */ /* 0x000ee20000300a00 */
[----:B----4-:R-:W-:-:S02]  /*13fc0*/  IADD3 R234, P0, PT, R246, UR14, RZ ;  /* 0x0000000ef6ea7c10 */ /* 0x010fc4000ff1e0ff */
[----:B------:R-:W-:Y:S02]  /*13fd0*/  IADD3 R206, P2, PT, R244, UR14, RZ ;  /* 0x0000000ef4ce7c10 */ /* 0x000fe4000ff5e0ff */
[----:B------:R-:W-:Y:S02]  /*13fe0*/  IADD3.X R235, PT, PT, R247, UR15, RZ, P0, !PT ;  /* 0x0000000ff7eb7c10 */ /* 0x000fe400087fe4ff */
[----:B------:R-:W-:Y:S01]  /*13ff0*/  IADD3.X R207, PT, PT, R245, UR15, RZ, P2, !PT ;  /* 0x0000000ff5cf7c10 */ /* 0x000fe200097fe4ff */
[----:B------:R-:W-:Y:S01]  /*14000*/  STL.64 [R1+0x118], R196 ;  /* 0x000118c401007387 */ /* 0x000fe20000100a00 */
[----:B------:R-:W-:-:S03]  /*14010*/  IADD3 R198, P3, PT, R204, UR14, RZ ;  /* 0x0000000eccc67c10 */ /* 0x000fc6000ff7e0ff */
[----:B------:R1:W5:Y:S01]  /*14020*/  LDL.LU.64 R246, [R1+0x6f8] ;  /* 0x0006f80001f67983 */ /* 0x0003620000300a00 */
[----:B------:R-:W-:-:S03]  /*14030*/  IADD3.X R199, PT, PT, R205, UR15, RZ, P3, !PT ;  /* 0x0000000fcdc77c10 */ /* 0x000fc60009ffe4ff */
[----:B------:R-:W-:Y:S04]  /*14040*/  STL.64 [R1+0x158], R234 ;  /* 0x000158ea01007387 */ /* 0x000fe80000100a00 */
[----:B------:R4:W-:Y:S04]  /*14050*/  STL.64 [R1+0x168], R206 ;  /* 0x000168ce01007387 */ /* 0x0009e80000100a00 */
[----:B----4-:R-:W4:Y:S04]  /*14060*/  LDL.LU.64 R206, [R1+0x6b0] ;  /* 0x0006b00001ce7983 */ /* 0x010f280000300a00 */
[----:B------:R-:W4:Y:S04]  /*14070*/  LDL.LU.64 R204, [R1+0x3f0] ;  /* 0x0003f00001cc7983 */ /* 0x000f280000300a00 */
[----:B------:R1:W-:Y:S01]  /*14080*/  STL.64 [R1+0x178], R198 ;  /* 0x000178c601007387 */ /* 0x0003e20000100a00 */
[----:B--2---:R-:W-:-:S02]  /*14090*/  IADD3 R132, P4, PT, R186, UR14, RZ ;  /* 0x0000000eba847c10 */ /* 0x004fc4000ff9e0ff */
[----:B---3--:R-:W-:Y:S02]  /*140a0*/  IADD3 R244, P0, PT, R248, UR14, RZ ;  /* 0x0000000ef8f47c10 */ /* 0x008fe4000ff1e0ff */
[----:B------:R-:W-:Y:S02]  /*140b0*/  IADD3.X R133, PT, PT, R187, UR15, RZ, P4, !PT ;  /* 0x0000000fbb857c10 */ /* 0x000fe4000a7fe4ff */
[----:B------:R-:W-:Y:S01]  /*140c0*/  IADD3.X R245, PT, PT, R249, UR15, RZ, P0, !PT ;  /* 0x0000000ff9f57c10 */ /* 0x000fe200087fe4ff */
[----:B------:R-:W2:Y:S02]  /*140d0*/  LDC R187, c[0x0][0x3a0] ;  /* 0x0000e800ffbb7b82 */ /* 0x000ea40000000800 */
[----:B------:R-:W-:Y:S04]  /*140e0*/  STL.64 [R1+0x188], R132 ;  /* 0x0001888401007387 */ /* 0x000fe80000100a00 */
[----:B------:R3:W5:Y:S01]  /*140f0*/  LDL.LU.64 R248, [R1+0x6f0] ;  /* 0x0006f00001f87983 */ /* 0x0007620000300a00 */
[----:B-1----:R-:W-:-:S03]  /*14100*/  IADD3 R198, P2, PT, R200, UR14, RZ ;  /* 0x0000000ec8c67c10 */ /* 0x002fc6000ff5e0ff */
[----:B------:R1:W-:Y:S01]  /*14110*/  STL.64 [R1+0x198], R244 ;  /* 0x000198f401007387 */ /* 0x0003e20000100a00 */
[----:B------:R-:W-:-:S03]  /*14120*/  IADD3.X R199, PT, PT, R201, UR15, RZ, P2, !PT ;  /* 0x0000000fc9c77c10 */ /* 0x000fc600097fe4ff */
[----:B-1----:R3:W5:Y:S04]  /*14130*/  LDL.LU.64 R244, [R1+0x6e8] ;  /* 0x0006e80001f47983 */ /* 0x0027680000300a00 */
[----:B------:R-:W2:Y:S01]  /*14140*/  LDL.LU.64 R200, [R1+0x6e0] ;  /* 0x0006e00001c87983 */ /* 0x000ea20000300a00 */
[----:B------:R-:W-:-:S04]  /*14150*/  IADD3 R234, P3, PT, R242, UR14, RZ ;  /* 0x0000000ef2ea7c10 */ /* 0x000fc8000ff7e0ff */
[----:B------:R-:W-:Y:S01]  /*14160*/  IADD3.X R235, PT, PT, R243, UR15, RZ, P3, !PT ;  /* 0x0000000ff3eb7c10 */ /* 0x000fe20009ffe4ff */
[----:B------:R1:W-:Y:S04]  /*14170*/  STL.64 [R1+0x1a8], R198 ;  /* 0x0001a8c601007387 */ /* 0x0003e80000100a00 */
[----:B-1----:R3:W5:Y:S01]  /*14180*/  LDL.LU.64 R198, [R1+0x6d8] ;  /* 0x0006d80001c67983 */ /* 0x0027620000300a00 */
[----:B------:R-:W-:-:S04]  /*14190*/  IADD3 R132, P4, PT, R188, UR14, RZ ;  /* 0x0000000ebc847c10 */ /* 0x000fc8000ff9e0ff */
[----:B------:R-:W-:Y:S02]  /*141a0*/  IADD3.X R133, PT, PT, R189, UR15, RZ, P4, !PT ;  /* 0x0000000fbd857c10 */ /* 0x000fe4000a7fe4ff */
[----:B------:R-:W-:-:S03]  /*141b0*/  IADD3 R242, P2, PT, R202, UR14, RZ ;  /* 0x0000000ecaf27c10 */ /* 0x000fc6000ff5e0ff */
[----:B------:R1:W-:Y:S01]  /*141c0*/  STL.64 [R1+0x1c8], R132 ;  /* 0x0001c88401007387 */ /* 0x0003e20000100a00 */
[----:B------:R-:W-:-:S03]  /*141d0*/  IADD3.X R243, PT, PT, R203, UR15, RZ, P2, !PT ;  /* 0x0000000fcbf37c10 */ /* 0x000fc600097fe4ff */
[----:B------:R1:W-:Y:S01]  /*141e0*/  STL.64 [R1+0x1b8], R234 ;  /* 0x0001b8ea01007387 */ /* 0x0003e20000100a00 */
[----:B------:R-:W-:Y:S02]  /*141f0*/  IADD3 R188, P4, PT, R190, UR14, RZ ;  /* 0x0000000ebebc7c10 */ /* 0x000fe4000ff9e0ff */
[----:B------:R-:W2:Y:S01]  /*14200*/  LDC R190, c[0x0][0x3a0] ;  /* 0x0000e800ffbe7b82 */ /* 0x000ea20000000800 */
[----:B-1----:R-:W-:Y:S02]  /*14210*/  IADD3 R132, P0, PT, R134, UR14, RZ ;  /* 0x0000000e86847c10 */ /* 0x002fe4000ff1e0ff */
[----:B------:R-:W-:Y:S02]  /*14220*/  IADD3.X R189, PT, PT, R191, UR15, RZ, P4, !PT ;  /* 0x0000000fbfbd7c10 */ /* 0x000fe4000a7fe4ff */
[----:B------:R-:W-:-:S03]  /*14230*/  IADD3 R234, P3, PT, R210, UR14, RZ ;  /* 0x0000000ed2ea7c10 */ /* 0x000fc6000ff7e0ff */
[----:B------:R-:W1:Y:S01]  /*14240*/  LDC R191, c[0x0][0x3a0] ;  /* 0x0000e800ffbf7b82 */ /* 0x000e620000000800 */
[----:B------:R-:W-:Y:S02]  /*14250*/  IADD3.X R133, PT, PT, R135, UR15, RZ, P0, !PT ;  /* 0x0000000f87857c10 */ /* 0x000fe400087fe4ff */
[----:B------:R3:W5:Y:S01]  /*14260*/  LDL.LU.64 R134, [R1+0x6d0] ;  /* 0x0006d00001867983 */ /* 0x0007620000300a00 */
[----:B------:R-:W-:-:S03]  /*14270*/  IADD3.X R235, PT, PT, R211, UR15, RZ, P3, !PT ;  /* 0x0000000fd3eb7c10 */ /* 0x000fc60009ffe4ff */
[----:B------:R3:W-:Y:S01]  /*14280*/  STL.64 [R1+0x1d8], R132 ;  /* 0x0001d88401007387 */ /* 0x0007e20000100a00 */
[----:B------:R-:W-:-:S03]  /*14290*/  IADD3 R202, P2, PT, R208, UR14, RZ ;  /* 0x0000000ed0ca7c10 */ /* 0x000fc6000ff5e0ff */
[----:B---3--:R3:W5:Y:S01]  /*142a0*/  LDL.LU.64 R132, [R1+0x6c8] ;  /* 0x0006c80001847983 */ /* 0x0087620000300a00 */
[----:B------:R-:W-:Y:S02]  /*142b0*/  IADD3.X R203, PT, PT, R209, UR15, RZ, P2, !PT ;  /* 0x0000000fd1cb7c10 */ /* 0x000fe400097fe4ff */
[----:B------:R-:W1:Y:S01]  /*142c0*/  LDC R209, c[0x0][0x3a0] ;  /* 0x0000e800ffd17b82 */ /* 0x000e620000000800 */
[----:B------:R-:W-:Y:S01]  /*142d0*/  IADD3 R210, P0, PT, R2, UR14, RZ ;  /* 0x0000000e02d27c10 */ /* 0x000fe2000ff1e0ff */
[----:B------:R3:W-:Y:S03]  /*142e0*/  STL.64 [R1+0x208], R188 ;  /* 0x000208bc01007387 */ /* 0x0007e60000100a00 */
[----:B------:R-:W-:Y:S01]  /*142f0*/  IADD3.X R211, PT, PT, R3, UR15, RZ, P0, !PT ;  /* 0x0000000f03d37c10 */ /* 0x000fe200087fe4ff */
[----:B------:R-:W-:Y:S04]  /*14300*/  STL.64 [R1+0x1e8], R242 ;  /* 0x0001e8f201007387 */ /* 0x000fe80000100a00 */
[----:B------:R-:W-:Y:S04]  /*14310*/  STL.64 [R1+0x1f8], R234 ;  /* 0x0001f8ea01007387 */ /* 0x000fe80000100a00 */
[----:B------:R1:W5:Y:S01]  /*14320*/  LDL.LU.64 R2, [R1+0x6c0] ;  /* 0x0006c00001027983 */ /* 0x0003620000300a00 */
[----:B---3--:R-:W3:Y:S03]  /*14330*/  LDC R189, c[0x0][0x3a0] ;  /* 0x0000e800ffbd7b82 */ /* 0x008ee60000000800 */
[----:B------:R4:W-:Y:S04]  /*14340*/  STL.64 [R1+0x218], R210 ;  /* 0x000218d201007387 */ /* 0x0009e80000100a00 */
[----:B------:R4:W-:Y:S02]  /*14350*/  STL.64 [R1+0x228], R202 ;  /* 0x000228ca01007387 */ /* 0x0009e40000100a00 */
[----:B----4-:R-:W-:-:S02]  /*14360*/  IADD3 R210, P6, PT, R206, UR12, RZ ;  /* 0x0000000cced27c10 */ /* 0x010fc4000ffde0ff */
[----:B------:R-:W-:Y:S02]  /*14370*/  IADD3 R202, P5, PT, R204, UR14, RZ ;  /* 0x0000000eccca7c10 */ /* 0x000fe4000ffbe0ff */
[----:B------:R-:W-:Y:S02]  /*14380*/  IADD3.X R211, PT, PT, R207, UR13, RZ, P6, !PT ;  /* 0x0000000dcfd37c10 */ /* 0x000fe4000b7fe4ff */
[----:B------:R-:W-:Y:S01]  /*14390*/  IADD3.X R203, PT, PT, R205, UR15, RZ, P5, !PT ;  /* 0x0000000fcdcb7c10 */ /* 0x000fe2000affe4ff */
[----:B-1----:R-:W-:Y:S02]  /*143a0*/  VIADD R209, R209, 0x3f ;  /* 0x0000003fd1d17836 */ /* 0x002fe40000000000 */
[----:B------:R1:W-:Y:S01]  /*143b0*/  STL.64 [R1+0x3b8], R210 ;  /* 0x0003b8d201007387 */ /* 0x0003e20000100a00 */
[----:B------:R-:W-:-:S03]  /*143c0*/  ISETP.NE.U32.AND P0, PT, RZ, UR16, PT ;  /* 0x00000010ff007c0c */ /* 0x000fc6000bf05070 */
[----:B------:R1:W-:Y:S01]  /*143d0*/  STL.64 [R1+0x238], R202 ;  /* 0x000238ca01007387 */ /* 0x0003e20000100a00 */
[----:B------:R-:W-:Y:S01]  /*143e0*/  ISETP.LT.OR P3, PT, R209, 0x40, P0 ;  /* 0x00000040d100780c */ /* 0x000fe20000761670 */
[----:B------:R-:W-:Y:S01]  /*143f0*/  UIADD3 UR16, UPT, UPT, UR10, 0x100, URZ ;  /* 0x000001000a107890 */ /* 0x000fe2000fffe0ff */
[----:B--2---:R-:W-:-:S05]  /*14400*/  VIADD R186, R201, 0xfffffeff ;  /* 0xfffffeffc9ba7836 */ /* 0x004fca0000000000 */
[----:B------:R-:W-:Y:S02]  /*14410*/  ISETP.GE.U32.AND P4, PT, R186, 0x7ffffec0, PT ;  /* 0x7ffffec0ba00780c */ /* 0x000fe40003f86070 */
[----:B------:R-:W-:-:S04]  /*14420*/  IADD3 R186, PT, PT, R187, -0x102, RZ ;  /* 0xfffffefebbba7810 */ /* 0x000fc80007ffe0ff */
[----:B------:R-:W-:Y:S01]  /*14430*/  ISETP.GE.U32.AND P2, PT, R186, 0x7ffffebf, PT ;  /* 0x7ffffebfba00780c */ /* 0x000fe20003f46070 */
[----:B-1-3--:R-:W-:-:S12]  /*14440*/  @P3 BRA `(.L_x_7) ;  /* 0x0000000400643947 */ /* 0x00afd80003800000 */
[----:B------:R-:W-:Y:S01]  /*14450*/  UIADD3 UR25, UPT, UPT, UR9, 0x40000, URZ ;  /* 0x0004000009197890 */ /* 0x000fe2000fffe0ff */
[----:B------:R-:W-:Y:S01]  /*14460*/  MOV.SPILL R187, UR13 ;  /* 0x0000000d00bb7c02 */ /* 0x000fe20009000f00 */
[----:B------:R-:W-:Y:S01]  /*14470*/  UMOV UR35, URZ ;  /* 0x000000ff00237c82 */ /* 0x000fe20008000000 */
[----:B------:R-:W-:Y:S01]  /*14480*/  UIADD3 UR52, UPT, UPT, UR10, 0x108, URZ ;  /* 0x000001080a347890 */ /* 0x000fe2000fffe0ff */
[----:B------:R-:W-:Y:S01]  /*14490*/  MOV.SPILL R186, UR12 ;  /* 0x0000000c00ba7c02 */ /* 0x000fe20009000f00 */
[----:B------:R-:W-:Y:S02]  /*144a0*/  USHF.R.U32.HI UR34, URZ, 0x4, UR25 ;  /* 0x00000004ff227899 */ /* 0x000fe40008011619 */
[----:B------:R-:W-:Y:S02]  /*144b0*/  UIADD3 UR56, UPT, UPT, UR10, 0x110, URZ ;  /* 0x000001100a387890 */ /* 0x000fe4000fffe0ff */
[----:B------:R-:W-:Y:S01]  /*144c0*/  USGXT.U32 UR34, UR34, 0xe ;  /* 0x0000000e2222789a */ /* 0x000fe20008000000 */
[----:B------:R-:W-:Y:S01]  /*144d0*/  UMOV UR60, 0x0 ;  /* 0x00000000003c7882 */ /* 0x000fe20000000000 */
[----:B------:R-:W-:-:S02]  /*144e0*/  UMOV UR61, 0x8200910 ;  /* 0x08200910003d7882 */ /* 0x000fc40000000000 */
[----:B------:R-:W-:Y:S01]  /*144f0*/  UIADD3 UR38, UP1, UPT, UR34, 0x2, URZ ;  /* 0x0000000222267890 */ /* 0x000fe2000ff3e0ff */
[----:B------:R-:W-:Y:S01]  /*14500*/  UMOV UR62, 0x0 ;  /* 0x00000000003e7882 */ /* 0x000fe20000000000 */
[----:B------:R-:W-:Y:S02]  /*14510*/  UMOV UR63, 0x8200910 ;  /* 0x08200910003f7882 */ /* 0x000fe40000000000 */
[----:B------:R-:W-:Y:S02]  /*14520*/  UIADD3.X UR39, UPT, UPT, UR35, 0x40004040, URZ, UP1, !UPT ;  /* 0x4000404023277890 */ /* 0x000fe40008ffe4ff */
[----:B------:R-:W-:Y:S02]  /*14530*/  UIADD3 UR73, UPT, UPT, UR10, 0x118, URZ ;  /* 0x000001180a497890 */ /* 0x000fe4000fffe0ff */
[----:B------:R-:W-:Y:S01]  /*14540*/  UIADD3.64 UR46, UPT, UPT, UR38, 0x2, URZ ;  /* 0x00000002262e7897 */ /* 0x000fe2000fffe0ff */
[----:B------:R-:W-:Y:S01]  /*14550*/  UMOV UR35, 0x40004040 ;  /* 0x4000404000237882 */ /* 0x000fe20000000000 */
[----:B------:R-:W-:Y:S01]  /*14560*/  UIADD3.64 UR48, UPT, UPT, UR38, 0x4, URZ ;  /* 0x0000000426307897 */ /* 0x000fe2000fffe0ff */
[----:B------:R-:W-:Y:S01]  /*14570*/  UTCHMMA tmem[UR16], gdesc[UR34], tmem[UR10], tmem[UR60], idesc[UR61], !UPT ;  /* 0x00ff3c22100079ea */ /* 0x000fe2000f80000a */
[----:B------:R-:W-:Y:S01]  /*14580*/  UMOV UR58, 0x0 ;  /* 0x00000000003a7882 */ /* 0x000fe20000000000 */
[----:B------:R-:W-:Y:S01]  /*14590*/  UMOV UR59, 0x8200910 ;  /* 0x08200910003b7882 */ /* 0x000fe20000000000 */
[----:B------:R-:W-:-:S02]  /*145a0*/  UIADD3 UR8, UPT, UPT, UR10, 0x120, URZ ;  /* 0x000001200a087890 */ /* 0x000fc4000fffe0ff */
[----:B------:R1:W-:Y:S01]  /*145b0*/  UTCHMMA tmem[UR52], gdesc[UR38], tmem[UR10], tmem[UR62], idesc[UR63], UPT ;  /* 0x00ff3e26340079ea */ /* 0x0003e2000b80000a */
[----:B------:R-:W-:Y:S01]  /*145c0*/  UIADD3.64 UR50, UPT, UPT, UR38, 0x3fe, URZ ;  /* 0x000003fe26327897 */ /* 0x000fe2000fffe0ff */
[----:B------:R2:W-:Y:S01]  /*145d0*/  UTCHMMA tmem[UR56], gdesc[UR46], tmem[UR10], tmem[UR58], idesc[UR59], UPT ;  /* 0x00ff3a2e380079ea */ /* 0x0005e2000b80000a */
[----:B------:R-:W-:Y:S02]  /*145e0*/  UIADD3 UR18, UPT, UPT, UR10, 0x128, URZ ;  /* 0x000001280a127890 */ /* 0x000fe4000fffe0ff */
[----:B------:R-:W-:Y:S02]  /*145f0*/  UIADD3 UR17, UPT, UPT, UR10, 0x130, URZ ;  /* 0x000001300a117890 */ /* 0x000fe4000fffe0ff */
[----:B------:R-:W-:Y:S02]  /*14600*/  UIADD3.64 UR54, UPT, UPT, UR38, 0x402, URZ ;  /* 0x0000040226367897 */ /* 0x000fe4000fffe0ff */
[----:B------:R-:W-:Y:S02]  /*14610*/  UIADD3 UR19, UPT, UPT, UR10, 0x138, URZ ;  /* 0x000001380a137890 */ /* 0x000fe4000fffe0ff */
[----:B-1----:R-:W-:-:S02]  /*14620*/  UIADD3.64 UR52, UPT, UPT, UR38, 0x400, URZ ;  /* 0x0000040026347897 */ /* 0x002fc4000fffe0ff */
[----:B--2---:R-:W-:Y:S02]  /*14630*/  UIADD3.64 UR56, UPT, UPT, UR38, 0x404, URZ ;  /* 0x0000040426387897 */ /* 0x004fe4000fffe0ff */
[----:B------:R-:W-:Y:S02]  /*14640*/  UIADD3 UR20, UPT, UPT, UR10, 0x80, URZ ;  /* 0x000000800a147890 */ /* 0x000fe4000fffe0ff */
[----:B------:R-:W-:Y:S02]  /*14650*/  UIADD3 UR21, UPT, UPT, UR10, 0x140, URZ ;  /* 0x000001400a157890 */ /* 0x000fe4000fffe0ff */
[----:B------:R-:W-:Y:S02]  /*14660*/  UIADD3 UR22, UPT, UPT, UR10, 0x80, URZ ;  /* 0x000000800a167890 */ /* 0x000fe4000fffe0ff */
[----:B------:R-:W-:Y:S01]  /*14670*/  UIADD3 UR23, UPT, UPT, UR10, 0x148, URZ ;  /* 0x000001480a177890 */ /* 0x000fe2000fffe0ff */
[----:B------:R-:W-:Y:S01]  /*14680*/  UMOV UR6, 0x0 ;  /* 0x0000000000067882 */ /* 0x000fe20000000000 */
[----:B------:R-:W-:Y:S01]  /*14690*/  UMOV UR7, 0x8200910 ;  /* 0x0820091000077882 */ /* 0x000fe20000000000 */
[----:B------:R-:W-:-:S02]  /*146a0*/  UIADD3 UR24, UPT, UPT, UR10, 0x80, URZ ;  /* 0x000000800a187890 */ /* 0x000fc4000fffe0ff */
[----:B------:R-:W-:Y:S01]  /*146b0*/  UTCHMMA tmem[UR73], gdesc[UR48], tmem[UR10], tmem[UR6], idesc[UR7], UPT ;  /* 0x00ff0630490079ea */ /* 0x000fe2000b80000a */
[----:B------:R-:W-:Y:S01]  /*146c0*/  UIADD3 UR25, UPT, UPT, UR10, 0x150, URZ ;  /* 0x000001500a197890 */ /* 0x000fe2000fffe0ff */
[----:B------:R-:W-:Y:S01]  /*146d0*/  UMOV UR12, 0x0 ;  /* 0x00000000000c7882 */ /* 0x000fe20000000000 */
[----:B------:R-:W-:Y:S01]  /*146e0*/  UMOV UR13, 0x8200910 ;  /* 0x08200910000d7882 */ /* 0x000fe20000000000 */
[----:B------:R-:W-:Y:S02]  /*146f0*/  UIADD3 UR64, UPT, UPT, UR10, 0x80, URZ ;  /* 0x000000800a407890 */ /* 0x000fe4000fffe0ff */
[----:B------:R1:W-:Y:S01]  /*14700*/  UTCHMMA tmem[UR8], gdesc[UR50], tmem[UR10], tmem[UR12], idesc[UR13], UPT ;  /* 0x00ff0c32080079ea */ /* 0x0003e2000b80000a */
[----:B------:R-:W-:Y:S02]  /*14710*/  UIADD3 UR65, UPT, UPT, UR10, 0x158, URZ ;  /* 0x000001580a417890 */ /* 0x000fe4000fffe0ff */
[----:B------:R2:W-:Y:S01]  /*14720*/  UTCHMMA tmem[UR18], gdesc[UR52], tmem[UR10], tmem[UR62], idesc[UR63], UPT ;  /* 0x00ff3e34120079ea */ /* 0x0005e2000b80000a */
[----:B------:R-:W-:-:S02]  /*14730*/  UIADD3 UR66, UPT, UPT, UR10, 0x80, URZ ;  /* 0x000000800a427890 */ /* 0x000fc4000fffe0ff */
[----:B------:R-:W-:Y:S01]  /*14740*/  UIADD3 UR67, UPT, UPT, UR10, 0x160, URZ ;  /* 0x000001600a437890 */ /* 0x000fe2000fffe0ff */
[----:B------:R-:W-:Y:S01]  /*14750*/  UMOV UR76, 0x0 ;  /* 0x00000000004c7882 */ /* 0x000fe20000000000 */
[----:B------:R-:W-:Y:S01]  /*14760*/  UMOV UR77, 0x8200910 ;  /* 0x08200910004d7882 */ /* 0x000fe20000000000 */
[----:B------:R-:W-:Y:S02]  /*14770*/  UIADD3 UR68, UPT, UPT, UR10, 0x80, URZ ;  /* 0x000000800a447890 */ /* 0x000fe4000fffe0ff */
[----:B------:R2:W-:Y:S01]  /*14780*/  UTCHMMA tmem[UR17], gdesc[UR54], tmem[UR10], tmem[UR76], idesc[UR77], UPT ;  /* 0x00ff4c36110079ea */ /* 0x0005e2000b80000a */
[----:B------:R-:W-:Y:S01]  /*14790*/  UIADD3 UR69, UPT, UPT, UR10, 0x168, URZ ;  /* 0x000001680a457890 */ /* 0x000fe2000fffe0ff */
[----:B-1----:R-:W-:Y:S01]  /*147a0*/  R2UR.FILL UR13, R187 ;  /* 0x00000000bb0d72ca */ /* 0x002fe200004e0000 */
[----:B------:R-:W-:Y:S01]  /*147b0*/  UMOV UR74, 0x0 ;  /* 0x00000000004a7882 */ /* 0x000fe20000000000 */
[----:B------:R-:W-:Y:S01]  /*147c0*/  UMOV UR75, 0x8200910 ;  /* 0x08200910004b7882 */ /* 0x000fe20000000000 */
[----:B------:R-:W-:-:S02]  /*147d0*/  UIADD3 UR70, UPT, UPT, UR10, 0x80, URZ ;  /* 0x000000800a467890 */ /* 0x000fc4000fffe0ff */
[----:B------:R2:W-:Y:S01]  /*147e0*/  UTCHMMA tmem[UR19], gdesc[UR56], tmem[UR10], tmem[UR74], idesc[UR75], UPT ;  /* 0x00ff4a38130079ea */ /* 0x0005e2000b80000a */
[----:B------:R-:W-:Y:S01]  /*147f0*/  UIADD3 UR71, UPT, UPT, UR10, 0x170, URZ ;  /* 0x000001700a477890 */ /* 0x000fe2000fffe0ff */
[----:B------:R-:W-:Y:S01]  /*14800*/  R2UR.FILL UR12, R186 ;  /* 0x00000000ba0c72ca */ /* 0x000fe200004e0000 */
[----:B------:R-:W-:Y:S01]  /*14810*/  UMOV UR26, 0x0 ;  /* 0x00000000001a7882 */ /* 0x000fe20000000000 */
[----:B------:R-:W-:Y:S01]  /*14820*/  UMOV UR27, 0x8200910 ;  /* 0x08200910001b7882 */ /* 0x000fe20000000000 */
[----:B------:R-:W-:Y:S01]  /*14830*/  UIADD3 UR72, UPT, UPT, UR10, 0x80, URZ ;  /* 0x000000800a487890 */ /* 0x000fe2000fffe0ff */
[----:B------:R2:W-:Y:S01]  /*14840*/  UTCHMMA tmem[UR21], gdesc[UR34], tmem[UR20], tmem[UR26], idesc[UR27], !UPT ;  /* 0x00ff1a22150079ea */ /* 0x0005e2000f800014 */
[----:B------:R-:W-:Y:S01]  /*14850*/  UIADD3 UR58, UPT, UPT, UR10, 0x178, URZ ;  /* 0x000001780a3a7890 */ /* 0x000fe2000fffe0ff */
[----:B------:R-:W-:Y:S01]  /*14860*/  UMOV UR30, 0x0 ;  /* 0x00000000001e7882 */ /* 0x000fe20000000000 */
[----:B------:R-:W-:Y:S01]  /*14870*/  UMOV UR31, 0x8200910 ;  /* 0x08200910001f7882 */ /* 0x000fe20000000000 */
[----:B------:R-:W-:Y:S01]  /*14880*/  UMOV UR32, 0x0 ;  /* 0x0000000000207882 */ /* 0x000fe20000000000 */
[----:B------:R-:W-:Y:S01]  /*14890*/  UMOV UR33, 0x8200910 ;  /* 0x0820091000217882 */ /* 0x000fe20000000000 */
[----:B------:R-:W-:Y:S01]  /*148a0*/  UMOV UR36, 0x0 ;  /* 0x0000000000247882 */ /* 0x000fe20000000000 */
[----:B------:R-:W-:Y:S01]  /*148b0*/  UMOV UR37, 0x8200910 ;  /* 0x0820091000257882 */ /* 0x000fe20000000000 */
[----:B------:R2:W-:Y:S01]  /*148c0*/  UTCHMMA tmem[UR23], gdesc[UR38], tmem[UR22], tmem[UR30], idesc[UR31], UPT ;  /* 0x00ff1e26170079ea */ /* 0x0005e2000b800016 */
        /* <DEDUP_REMOVED lines=8> */
[----:B------:R-:W-:Y:S01]  /*14950*/  UMOV UR6, UR4 ;  /* 0x0000000400067c82 */ /* 0x000fe20008000000 */
[----:B------:R-:W-:Y:S01]  /*14960*/  UMOV UR7, URZ ;  /* 0x000000ff00077c82 */ /* 0x000fe20008000000 */
[----:B------:R2:W-:Y:S01]  /*14970*/  UTCHMMA tmem[UR67], gdesc[UR50], tmem[UR66], tmem[UR40], idesc[UR41], UPT ;  /* 0x00ff2832430079ea */ /* 0x0005e2000b800042 */
[----:B------:R2:W-:Y:S01]  /*14980*/  UTCHMMA tmem[UR69], gdesc[UR52], tmem[UR68], tmem[UR42], idesc[UR43], UPT ;  /* 0x00ff2a34450079ea */ /* 0x0005e2000b800044 */
[----:B------:R-:W-:Y:S01]  /*14990*/  UMOV UR6, UR6 ;  /* 0x0000000600067c82 */ /* 0x000fe20008000000 */
[----:B------:R2:W-:Y:S01]  /*149a0*/  UTCHMMA tmem[UR71], gdesc[UR54], tmem[UR70], tmem[UR44], idesc[UR45], UPT ;  /* 0x00ff2c36470079ea */ /* 0x0005e2000b800046 */
[----:B------:R2:W-:Y:S01]  /*149b0*/  UTCHMMA tmem[UR58], gdesc[UR56], tmem[UR72], tmem[UR60], idesc[UR61], UPT ;  /* 0x00ff3c383a0079ea */ /* 0x0005e2000b800048 */
[----:B------:R2:W-:Y:S01]  /*149c0*/  UTCBAR [UR6], URZ ;  /* 0x000000ff060073e9 */ /* 0x0005e200080000ff */
[----:B------:R-:W-:Y:S01]  /*149d0*/  NOP ;  /* 0x0000000000007918 */ /* 0x000fe20000000000 */
.L_x_7:
[----:B------:R-:W-:Y:S01]  /*149e0*/  BAR.SYNC.DEFER_BLOCKING 0x0 ;  /* 0x0000000000007b1d */ /* 0x000fe20000010000 */
[----:B------:R-:W-:Y:S01]  /*149f0*/  VIADD R186, R189, 0xfffffefd ;  /* 0xfffffefdbdba7836 */ /* 0x000fe20000000000 */
[----:B--2---:R-:W-:-:S06]  /*14a00*/  UIADD3 UR21, UPT, UPT, UR5, -0x113, URZ ;  /* 0xfffffeed05157890 */ /* 0x004fcc000fffe0ff */
[----:B------:R-:W1:Y:S01]  /*14a10*/  LDC R188, c[0x0][0x3a0] ;  /* 0x0000e800ffbc7b82 */ /* 0x000e620000000800 */
[----:B------:R-:W-:Y:S01]  /*14a20*/  ISETP.GE.U32.AND P5, PT, R186, 0x7ffffebe, PT ;  /* 0x7ffffebeba00780c */ /* 0x000fe20003fa6070 */
[----:B------:R-:W-:Y:S01]  /*14a30*/  VIADD R186, R190, 0xfffffefc ;  /* 0xfffffefcbeba7836 */ /* 0x000fe20000000000 */
[----:B------:R-:W2:Y:S01]  /*14a40*/  LDCU UR24, c[0x0][0x3a0] ;  /* 0x00007400ff1877ac */ /* 0x000ea20008000800 */
[----:B-----5:R3:W-:Y:S01]  /*14a50*/  STL.64 [R1+0x758], R132 ;  /* 0x0007588401007387 */ /* 0x0207e20000100a00 */
[----:B------:R-:W4:Y:S03]  /*14a60*/  LDCU UR18, c[0x0][0x3a0] ;  /* 0x00007400ff1277ac */ /* 0x000f260008000800 */
[----:B------:R-:W2:Y:S01]  /*14a70*/  LDC R187, c[0x0][0x3a0] ;  /* 0x0000e800ffbb7b82 */ /* 0x000ea20000000800 */
[----:B------:R4:W-:Y:S01]  /*14a80*/  STL.64 [R1+0x750], R244 ;  /* 0x000750f401007387 */ /* 0x0009e20000100a00 */
[----:B------:R-:W1:Y:S03]  /*14a90*/  LDCU UR22, c[0x0][0x3a0] ;  /* 0x00007400ff1677ac */ /* 0x000e660008000800 */
[----:B------:R1:W-:Y:S01]  /*14aa0*/  STL.64 [R1+0x748], R248 ;  /* 0x000748f801007387 */ /* 0x0003e20000100a00 */
[----:B------:R-:W1:Y:S02]  /*14ab0*/  LDCU UR8, c[0x0][0x3a0] ;  /* 0x00007400ff0877ac */ /* 0x000e640008000800 */
[----:B------:R-:W2:Y:S01]  /*14ac0*/  LDC R189, c[0x0][0x3a0] ;  /* 0x0000e800ffbd7b82 */ /* 0x000ea20000000800 */
[----:B---3--:R-:W-:Y:S01]  /*14ad0*/  MOV R133, R193 ;  /* 0x000000c100857202 */ /* 0x008fe20000000f00 */
[----:B------:R-:W-:Y:S01]  /*14ae0*/  @!PT LDS RZ, [RZ] ;  /* 0x00000000fffff984 */ /* 0x000fe20000000800 */
[----:B------:R-:W-:Y:S01]  /*14af0*/  @!PT LDS RZ, [RZ] ;  /* 0x00000000fffff984 */ /* 0x000fe20000000800 */
[----:B------:R-:W-:Y:S01]  /*14b00*/  @!PT LDS RZ, [RZ] ;  /* 0x00000000fffff984 */ /* 0x000fe20000000800 */
[----:B------:R-:W-:Y:S01]  /*14b10*/  LDGSTS.E [R135], desc[UR28][R142.64], !P4 ;  /* 0x000000008e877fae */ /* 0x000fe2000e1a101c */
[----:B------:R-:W3:Y:S01]  /*14b20*/  LDCU UR7, c[0x0][0x3a0] ;  /* 0x00007400ff0777ac */ /* 0x000ee20008000800 */
[----:B------:R-:W-:-:S02]  /*14b30*/  IMAD.MOV.U32 R132, RZ, RZ, R192 ;  /* 0x000000ffff847224 */ /* 0x000fc400078e00c0 */
[----:B------:R-:W-:Y:S01]  /*14b40*/  LDGSTS.E [R135+0x200], desc[UR28][R138.64], !P4 ;  /* 0x002000008a877fae */ /* 0x000fe2000e1a101c */
[----:B------:R-:W-:Y:S01]  /*14b50*/  ISETP.GE.U32.AND P4, PT, R186, 0x7ffffebd, PT ;  /* 0x7ffffebdba00780c */ /* 0x000fe20003f86070 */
[----:B------:R-:W-:Y:S01]  /*14b60*/  VIADD R186, R191, 0xfffffefb ;  /* 0xfffffefbbfba7836 */ /* 0x000fe20000000000 */
[----:B------:R-:W1:Y:S01]  /*14b70*/  LDCU UR17, c[0x0][0x3a0] ;  /* 0x00007400ff1177ac */ /* 0x000e620008000800 */
[----:B------:R-:W-:Y:S01]  /*14b80*/  LDGSTS.E [R135+0x400], desc[UR28][R136.64], !P2 ;  /* 0x0040000088877fae */ /* 0x000fe2000d1a101c */
[----:B------:R-:W3:Y:S01]  /*14b90*/  LDC R190, c[0x0][0x3a0] ;  /* 0x0000e800ffbe7b82 */ /* 0x000ee20000000800 */
[----:B----4-:R-:W-:Y:S01]  /*14ba0*/  IMAD.MOV.U32 R245, RZ, RZ, R195 ;  /* 0x000000fffff57224 */ /* 0x010fe200078e00c3 */
[----:B------:R-:W-:Y:S01]  /*14bb0*/  ISETP.GE.U32.AND P3, PT, R186, 0x7ffffebc, PT ;  /* 0x7ffffebcba00780c */ /* 0x000fe20003f66070 */
[----:B-1----:R-:W-:Y:S01]  /*14bc0*/  VIADD R186, R188, 0xfffffefa ;  /* 0xfffffefabcba7836 */ /* 0x002fe20000000000 */
[----:B------:R-:W-:Y:S01]  /*14bd0*/  LDGSTS.E [R135+0x600], desc[UR28][R182.64], !P2 ;  /* 0x00600000b6877fae */ /* 0x000fe2000d1a101c */
[----:B------:R-:W1:Y:S01]  /*14be0*/  LDCU UR20, c[0x0][0x3a0] ;  /* 0x00007400ff1477ac */ /* 0x000e620008000800 */
[----:B------:R-:W-:-:S02]  /*14bf0*/  IMAD.MOV.U32 R244, RZ, RZ, R194 ;  /* 0x000000fffff47224 */ /* 0x000fc400078e00c2 */
[----:B------:R-:W4:Y:S01]  /*14c00*/  LDC R188, c[0x0][0x3a0] ;  /* 0x0000e800ffbc7b82 */ /* 0x000f220000000800 */
[----:B------:R-:W-:Y:S01]  /*14c10*/  ISETP.GE.U32.AND P2, PT, R186, 0x7ffffebb, PT ;  /* 0x7ffffebbba00780c */ /* 0x000fe20003f46070 */
[----:B--2---:R-:W-:Y:S01]  /*14c20*/  VIADD R186, R187, 0xfffffef9 ;  /* 0xfffffef9bbba7836 */ /* 0x004fe20000000000 */
[----:B------:R-:W-:Y:S01]  /*14c30*/  LDGSTS.E [R135+0x800], desc[UR28][R140.64], !P5 ;  /* 0x008000008c877fae */ /* 0x000fe2000e9a101c */
[----:B------:R-:W-:Y:S01]  /*14c40*/  UIADD3 UR24, UPT, UPT, UR24, -0x112, URZ ;  /* 0xfffffeee18187890 */ /* 0x000fe2000fffe0ff */
[----:B------:R-:W-:Y:S01]  /*14c50*/  IMAD.MOV.U32 R248, RZ, RZ, R196 ;  /* 0x000000fffff87224 */ /* 0x000fe200078e00c4 */
[----:B------:R-:W2:Y:S01]  /*14c60*/  LDCU UR6, c[0x0][0x3a0] ;  /* 0x00007400ff0677ac */ /* 0x000ea20008000800 */
[----:B------:R-:W-:Y:S01]  /*14c70*/  LDGSTS.E [R135+0xa00], desc[UR28][R168.64], !P5 ;  /* 0x00a00000a8877fae */ /* 0x000fe2000e9a101c */
[----:B------:R-:W1:Y:S01]  /*14c80*/  LDC R187, c[0x0][0x3a0] ;  /* 0x0000e800ffbb7b82 */ /* 0x000e620000000800 */
[----:B------:R-:W-:Y:S01]  /*14c90*/  IMAD.MOV.U32 R249, RZ, RZ, R197 ;  /* 0x000000fffff97224 */ /* 0x000fe200078e00c5 */
[----:B------:R-:W-:Y:S01]  /*14ca0*/  UIADD3 UR18, UPT, UPT, UR18, -0x118, URZ ;  /* 0xfffffee812127890 */ /* 0x000fe2000fffe0ff */
[----:B------:R-:W-:Y:S01]  /*14cb0*/  LDGSTS.E [R135+0xc00], desc[UR28][R144.64], !P4 ;  /* 0x00c0000090877fae */ /* 0x000fe2000e1a101c */
[----:B------:R-:W-:-:S02]  /*14cc0*/  UISETP.GE.U32.AND UP6, UPT, UR21, 0x7ffffeae, UPT ;  /* 0x7ffffeae1500788c */ /* 0x000fc4000bfc6070 */
[----:B------:R-:W-:Y:S01]  /*14cd0*/  UIADD3 UR22, UPT, UPT, UR22, -0x114, URZ ;  /* 0xfffffeec16167890 */ /* 0x000fe2000fffe0ff */
[----:B------:R-:W-:Y:S01]  /*14ce0*/  LDGSTS.E [R135+0xe00], desc[UR28][R146.64], !P4 ;  /* 0x00e0000092877fae */ /* 0x000fe2000e1a101c */
[----:B------:R-:W-:Y:S01]  /*14cf0*/  ISETP.GE.U32.AND P4, PT, R186, 0x7ffffeba, PT ;  /* 0x7ffffebaba00780c */ /* 0x000fe20003f86070 */
[----:B------:R-:W-:Y:S01]  /*14d00*/  UIADD3 UR8, UPT, UPT, UR8, -0x11c, URZ ;  /* 0xfffffee408087890 */ /* 0x000fe2000fffe0ff */
[----:B------:R-:W-:Y:S01]  /*14d10*/  IADD3 R186, PT, PT, R189, -0x108, RZ ;  /* 0xfffffef8bdba7810 */ /* 0x000fe20007ffe0ff */
[----:B------:R-:W-:Y:S01]  /*14d20*/  LDGSTS.E [R135+0x1000], desc[UR28][R148.64], !P3 ;  /* 0x0100000094877fae */ /* 0x000fe2000d9a101c */
[----:B------:R-:W2:Y:S01]  /*14d30*/  LDC R189, c[0x0][0x3a0] ;  /* 0x0000e800ffbd7b82 */ /* 0x000ea20000000800 */
[----:B------:R-:W-:Y:S02]  /*14d40*/  UISETP.GE.U32.AND UP5, UPT, UR24, 0x7ffffeaf, UPT ;  /* 0x7ffffeaf1800788c */ /* 0x000fe4000bfa6070 */
[----:B------:R-:W-:Y:S01]  /*14d50*/  LDGSTS.E [R135+0x1200], desc[UR28][R150.64], !P3 ;  /* 0x0120000096877fae */ /* 0x000fe2000d9a101c */
[----:B------:R-:W-:Y:S01]  /*14d60*/  ISETP.GE.U32.AND P3, PT, R186, 0x7ffffeb9, PT ;  /* 0x7ffffeb9ba00780c */ /* 0x000fe20003f66070 */
[----:B----4-:R-:W-:Y:S01]  /*14d70*/  VIADD R186, R188, 0xfffffef7 ;  /* 0xfffffef7bcba7836 */ /* 0x010fe20000000000 */
[----:B------:R-:W4:Y:S01]  /*14d80*/  LDCU UR23, c[0x0][0x3a0] ;  /* 0x00007400ff1777ac */ /* 0x000f220008000800 */
[----:B------:R-:W-:Y:S01]  /*14d90*/  LDGSTS.E [R135+0x1400], desc[UR28][R152.64], !P2 ;  /* 0x0140000098877fae */ /* 0x000fe2000d1a101c */
[----:B------:R-:W4:Y:S01]  /*14da0*/  LDC R188, c[0x0][0x3a0] ;  /* 0x0000e800ffbc7b82 */ /* 0x000f220000000800 */
[----:B---3--:R-:W-:-:S02]  /*14db0*/  UIADD3 UR7, UPT, UPT, UR7, -0x11b, URZ ;  /* 0xfffffee507077890 */ /* 0x008fc4000fffe0ff */
[----:B------:R-:W-:Y:S01]  /*14dc0*/  LDGSTS.E [R135+0x1600], desc[UR28][R154.64], !P2 ;  /* 0x016000009a877fae */ /* 0x000fe2000d1a101c */
[----:B------:R-:W-:Y:S01]  /*14dd0*/  ISETP.GE.U32.AND P2, PT, R186, 0x7ffffeb8, PT ;  /* 0x7ffffeb8ba00780c */ /* 0x000fe20003f46070 */
[----:B-1----:R-:W-:Y:S01]  /*14de0*/  VIADD R186, R187, 0xfffffef6 ;  /* 0xfffffef6bbba7836 */ /* 0x002fe20000000000 */
[----:B------:R-:W-:Y:S01]  /*14df0*/  UISETP.GE.U32.AND UP1, UPT, UR18, 0x7ffffea9, UPT ;  /* 0x7ffffea91200788c */ /* 0x000fe2000bf26070 */
[----:B------:R-:W-:Y:S01]  /*14e00*/  LDGSTS.E [R135+0x1800], desc[UR28][R160.64], !P4 ;  /* 0x01800000a0877fae */ /* 0x000fe2000e1a101c */
[----:B------:R-:W1:Y:S01]  /*14e10*/  LDC R187, c[0x0][0x3a0] ;  /* 0x0000e800ffbb7b82 */ /* 0x000e620000000800 */
[----:B------:R-:W-:Y:S02]  /*14e20*/  UIADD3 UR17, UPT, UPT, UR17, -0x117, URZ ;  /* 0xfffffee911117890 */ /* 0x000fe4000fffe0ff */
[----:B------:R-:W-:Y:S01]  /*14e30*/  LDGSTS.E [R135+0x1a00], desc[UR28][R162.64], !P4 ;  /* 0x01a00000a2877fae */ /* 0x000fe2000e1a101c */
[----:B------:R-:W-:Y:S02]  /*14e40*/  USEL UR18, URZ, 0x1fffe, UP6 ;  /* 0x0001fffeff127887 */ /* 0x000fe4000b000000 */
[----:B------:R-:W-:Y:S01]  /*14e50*/  UISETP.GE.U32.AND UP3, UPT, UR22, 0x7ffffead, UPT ;  /* 0x7ffffead1600788c */ /* 0x000fe2000bf66070 */
[----:B------:R-:W-:Y:S01]  /*14e60*/  LDGSTS.E [R135+0x1c00], desc[UR28][R164.64], !P3 ;  /* 0x01c00000a4877fae */ /* 0x000fe2000d9a101c */
[----:B------:R-:W3:Y:S01]  /*14e70*/  LDC R191, c[0x0][0x3a0] ;  /* 0x0000e800ffbf7b82 */ /* 0x000ee20000000800 */
[----:B------:R-:W-:-:S02]  /*14e80*/  UISETP.GE.U32.AND UP6, UPT, UR8, 0x7ffffea5, UPT ;  /* 0x7ffffea50800788c */ /* 0x000fc4000bfc6070 */
[----:B------:R-:W-:Y:S01]  /*14e90*/  LDGSTS.E [R135+0x1e00], desc[UR28][R166.64], !P3 ;  /* 0x01e00000a6877fae */ /* 0x000fe2000d9a101c */
[----:B------:R-:W-:Y:S01]  /*14ea0*/  ISETP.GE.U32.AND P3, PT, R186, 0x7ffffeb7, PT ;  /* 0x7ffffeb7ba00780c */ /* 0x000fe20003f66070 */
[----:B--2---:R-:W-:Y:S01]  /*14eb0*/  VIADD R186, R189, 0xfffffef5 ;  /* 0xfffffef5bdba7836 */ /* 0x004fe20000000000 */
[----:B------:R-:W2:Y:S01]  /*14ec0*/  LDCU UR19, c[0x0][0x3a0] ;  /* 0x00007400ff1377ac */ /* 0x000ea20008000800 */
[----:B------:R-:W-:Y:S01]  /*14ed0*/  LDGSTS.E [R135+0x2000], desc[UR28][R170.64], !P2 ;  /* 0x02000000aa877fae */ /* 0x000fe2000d1a101c */
[----:B------:R-:W2:Y:S01]  /*14ee0*/  LDC R189, c[0x0][0x3a0] ;  /* 0x0000e800ffbd7b82 */ /* 0x000ea20000000800 */
[----:B------:R-:W-:Y:S02]  /*14ef0*/  UIADD3 UR20, UPT, UPT, UR20, -0x116, URZ ;  /* 0xfffffeea14147890 */ /* 0x000fe4000fffe0ff */
[----:B------:R-:W-:Y:S01]  /*14f00*/  LDGSTS.E [R135+0x2200], desc[UR28][R172.64], !P2 ;  /* 0x02200000ac877fae */ /* 0x000fe2000d1a101c */
[----:B------:R-:W-:Y:S01]  /*14f10*/  ISETP.GE.U32.AND P2, PT, R186, 0x7ffffeb6, PT ;  /* 0x7ffffeb6ba00780c */ /* 0x000fe20003f46070 */
[----:B----4-:R-:W-:Y:S01]  /*14f20*/  VIADD R186, R188, 0xfffffef4 ;  /* 0xfffffef4bcba7836 */ /* 0x010fe20000000000 */
[----:B------:R-:W-:Y:S01]  /*14f30*/  USEL UR8, URZ, 0x4, UP5 ;  /* 0x00000004ff087887 */ /* 0x000fe2000a800000 */
[----:B------:R4:W-:Y:S01]  /*14f40*/  STL.64 [R1+0x740], R246 ;  /* 0x000740f601007387 */ /* 0x0009e20000100a00 */
[----:B------:R-:W-:Y:S01]  /*14f50*/  UISETP.GE.U32.AND UP5, UPT, UR7, 0x7ffffea6, UPT ;  /* 0x7ffffea60700788c */ /* 0x000fe2000bfa6070 */
[----:B------:R-:W4:Y:S01]  /*14f60*/  LDC R193, c[0x0][0x3a0] ;  /* 0x0000e800ffc17b82 */ /* 0x000f220000000800 */
[----:B------:R-:W2:Y:S01]  /*14f70*/  LDCU UR25, c[0x0][0x3a0] ;  /* 0x00007400ff1977ac */ /* 0x000ea20008000800 */
[----:B------:R-:W-:Y:S01]  /*14f80*/  LDGSTS.E [R135+0x2400], desc[UR28][R174.64], !P3 ;  /* 0x02400000ae877fae */ /* 0x000fe2000d9a101c */
[----:B------:R-:W-:-:S03]  /*14f90*/  UISETP.GE.U32.AND UP2, UPT, UR17, 0x7ffffeaa, UPT ;  /* 0x7ffffeaa1100788c */ /* 0x000fc6000bf46070 */
[----:B------:R-:W-:Y:S01]  /*14fa0*/  LDGSTS.E [R135+0x2600], desc[UR28][R176.64], !P3 ;  /* 0x02600000b0877fae */ /* 0x000fe2000d9a101c */
[----:B------:R-:W-:Y:S01]  /*14fb0*/  USEL UR17, URZ, 0x1, UP3 ;  /* 0x00000001ff117887 */ /* 0x000fe20009800000 */
[----:B------:R-:W4:Y:S01]  /*14fc0*/  LDC R192, c[0x0][0x3a0] ;  /* 0x0000e800ffc07b82 */ /* 0x000f220000000800 */
[----:B------:R-:W-:Y:S01]  /*14fd0*/  UISETP.GE.U32.AND UP3, UPT, UR20, 0x7ffffeab, UPT ;  /* 0x7ffffeab1400788c */ /* 0x000fe2000bf66070 */
[----:B------:R-:W-:Y:S01]  /*14fe0*/  LDGSTS.E [R135+0x2800], desc[UR28][R178.64], !P2 ;  /* 0x02800000b2877fae */ /* 0x000fe2000d1a101c */
[----:B------:R-:W-:Y:S02]  /*14ff0*/  USEL UR7, URZ, 0x1, UP6 ;  /* 0x00000001ff077887 */ /* 0x000fe4000b000000 */
[----:B------:R-:W-:Y:S01]  /*15000*/  USEL UR20, URZ, 0x1fffe, UP5 ;  /* 0x0001fffeff147887 */ /* 0x000fe2000a800000 */
[----:B------:R-:W-:Y:S01]  /*15010*/  LDGSTS.E [R135+0x2a00], desc[UR28][R180.64], !P2 ;  /* 0x02a00000b4877fae */ /* 0x000fe2000d1a101c */
[----:B------:R-:W-:Y:S01]  /*15020*/  ISETP.GE.U32.AND P2, PT, R186, 0x7ffffeb5, PT ;  /* 0x7ffffeb5ba00780c */ /* 0x000fe20003f46070 */
[----:B-1----:R-:W-:Y:S01]  /*15030*/  VIADD R186, R187, 0xfffffee6 ;  /* 0xfffffee6bbba7836 */ /* 0x002fe20000000000 */
[----:B--2---:R-:W-:Y:S01]  /*15040*/  IADD3 R187, PT, PT, R189, -0x119, RZ ;  /* 0xfffffee7bdbb7810 */ /* 0x004fe20007ffe0ff */
[----:B------:R-:W-:Y:S01]  /*15050*/  UIADD3 UR7, UPT, UPT, UR7, UR20, URZ ;  /* 0x0000001407077290 */ /* 0x000fe2000fffe0ff */
[----:B------:R-:W-:Y:S01]  /*15060*/  VIADD R189, R190, 0xfffffee0 ;  /* 0xfffffee0bebd7836 */ /* 0x000fe20000000000 */
[----:B------:R-:W-:Y:S01]  /*15070*/  UIADD3 UR5, UPT, UPT, UR6, -0x11f, URZ ;  /* 0xfffffee106057890 */ /* 0x000fe2000fffe0ff */
[----:B------:R-:W-:Y:S01]  /*15080*/  ISETP.GE.U32.AND P3, PT, R186, 0x7ffffea7, PT ;  /* 0x7ffffea7ba00780c */ /* 0x000fe20003f66070 */
[----:B------:R-:W-:Y:S01]  /*15090*/  ULOP3.LUT UR7, UR7, 0x3, URZ, 0xc0, !UPT ;  /* 0x0000000307077892 */ /* 0x000fe2000f8ec0ff */
[----:B------:R-:W-:Y:S01]  /*150a0*/  ISETP.GE.U32.AND P4, PT, R187, 0x7ffffea8, PT ;  /* 0x7ffffea8bb00780c */ /* 0x000fe20003f86070 */
[----:B------:R-:W-:Y:S01]  /*150b0*/  UIADD3 UR23, UPT, UPT, UR23, -0x111, URZ ;  /* 0xfffffeef17177890 */ /* 0x000fe2000fffe0ff */
[----:B------:R-:W-:Y:S01]  /*150c0*/  SEL R187, RZ, 0x4, P3 ;  /* 0x00000004ffbb7807 */ /* 0x000fe20001800000 */
[----:B------:R-:W-:Y:S01]  /*150d0*/  UISETP.GE.U32.AND UP6, UPT, UR5, 0x7ffffea2, UPT ;  /* 0x7ffffea20500788c */ /* 0x000fe2000bfc6070 */
[----:B------:R-:W-:Y:S01]  /*150e0*/  SEL R186, RZ, 0x7fff8, P4 ;  /* 0x0007fff8ffba7807 */ /* 0x000fe20002000000 */
[----:B------:R-:W-:Y:S01]  /*150f0*/  UIADD3 UR19, UPT, UPT, UR19, -0x115, URZ ;  /* 0xfffffeeb13137890 */ /* 0x000fe2000fffe0ff */
[----:B------:R-:W-:Y:S01]  /*15100*/  ISETP.GE.U32.AND P3, PT, R189, 0x7ffffea1, PT ;  /* 0x7ffffea1bd00780c */ /* 0x000fe20003f66070 */
[----:B------:R-:W-:Y:S01]  /*15110*/  UISETP.GE.U32.AND UP4, UPT, UR23, 0x7ffffeb0, UPT ;  /* 0x7ffffeb01700788c */ /* 0x000fe2000bf86070 */
[----:B------:R-:W-:Y:S01]  /*15120*/  IADD3 R188, PT, PT, R186, UR7, R187 ;  /* 0x00000007babc7c10 */ /* 0x000fe2000fffe0bb */
[----:B------:R-:W-:Y:S01]  /*15130*/  USEL UR21, URZ, 0x1fffe, UP6 ;  /* 0x0001fffeff157887 */ /* 0x000fe2000b000000 */
[----:B------:R-:W-:Y:S01]  /*15140*/  SEL R186, RZ, 0x1, P3 ;  /* 0x00000001ffba7807 */ /* 0x000fe20001800000 */
[----:B------:R-:W-:Y:S01]  /*15150*/  UIADD3 UR6, UPT, UPT, UR25, -0x11d, URZ ;  /* 0xfffffee319067890 */ /* 0x000fe2000fffe0ff */
[----:B---3--:R-:W-:Y:S01]  /*15160*/  VIADD R187, R191, 0xfffffee2 ;  /* 0xfffffee2bfbb7836 */ /* 0x008fe20000000000 */
[----:B------:R-:W-:Y:S01]  /*15170*/  UISETP.GE.U32.AND UP5, UPT, UR19, 0x7ffffeac, UPT ;  /* 0x7ffffeac1300788c */ /* 0x000fe2000bfa6070 */
[----:B------:R-:W1:Y:S01]  /*15180*/  LDC R189, c[0x0][0x3a0] ;  /* 0x0000e800ffbd7b82 */ /* 0x000e620000000800 */
[----:B------:R-:W-:Y:S01]  /*15190*/  USEL UR5, URZ, 0x7fff8, UP4 ;  /* 0x0007fff8ff057887 */ /* 0x000fe2000a000000 */
[----:B------:R-:W-:Y:S01]  /*151a0*/  VIADD R186, R186, UR21 ;  /* 0x00000015baba7c36 */ /* 0x000fe20008000000 */
[----:B------:R-:W-:Y:S01]  /*151b0*/  USEL UR19, URZ, 0x1, UP1 ;  /* 0x00000001ff137887 */ /* 0x000fe20008800000 */
[----:B------:R-:W-:Y:S01]  /*151c0*/  ISETP.GE.U32.AND P4, PT, R187, 0x7ffffea3, PT ;  /* 0x7ffffea3bb00780c */ /* 0x000fe20003f86070 */
[----:B------:R-:W-:Y:S01]  /*151d0*/  USEL UR20, URZ, 0x1fffe, UP2 ;  /* 0x0001fffeff147887 */ /* 0x000fe20009000000 */
[----:B------:R-:W-:Y:S01]  /*151e0*/  LDGSTS.E [R135+0x2c00], desc[UR28][R158.64], !P2 ;  /* 0x02c000009e877fae */ /* 0x000fe2000d1a101c */
[----:B------:R-:W-:Y:S01]  /*151f0*/  UISETP.GE.U32.AND UP4, UPT, UR6, 0x7ffffea4, UPT ;  /* 0x7ffffea40600788c */ /* 0x000fe2000bf86070 */
[----:B------:R-:W-:Y:S01]  /*15200*/  SEL R187, RZ, 0x4, P4 ;  /* 0x00000004ffbb7807 */ /* 0x000fe20002000000 */
[----:B------:R-:W-:Y:S01]  /*15210*/  UIADD3 UR19, UPT, UPT, UR19, UR20, URZ ;  /* 0x0000001413137290 */ /* 0x000fe2000fffe0ff */
[----:B------:R-:W-:Y:S01]  /*15220*/  LOP3.LUT R186, R186, 0x3, RZ, 0xc0, !PT ;  /* 0x00000003baba7812 */ /* 0x000fe200078ec0ff */
[----:B------:R-:W-:Y:S01]  /*15230*/  USEL UR20, URZ, 0x7fff8, UP4 ;  /* 0x0007fff8ff147887 */ /* 0x000fe2000a000000 */
[----:B------:R-:W2:Y:S01]  /*15240*/  LDC R190, c[0x0][0x3a0] ;  /* 0x0000e800ffbe7b82 */ /* 0x000ea20000000800 */
[----:B------:R-:W-:Y:S01]  /*15250*/  USEL UR6, URZ, 0x4, UP3 ;  /* 0x00000004ff067887 */ /* 0x000fe20009800000 */
[----:B------:R-:W-:Y:S01]  /*15260*/  LDGSTS.E [R135+0x2e00], desc[UR28][R184.64], !P2 ;  /* 0x02e00000b8877fae */ /* 0x000fe2000d1a101c */
[----:B------:R-:W-:-:S02]  /*15270*/  USEL UR7, URZ, 0x7fff8, UP5 ;  /* 0x0007fff8ff077887 */ /* 0x000fc4000a800000 */
[----:B------:R-:W-:Y:S01]  /*15280*/  ULOP3.LUT UR19, UR19, 0x3, URZ, 0xc0, !UPT ;  /* 0x0000000313137892 */ /* 0x000fe2000f8ec0ff */
[----:B------:R-:W-:Y:S01]  /*15290*/  IADD3 R186, PT, PT, R186, UR20, R187 ;  /* 0x00000014baba7c10 */ /* 0x000fe2000fffe0bb */
[----:B------:R-:W-:Y:S01]  /*152a0*/  UIADD3 UR17, UPT, UPT, UR17, UR18, URZ ;  /* 0x0000001211117290 */ /* 0x000fe2000fffe0ff */
[----:B----4-:R-:W-:Y:S01]  /*152b0*/  VIADD R187, R193, 0xfffffef3 ;  /* 0xfffffef3c1bb7836 */ /* 0x010fe20000000000 */
[----:B------:R-:W-:Y:S01]  /*152c0*/  UIADD3 UR6, UPT, UPT, UR19, UR7, UR6 ;  /* 0x0000000713067290 */ /* 0x000fe2000fffe006 */
[----:B------:R-:W-:Y:S01]  /*152d0*/  LOP3.LUT R186, R186, 0xf, RZ, 0xc0, !PT ;  /* 0x0000000fbaba7812 */ /* 0x000fe200078ec0ff */
[----:B------:R-:W-:Y:S01]  /*152e0*/  ULOP3.LUT UR17, UR17, 0x3, URZ, 0xc0, !UPT ;  /* 0x0000000311117892 */ /* 0x000fe2000f8ec0ff */
[----:B------:R-:W3:Y:S01]  /*152f0*/  LDC R193, c[0x0][0x3a0] ;  /* 0x0000e800ffc17b82 */ /* 0x000ee20000000800 */
[----:B------:R-:W-:Y:S01]  /*15300*/  USHF.L.U32 UR6, UR6, 0x8, URZ ;  /* 0x0000000806067899 */ /* 0x000fe200080006ff */
[----:B------:R-:W-:Y:S01]  /*15310*/  ISETP.GE.U32.AND P5, PT, R187, 0x7ffffeb4, PT ;  /* 0x7ffffeb4bb00780c */ /* 0x000fe20003fa6070 */
[----:B------:R-:W-:Y:S01]  /*15320*/  UIADD3 UR5, UPT, UPT, UR17, UR5, UR8 ;  /* 0x0000000511057290 */ /* 0x000fe2000fffe008 */
[----:B------:R-:W-:Y:S01]  /*15330*/  IMAD R186, R188, 0x10, R186 ;  /* 0x00000010bcba7824 */ /* 0x000fe200078e02ba */
[----:B------:R-:W-:Y:S01]  /*15340*/  ULOP3.LUT UR6, UR6, 0xf00, URZ, 0xe2, !UPT ;  /* 0x00000f0006067892 */ /* 0x000fe2000f8ee2ff */
[----:B------:R-:W-:Y:S01]  /*15350*/  IADD3 R187, PT, PT, R192, -0x10e, RZ ;  /* 0xfffffef2c0bb7810 */ /* 0x000fe20007ffe0ff */
[----:B------:R-:W-:Y:S01]  /*15360*/  STL.64 [R1+0x738], R240 ;  /* 0x000738f001007387 */ /* 0x000fe20000100a00 */
[----:B------:R-:W4:Y:S01]  /*15370*/  LDC R188, c[0x0][0x3a0] ;  /* 0x0000e800ffbc7b82 */ /* 0x000f220000000800 */
[----:B------:R-:W-:Y:S01]  /*15380*/  ULEA UR5, UR5, UR6, 0xc ;  /* 0x0000000605057291 */ /* 0x000fe2000f8e60ff */
[----:B------:R-:W-:Y:S01]  /*15390*/  LOP3.LUT R186, R186, 0xff, RZ, 0xc0, !PT ;  /* 0x000000ffbaba7812 */ /* 0x000fe200078ec0ff */
[----:B------:R-:W-:Y:S01]  /*153a0*/  STL.64 [R1+0x730], R238 ;  /* 0x000730ee01007387 */ /* 0x000fe20000100a00 */
[----:B------:R-:W-:Y:S01]  /*153b0*/  ISETP.GE.U32.AND P4, PT, R187, 0x7ffffeb3, PT ;  /* 0x7ffffeb3bb00780c */ /* 0x000fe20003f86070 */
[----:B-1----:R-:W-:Y:S01]  /*153c0*/  VIADD R187, R189, 0xfffffef1 ;  /* 0xfffffef1bdbb7836 */ /* 0x002fe20000000000 */
[----:B------:R-:W1:Y:S01]  /*153d0*/  LDCU UR26, c[0x0][0x3a0] ;  /* 0x00007400ff1a77ac */ /* 0x000e620008000800 */
[----:B------:R-:W-:Y:S01]  /*153e0*/  VIADD R186, R186, UR5 ;  /* 0x00000005baba7c36 */ /* 0x000fe20008000000 */
[----:B------:R-:W-:Y:S01]  /*153f0*/  LDGSTS.E [R135+0x3000], desc[UR28][R128.64], !P5 ;  /* 0x0300000080877fae */ /* 0x000fe2000e9a101c */
[----:B------:R-:W1:Y:S01]  /*15400*/  LDC R189, c[0x0][0x3a0] ;  /* 0x0000e800ffbd7b82 */ /* 0x000e620000000800 */
[----:B------:R-:W-:Y:S01]  /*15410*/  ISETP.GE.U32.AND P2, PT, R187, 0x7ffffeb2, PT ;  /* 0x7ffffeb2bb00780c */ /* 0x000fe20003f46070 */
[----:B--2---:R-:W-:Y:S01]  /*15420*/  VIADD R187, R190, 0xfffffef0 ;  /* 0xfffffef0bebb7836 */ /* 0x004fe20000000000 */
[----:B------:R-:W-:Y:S01]  /*15430*/  LOP3.LUT R186, R186, 0xffff, RZ, 0xc0, !PT ;  /* 0x0000ffffbaba7812 */ /* 0x000fe200078ec0ff */
[----:B------:R-:W-:Y:S01]  /*15440*/  LDGSTS.E [R135+0x3200], desc[UR28][R130.64], !P5 ;  /* 0x0320000082877fae */ /* 0x000fe2000e9a101c */
[----:B------:R-:W2:Y:S02]  /*15450*/  LDCU UR25, c[0x0][0x3a0] ;  /* 0x00007400ff1977ac */ /* 0x000ea40008000800 */
[----:B------:R-:W-:Y:S01]  /*15460*/  ISETP.GE.U32.AND P5, PT, R187, 0x7ffffeb1, PT ;  /* 0x7ffffeb1bb00780c */ /* 0x000fe20003fa6070 */
[----:B------:R-:W-:Y:S01]  /*15470*/  LDGSTS.E [R135+0x3400], desc[UR28][R126.64], !P4 ;  /* 0x034000007e877fae */ /* 0x000fe2000e1a101c */
[----:B------:R-:W-:Y:S01]  /*15480*/  SHF.R.U32.HI R187, RZ, 0xf, R186 ;  /* 0x0000000fffbb7819 */ /* 0x000fe200000116ba */
[----:B------:R-:W1:Y:S01]  /*15490*/  LDC R190, c[0x0][0x3a0] ;  /* 0x0000e800ffbe7b82 */ /* 0x000e620000000800 */
[----:B------:R-:W1:Y:S01]  /*154a0*/  LDCU UR21, c[0x0][0x3a0] ;  /* 0x00007400ff1577ac */ /* 0x000e620008000800 */
[----:B------:R-:W-:Y:S01]  /*154b0*/  LDGSTS.E [R135+0x3600], desc[UR28][R122.64], !P4 ;  /* 0x036000007a877fae */ /* 0x000fe2000e1a101c */
[----:B------:R-:W-:-:S02]  /*154c0*/  LOP3.LUT P4, RZ, R187, 0x1, RZ, 0xc0, !PT ;  /* 0x00000001bbff7812 */ /* 0x000fc4000788c0ff */
[--C-:B------:R-:W-:Y:S01]  /*154d0*/  SHF.R.U32.HI R187, RZ, 0xe, R186.reuse ;  /* 0x0000000effbb7819 */ /* 0x100fe200000116ba */
[----:B------:R-:W-:Y:S01]  /*154e0*/  LDGSTS.E [R135+0x3800], desc[UR28][R118.64], !P2 ;  /* 0x0380000076877fae */ /* 0x000fe2000d1a101c */
[----:B------:R-:W1:Y:S01]  /*154f0*/  LDCU UR24, c[0x0][0x3a0] ;  /* 0x00007400ff1877ac */ /* 0x000e620008000800 */
[----:B------:R-:W1:Y:S02]  /*15500*/  LDC R191, c[0x0][0x3a0] ;  /* 0x0000e800ffbf7b82 */ /* 0x000e640000000800 */
[----:B------:R-:W-:Y:S01]  /*15510*/  LDGSTS.E [R135+0x3a00], desc[UR28][R114.64], !P2 ;  /* 0x03a0000072877fae */ /* 0x000fe2000d1a101c */
[----:B------:R-:W-:Y:S01]  /*15520*/  LOP3.LUT P2, RZ, R187, 0x1, RZ, 0xc0, !PT ;  /* 0x00000001bbff7812 */ /* 0x000fe2000784c0ff */
[----:B------:R-:W1:Y:S01]  /*15530*/  LDCU UR18, c[0x0][0x3a0] ;  /* 0x00007400ff1277ac */ /* 0x000e620008000800 */
[----:B------:R-:W-:Y:S01]  /*15540*/  SHF.R.U32.HI R187, RZ, 0xd, R186 ;  /* 0x0000000dffbb7819 */ /* 0x000fe200000116ba */
[----:B------:R-:W-:Y:S02]  /*15550*/  LDGSTS.E [R135+0x3c00], desc[UR28][R110.64], !P5 ;  /* 0x03c000006e877fae */ /* 0x000fe4000e9a101c */
[----:B------:R-:W2:Y:S01]  /*15560*/  LDC R192, c[0x0][0x3a0] ;  /* 0x0000e800ffc07b82 */ /* 0x000ea20000000800 */
[----:B------:R-:W1:Y:S01]  /*15570*/  LDCU UR23, c[0x0][0x3a0] ;  /* 0x00007400ff1777ac */ /* 0x000e620008000800 */
[----:B------:R-:W-:Y:S01]  /*15580*/  LDGSTS.E [R135+0x3e00], desc[UR28][R106.64], !P5 ;  /* 0x03e000006a877fae */ /* 0x000fe2000e9a101c */
[----:B------:R-:W-:-:S02]  /*15590*/  LOP3.LUT P5, RZ, R187, 0x1, RZ, 0xc0, !PT ;  /* 0x00000001bbff7812 */ /* 0x000fc400078ac0ff */
[--C-:B------:R-:W-:Y:S01]  /*155a0*/  SHF.R.U32.HI R187, RZ, 0xc, R186.reuse ;  /* 0x0000000cffbb7819 */ /* 0x100fe200000116ba */
[----:B------:R-:W-:Y:S01]  /*155b0*/  LDGSTS.E [R135+0x4000], desc[UR28][R102.64], P4 ;  /* 0x0400000066877fae */ /* 0x000fe2000a1a101c */
[----:B------:R-:W1:Y:S01]  /*155c0*/  LDCU UR17, c[0x0][0x3a0] ;  /* 0x00007400ff1177ac */ /* 0x000e620008000800 */
[----:B------:R-:W2:Y:S02]  /*155d0*/  LDC R195, c[0x0][0x3a0] ;  /* 0x0000e800ffc37b82 */ /* 0x000ea40000000800 */
[----:B------:R-:W-:Y:S01]  /*155e0*/  LDGSTS.E [R135+0x4200], desc[UR28][R98.64], P4 ;  /* 0x0420000062877fae */ /* 0x000fe2000a1a101c */
[----:B------:R-:W-:Y:S01]  /*155f0*/  LOP3.LUT P4, RZ, R187, 0x1, RZ, 0xc0, !PT ;  /* 0x00000001bbff7812 */ /* 0x000fe2000788c0ff */
[----:B------:R-:W1:Y:S01]  /*15600*/  LDCU UR22, c[0x0][0x3a0] ;  /* 0x00007400ff1677ac */ /* 0x000e620008000800 */
[----:B------:R-:W-:Y:S01]  /*15610*/  SHF.R.U32.HI R187, RZ, 0xb, R186 ;  /* 0x0000000bffbb7819 */ /* 0x000fe200000116ba */
[----:B------:R-:W-:Y:S02]  /*15620*/  LDGSTS.E [R135+0x4400], desc[UR28][R94.64], P2 ;  /* 0x044000005e877fae */ /* 0x000fe400091a101c */
[----:B------:R-:W3:Y:S01]  /*15630*/  LDC R194, c[0x0][0x3a0] ;  /* 0x0000e800ffc27b82 */ /* 0x000ee20000000800 */
[----:B------:R-:W1:Y:S01]  /*15640*/  LDCU UR6, c[0x0][0x3a0] ;  /* 0x00007400ff0677ac */ /* 0x000e620008000800 */
[----:B------:R-:W-:Y:S01]  /*15650*/  LDGSTS.E [R135+0x4600], desc[UR28][R90.64], P2 ;  /* 0x046000005a877fae */ /* 0x000fe200091a101c */
[----:B------:R-:W-:-:S02]  /*15660*/  LOP3.LUT P2, RZ, R187, 0x1, RZ, 0xc0, !PT ;  /* 0x00000001bbff7812 */ /* 0x000fc4000784c0ff */
[--C-:B------:R-:W-:Y:S01]  /*15670*/  SHF.R.U32.HI R187, RZ, 0xa, R186.reuse ;  /* 0x0000000affbb7819 */ /* 0x100fe200000116ba */
[----:B------:R-:W-:Y:S01]  /*15680*/  LDGSTS.E [R135+0x4800], desc[UR28][R86.64], P5 ;  /* 0x0480000056877fae */ /* 0x000fe2000a9a101c */
[----:B------:R-:W1:Y:S01]  /*15690*/  LDCU UR5, c[0x0][0x3a0] ;  /* 0x00007400ff0577ac */ /* 0x000e620008000800 */
[----:B------:R-:W3:Y:S02]  /*156a0*/  LDC R196, c[0x0][0x3a0] ;  /* 0x0000e800ffc47b82 */ /* 0x000ee40000000800 */
[----:B------:R-:W-:Y:S01]  /*156b0*/  LDGSTS.E [R135+0x4a00], desc[UR28][R82.64], P5 ;  /* 0x04a0000052877fae */ /* 0x000fe2000a9a101c */
[----:B------:R-:W-:Y:S01]  /*156c0*/  LOP3.LUT P5, RZ, R187, 0x1, RZ, 0xc0, !PT ;  /* 0x00000001bbff7812 */ /* 0x000fe200078ac0ff */
[----:B------:R-:W2:Y:S01]  /*156d0*/  LDCU UR20, c[0x0][0x3a0] ;  /* 0x00007400ff1477ac */ /* 0x000ea20008000800 */
[----:B------:R-:W-:Y:S01]  /*156e0*/  SHF.R.U32.HI R187, RZ, 0x9, R186 ;  /* 0x00000009ffbb7819 */ /* 0x000fe200000116ba */
[----:B------:R-:W-:Y:S02]  /*156f0*/  LDGSTS.E [R135+0x4c00], desc[UR28][R78.64], P4 ;  /* 0x04c000004e877fae */ /* 0x000fe4000a1a101c */
[----:B------:R-:W3:Y:S01]  /*15700*/  LDC R201, c[0x0][0x3a0] ;  /* 0x0000e800ffc97b82 */ /* 0x000ee20000000800 */
[----:B------:R-:W2:Y:S01]  /*15710*/  LDCU UR19, c[0x0][0x3a0] ;  /* 0x00007400ff1377ac */ /* 0x000ea20008000800 */
[----:B------:R-:W-:Y:S01]  /*15720*/  LDGSTS.E [R135+0x4e00], desc[UR28][R74.64], P4 ;  /* 0x04e000004a877fae */ /* 0x000fe2000a1a101c */
[----:B------:R-:W-:-:S02]  /*15730*/  LOP3.LUT P4, RZ, R187, 0x1, RZ, 0xc0, !PT ;  /* 0x00000001bbff7812 */ /* 0x000fc4000788c0ff */
[--C-:B------:R-:W-:Y:S01]  /*15740*/  SHF.R.U32.HI R187, RZ, 0x8, R186.reuse ;  /* 0x00000008ffbb7819 */ /* 0x100fe200000116ba */
[----:B------:R-:W-:Y:S01]  /*15750*/  LDGSTS.E [R135+0x5000], desc[UR28][R70.64], P2 ;  /* 0x0500000046877fae */ /* 0x000fe200091a101c */
[----:B------:R-:W2:Y:S01]  /*15760*/  LDCU UR8, c[0x0][0x3a0] ;  /* 0x00007400ff0877ac */ /* 0x000ea20008000800 */
[----:B------:R-:W3:Y:S01]  /*15770*/  LDC R202, c[0x0][0x3a0] ;  /* 0x0000e800ffca7b82 */ /* 0x000ee20000000800 */
[----:B------:R-:W-:Y:S01]  /*15780*/  LOP3.LUT P6, RZ, R187, 0x1, RZ, 0xc0, !PT ;  /* 0x00000001bbff7812 */ /* 0x000fe200078cc0ff */
[----:B------:R-:W-:Y:S01]  /*15790*/  LDGSTS.E [R135+0x5200], desc[UR28][R66.64], P2 ;  /* 0x0520000042877fae */ /* 0x000fe200091a101c */
[--C-:B------:R-:W-:Y:S01]  /*157a0*/  SHF.R.U32.HI R187, RZ, 0x7, R186.reuse ;  /* 0x00000007ffbb7819 */ /* 0x100fe200000116ba */
[----:B-1----:R-:W-:Y:S02]  /*157b0*/  UIADD3 UR26, UPT, UPT, UR26, -0x124, URZ ;  /* 0xfffffedc1a1a7890 */ /* 0x002fe4000fffe0ff */
[----:B------:R-:W-:Y:S01]  /*157c0*/  LDGSTS.E [R135+0x5400], desc[UR28][R62.64], P5 ;  /* 0x054000003e877fae */ /* 0x000fe2000a9a101c */
[----:B------:R-:W-:Y:S01]  /*157d0*/  LOP3.LUT P2, RZ, R187, 0x1, RZ, 0xc0, !PT ;  /* 0x00000001bbff7812 */ /* 0x000fe2000784c0ff */
[----:B------:R-:W1:Y:S01]  /*157e0*/  LDC R197, c[0x0][0x3a0] ;  /* 0x0000e800ffc57b82 */ /* 0x000e620000000800 */
[--C-:B------:R-:W-:Y:S01]  /*157f0*/  SHF.R.U32.HI R187, RZ, 0x6, R186.reuse ;  /* 0x00000006ffbb7819 */ /* 0x100fe200000116ba */
[----:B------:R-:W-:Y:S01]  /*15800*/  LDGSTS.E [R135+0x5600], desc[UR28][R58.64], P5 ;  /* 0x056000003a877fae */ /* 0x000fe2000a9a101c */
[----:B------:R-:W1:Y:S02]  /*15810*/  LDCU UR7, c[0x0][0x3a0] ;  /* 0x00007400ff0777ac */ /* 0x000e640008000800 */
[----:B------:R-:W-:Y:S01]  /*15820*/  LOP3.LUT P5, RZ, R187, 0x1, RZ, 0xc0, !PT ;  /* 0x00000001bbff7812 */ /* 0x000fe200078ac0ff */
[----:B------:R-:W-:Y:S01]  /*15830*/  LDGSTS.E [R135+0x5800], desc[UR28][R56.64], P4 ;  /* 0x0580000038877fae */ /* 0x000fe2000a1a101c */
[--C-:B------:R-:W-:Y:S01]  /*15840*/  SHF.R.U32.HI R187, RZ, 0x5, R186.reuse ;  /* 0x00000005ffbb7819 */ /* 0x100fe200000116ba */
[----:B------:R-:W1:Y:S01]  /*15850*/  LDC R203, c[0x0][0x3a0] ;  /* 0x0000e800ffcb7b82 */ /* 0x000e620000000800 */
[----:B--2---:R-:W-:Y:S01]  /*15860*/  UIADD3 UR25, UPT, UPT, UR25, -0x123, URZ ;  /* 0xfffffedd19197890 */ /* 0x004fe2000fffe0ff */
[----:B------:R-:W-:Y:S01]  /*15870*/  LDGSTS.E [R135+0x5a00], desc[UR28][R54.64], P4 ;  /* 0x05a0000036877fae */ /* 0x000fe2000a1a101c */
[----:B------:R-:W-:Y:S01]  /*15880*/  LOP3.LUT P4, RZ, R187, 0x1, RZ, 0xc0, !PT ;  /* 0x00000001bbff7812 */ /* 0x000fe2000788c0ff */
[----:B------:R-:W-:Y:S01]  /*15890*/  UIADD3 UR21, UPT, UPT, UR21, -0x127, URZ ;  /* 0xfffffed915157890 */ /* 0x000fe2000fffe0ff */
[----:B------:R-:W-:Y:S01]  /*158a0*/  SHF.R.U32.HI R187, RZ, 0x4, R186 ;  /* 0x00000004ffbb7819 */ /* 0x000fe200000116ba */
[----:B------:R-:W-:Y:S01]  /*158b0*/  LDGSTS.E [R135+0x5c00], desc[UR28][R52.64], P6 ;  /* 0x05c0000034877fae */ /* 0x000fe2000b1a101c */
[----:B------:R-:W-:Y:S01]  /*158c0*/  UIADD3 UR24, UPT, UPT, UR24, -0x126, URZ ;  /* 0xfffffeda18187890 */ /* 0x000fe2000fffe0ff */
[----:B------:R-:W2:Y:S01]  /*158d0*/  LDC R207, c[0x0][0x3a0] ;  /* 0x0000e800ffcf7b82 */ /* 0x000ea20000000800 */
[----:B------:R-:W-:Y:S01]  /*158e0*/  UISETP.GE.U32.AND UP3, UPT, UR26, 0x7ffffe9d, UPT ;  /* 0x7ffffe9d1a00788c */ /* 0x000fe2000bf66070 */
[----:B------:R-:W-:Y:S01]  /*158f0*/  LDGSTS.E [R135+0x5e00], desc[UR28][R50.64], P6 ;  /* 0x05e0000032877fae */ /* 0x000fe2000b1a101c */
[----:B------:R-:W-:-:S02]  /*15900*/  UIADD3 UR18, UPT, UPT, UR18, -0x12c, URZ ;  /* 0xfffffed412127890 */ /* 0x000fc4000fffe0ff */
[----:B------:R-:W-:Y:S01]  /*15910*/  UIADD3 UR23, UPT, UPT, UR23, -0x125, URZ ;  /* 0xfffffedb17177890 */ /* 0x000fe2000fffe0ff */
[----:B------:R-:W-:Y:S01]  /*15920*/  LDGSTS.E [R135+0x6000], desc[UR28][R46.64], P2 ;  /* 0x060000002e877fae */ /* 0x000fe200091a101c */
[----:B------:R-:W-:Y:S01]  /*15930*/  UISETP.GE.U32.AND UP4, UPT, UR25, 0x7ffffe9e, UPT ;  /* 0x7ffffe9e1900788c */ /* 0x000fe2000bf86070 */
[----:B------:R-:W1:Y:S01]  /*15940*/  LDC R205, c[0x0][0x3a0] ;  /* 0x0000e800ffcd7b82 */ /* 0x000e620000000800 */
[----:B------:R-:W-:Y:S01]  /*15950*/  UIADD3 UR17, UPT, UPT, UR17, -0x12b, URZ ;  /* 0xfffffed511117890 */ /* 0x000fe2000fffe0ff */
[----:B------:R-:W-:Y:S01]  /*15960*/  LDGSTS.E [R135+0x6200], desc[UR28][R42.64], P2 ;  /* 0x062000002a877fae */ /* 0x000fe200091a101c */
[----:B------:R-:W-:Y:S01]  /*15970*/  LOP3.LUT P2, RZ, R187, 0x1, RZ, 0xc0, !PT ;  /* 0x00000001bbff7812 */ /* 0x000fe2000784c0ff */
[----:B------:R-:W-:Y:S01]  /*15980*/  UISETP.GE.U32.AND UP6, UPT, UR21, 0x7ffffe9a, UPT ;  /* 0x7ffffe9a1500788c */ /* 0x000fe2000bfc6070 */
[--C-:B------:R-:W-:Y:S01]  /*15990*/  SHF.R.U32.HI R187, RZ, 0x3, R186.reuse ;  /* 0x00000003ffbb7819 */ /* 0x100fe200000116ba */
[----:B------:R-:W-:Y:S01]  /*159a0*/  LDGSTS.E [R135+0x6400], desc[UR28][R38.64], P5 ;  /* 0x0640000026877fae */ /* 0x000fe2000a9a101c */
[----:B------:R-:W-:Y:S01]  /*159b0*/  UIADD3 UR22, UPT, UPT, UR22, -0x128, URZ ;  /* 0xfffffed816167890 */ /* 0x000fe2000fffe0ff */
[----:B------:R-:W1:Y:S01]  /*159c0*/  LDC R206, c[0x0][0x3a0] ;  /* 0x0000e800ffce7b82 */ /* 0x000e620000000800 */
[----:B------:R-:W-:Y:S01]  /*159d0*/  UISETP.GE.U32.AND UP1, UPT, UR24, 0x7ffffe9b, UPT ;  /* 0x7ffffe9b1800788c */ /* 0x000fe2000bf26070 */
[----:B------:R-:W-:Y:S01]  /*159e0*/  LDGSTS.E [R135+0x6600], desc[UR28][R34.64], P5 ;  /* 0x0660000022877fae */ /* 0x000fe2000a9a101c */
[----:B------:R-:W-:Y:S01]  /*159f0*/  LOP3.LUT P5, RZ, R187, 0x1, RZ, 0xc0, !PT ;  /* 0x00000001bbff7812 */ /* 0x000fe200078ac0ff */
[----:B----4-:R-:W-:Y:S01]  /*15a00*/  VIADD R187, R188, 0xfffffecc ;  /* 0xfffffeccbcbb7836 */ /* 0x010fe20000000000 */
[----:B------:R-:W-:Y:S01]  /*15a10*/  USEL UR21, URZ, 0x1, UP3 ;  /* 0x00000001ff157887 */ /* 0x000fe20009800000 */
[----:B------:R-:W-:Y:S01]  /*15a20*/  LDGSTS.E [R135+0x6800], desc[UR28][R30.64], P4 ;  /* 0x068000001e877fae */ /* 0x000fe2000a1a101c */
[----:B------:R-:W-:Y:S01]  /*15a30*/  VIADD R188, R190, 0xfffffecd ;  /* 0xfffffecdbebc7836 */ /* 0x000fe20000000000 */
[----:B------:R-:W4:Y:S01]  /*15a40*/  LDC R208, c[0x0][0x3a0] ;  /* 0x0000e800ffd07b82 */ /* 0x000f220000000800 */
[----:B------:R-:W-:Y:S01]  /*15a50*/  VIADD R190, R191, 0xfffffecf ;  /* 0xfffffecfbfbe7836 */ /* 0x000fe20000000000 */
[----:B------:R-:W-:Y:S01]  /*15a60*/  LDGSTS.E [R135+0x6a00], desc[UR28][R26.64], P4 ;  /* 0x06a000001a877fae */ /* 0x000fe2000a1a101c */
[----:B------:R-:W-:Y:S01]  /*15a70*/  UIADD3 UR6, UPT, UPT, UR6, -0x130, URZ ;  /* 0xfffffed006067890 */ /* 0x000fe2000fffe0ff */
[----:B------:R-:W-:Y:S01]  /*15a80*/  ISETP.GE.U32.AND P4, PT, R188, 0x7ffffe8e, PT ;  /* 0x7ffffe8ebc00780c */ /* 0x000fe20003f86070 */
[----:B------:R-:W-:Y:S01]  /*15a90*/  UISETP.GE.U32.AND UP3, UPT, UR18, 0x7ffffe95, UPT ;  /* 0x7ffffe951200788c */ /* 0x000fe2000bf66070 */
[----:B------:R-:W-:Y:S01]  /*15aa0*/  LDGSTS.E [R135+0x6c00], desc[UR28][R22.64], P2 ;  /* 0x06c0000016877fae */ /* 0x000fe200091a101c */
[----:B------:R-:W-:Y:S01]  /*15ab0*/  UISETP.GE.U32.AND UP2, UPT, UR23, 0x7ffffe9c, UPT ;  /* 0x7ffffe9c1700788c */ /* 0x000fe2000bf46070 */
[----:B------:R-:W-:Y:S01]  /*15ac0*/  SEL R188, RZ, 0x1fffe, P4 ;  /* 0x0001fffeffbc7807 */ /* 0x000fe20002000000 */
[----:B------:R-:W-:Y:S01]  /*15ad0*/  USEL UR18, URZ, 0x1fffe, UP4 ;  /* 0x0001fffeff127887 */ /* 0x000fe2000a000000 */
[----:B------:R-:W-:Y:S01]  /*15ae0*/  LDGSTS.E [R135+0x6e00], desc[UR28][R18.64], P2 ;  /* 0x06e0000012877fae */ /* 0x000fe200091a101c */
[----:B------:R-:W-:Y:S01]  /*15af0*/  ISETP.GE.U32.AND P2, PT, R187, 0x7ffffe8d, PT ;  /* 0x7ffffe8dbb00780c */ /* 0x000fe20003f46070 */
[----:B------:R-:W-:Y:S01]  /*15b00*/  UIADD3 UR5, UPT, UPT, UR5, -0x12f, URZ ;  /* 0xfffffed105057890 */ /* 0x000fe2000fffe0ff */
[----:B------:R-:W-:Y:S01]  /*15b10*/  IADD3 R187, PT, PT, R189, -0x132, RZ ;  /* 0xfffffecebdbb7810 */ /* 0x000fe20007ffe0ff */
[----:B------:R-:W-:Y:S01]  /*15b20*/  STL.64 [R1+0x728], R232 ;  /* 0x000728e801007387 */ /* 0x000fe20000100a00 */
[----:B------:R-:W-:Y:S01]  /*15b30*/  SEL R189, RZ, 0x1, P2 ;  /* 0x00000001ffbd7807 */ /* 0x000fe20001000000 */
[----:B------:R-:W-:Y:S01]  /*15b40*/  UISETP.GE.U32.AND UP4, UPT, UR17, 0x7ffffe96, UPT ;  /* 0x7ffffe961100788c */ /* 0x000fe2000bf86070 */
[----:B------:R-:W-:Y:S01]  /*15b50*/  ISETP.GE.U32.AND P2, PT, R187, 0x7ffffe8f, PT ;  /* 0x7ffffe8fbb00780c */ /* 0x000fe20003f46070 */
[----:B---3--:R-:W-:Y:S01]  /*15b60*/  VIADD R187, R193, 0xfffffec8 ;  /* 0xfffffec8c1bb7836 */ /* 0x008fe20000000000 */
[----:B------:R-:W-:Y:S01]  /*15b70*/  ISETP.GE.U32.AND P4, PT, R190, 0x7ffffe90, PT ;  /* 0x7ffffe90be00780c */ /* 0x000fe20003f86070 */
[----:B------:R-:W-:Y:S01]  /*15b80*/  VIADD R190, R195, 0xfffffeca ;  /* 0xfffffecac3be7836 */ /* 0x000fe20000000000 */
[----:B------:R-:W-:Y:S01]  /*15b90*/  SEL R193, RZ, 0x4, P2 ;  /* 0x00000004ffc17807 */ /* 0x000fe20001000000 */
[----:B------:R3:W-:Y:S01]  /*15ba0*/  STL.64 [R1+0x720], R230 ;  /* 0x000720e601007387 */ /* 0x0007e20000100a00 */
[----:B------:R-:W-:Y:S01]  /*15bb0*/  ISETP.GE.U32.AND P2, PT, R187, 0x7ffffe89, PT ;  /* 0x7ffffe89bb00780c */ /* 0x000fe20003f46070 */
[----:B------:R-:W-:Y:S01]  /*15bc0*/  VIADD R187, R192, 0xfffffec9 ;  /* 0xfffffec9c0bb7836 */ /* 0x000fe20000000000 */
[----:B------:R-:W-:Y:S01]  /*15bd0*/  SEL R192, RZ, 0x7fff8, P4 ;  /* 0x0007fff8ffc07807 */ /* 0x000fe20002000000 */
[----:B------:R-:W-:Y:S01]  /*15be0*/  STL.64 [R1+0x718], R228 ;  /* 0x000718e401007387 */ /* 0x000fe20000100a00 */
[----:B------:R-:W-:Y:S01]  /*15bf0*/  SEL R191, RZ, 0x1, P2 ;  /* 0x00000001ffbf7807 */ /* 0x000fe20001000000 */
[----:B------:R-:W-:Y:S01]  /*15c00*/  UISETP.GE.U32.AND UP5, UPT, UR22, 0x7ffffe99, UPT ;  /* 0x7ffffe991600788c */ /* 0x000fe2000bfa6070 */
[----:B------:R-:W-:Y:S01]  /*15c10*/  ISETP.GE.U32.AND P4, PT, R187, 0x7ffffe8a, PT ;  /* 0x7ffffe8abb00780c */ /* 0x000fe20003f86070 */
[----:B------:R-:W-:Y:S01]  /*15c20*/  VIADD R187, R194, 0xfffffecb ;  /* 0xfffffecbc2bb7836 */ /* 0x000fe20000000000 */
[----:B------:R-:W-:Y:S01]  /*15c30*/  ISETP.GE.U32.AND P2, PT, R190, 0x7ffffe8b, PT ;  /* 0x7ffffe8bbe00780c */ /* 0x000fe20003f46070 */
[----:B------:R1:W-:Y:S01]  /*15c40*/  STL.64 [R1+0x710], R226 ;  /* 0x000710e201007387 */ /* 0x0003e20000100a00 */
[----:B------:R-:W-:Y:S01]  /*15c50*/  IADD3 R194, PT, PT, R196, -0x13c, RZ ;  /* 0xfffffec4c4c27810 */ /* 0x000fe20007ffe0ff */
[----:B------:R-:W-:Y:S01]  /*15c60*/  VIADD R196, R202, 0xfffffec6 ;  /* 0xfffffec6cac47836 */ /* 0x000fe20000000000 */
[----:B------:R-:W-:Y:S01]  /*15c70*/  SEL R190, RZ, 0x1fffe, P4 ;  /* 0x0001fffeffbe7807 */ /* 0x000fe20002000000 */
[----:B--2---:R-:W-:Y:S01]  /*15c80*/  VIADD R202, R207, 0xfffffec2 ;  /* 0xfffffec2cfca7836 */ /* 0x004fe20000000000 */
[----:B------:R-:W-:Y:S01]  /*15c90*/  ISETP.GE.U32.AND P4, PT, R187, 0x7ffffe8c, PT ;  /* 0x7ffffe8cbb00780c */ /* 0x000fe20003f86070 */
[----:B------:R-:W-:Y:S01]  /*15ca0*/  VIADD R187, R201, 0xfffffec5 ;  /* 0xfffffec5c9bb7836 */ /* 0x000fe20000000000 */
[----:B------:R-:W-:Y:S01]  /*15cb0*/  SEL R195, RZ, 0x4, P2 ;  /* 0x00000004ffc37807 */ /* 0x000fe20001000000 */
[----:B------:R-:W2:Y:S01]  /*15cc0*/  LDC R207, c[0x0][0x3a0] ;  /* 0x0000e800ffcf7b82 */ /* 0x000ea20000000800 */
[----:B------:R-:W-:Y:S01]  /*15cd0*/  ISETP.GE.U32.AND P2, PT, R194, 0x7ffffe85, PT ;  /* 0x7ffffe85c200780c */ /* 0x000fe20003f46070 */
[----:B------:R-:W-:Y:S01]  /*15ce0*/  STL.64 [R1+0x708], R224 ;  /* 0x000708e001007387 */ /* 0x000fe20000100a00 */
[----:B------:R-:W-:Y:S01]  /*15cf0*/  SEL R194, RZ, 0x7fff8, P4 ;  /* 0x0007fff8ffc27807 */ /* 0x000fe20002000000 */
[----:B------:R-:W-:Y:S01]  /*15d00*/  USEL UR17, URZ, 0x4, UP1 ;  /* 0x00000004ff117887 */ /* 0x000fe20008800000 */
[----:B------:R-:W-:Y:S01]  /*15d10*/  ISETP.GE.U32.AND P4, PT, R187, 0x7ffffe86, PT ;  /* 0x7ffffe86bb00780c */ /* 0x000fe20003f86070 */
[----:B-1----:R-:W-:Y:S01]  /*15d20*/  VIADD R187, R197, 0xfffffec7 ;  /* 0xfffffec7c5bb7836 */ /* 0x002fe20000000000 */
[----:B------:R-:W-:Y:S01]  /*15d30*/  SEL R201, RZ, 0x1, P2 ;  /* 0x00000001ffc97807 */ /* 0x000fe20001000000 */
[----:B------:R-:W-:Y:S01]  /*15d40*/  STL.64 [R1+0x700], R222 ;  /* 0x000700de01007387 */ /* 0x000fe20000100a00 */
[----:B------:R-:W-:Y:S01]  /*15d50*/  ISETP.GE.U32.AND P2, PT, R196, 0x7ffffe87, PT ;  /* 0x7ffffe87c400780c */ /* 0x000fe20003f46070 */
[----:B------:R-:W-:Y:S01]  /*15d60*/  VIADD R196, R203, 0xfffffec1 ;  /* 0xfffffec1cbc47836 */ /* 0x000fe20000000000 */
[----:B------:R-:W-:Y:S01]  /*15d70*/  SEL R197, RZ, 0x1fffe, P4 ;  /* 0x0001fffeffc57807 */ /* 0x000fe20002000000 */
[----:B------:R-:W-:Y:S01]  /*15d80*/  STL.64 [R1+0x6f8], R220 ;  /* 0x0006f8dc01007387 */ /* 0x000fe20000100a00 */
[----:B------:R-:W-:Y:S01]  /*15d90*/  ISETP.GE.U32.AND P4, PT, R187, 0x7ffffe88, PT ;  /* 0x7ffffe88bb00780c */ /* 0x000fe20003f86070 */
[----:B------:R-:W-:Y:S01]  /*15da0*/  UIADD3 UR20, UPT, UPT, UR20, -0x12a, URZ ;  /* 0xfffffed614147890 */ /* 0x000fe2000fffe0ff */
[----:B------:R-:W-:Y:S01]  /*15db0*/  SEL R204, RZ, 0x4, P2 ;  /* 0x00000004ffcc7807 */ /* 0x000fe20001000000 */
[----:B------:R-:W-:Y:S01]  /*15dc0*/  STL.64 [R1+0x6f0], R218 ;  /* 0x0006f0da01007387 */ /* 0x000fe20000100a00 */
[----:B------:R-:W-:Y:S01]  /*15dd0*/  SHF.R.U32.HI R187, RZ, 0x2, R186 ;  /* 0x00000002ffbb7819 */ /* 0x000fe200000116ba */
[----:B------:R-:W-:Y:S01]  /*15de0*/  UISETP.GE.U32.AND UP1, UPT, UR6, 0x7ffffe91, UPT ;  /* 0x7ffffe910600788c */ /* 0x000fe2000bf26070 */
[----:B------:R-:W-:Y:S01]  /*15df0*/  ISETP.GE.U32.AND P2, PT, R196, 0x7ffffe82, PT ;  /* 0x7ffffe82c400780c */ /* 0x000fe20003f46070 */
[----:B------:R-:W-:Y:S01]  /*15e00*/  STL.64 [R1+0x6e8], R216 ;  /* 0x0006e8d801007387 */ /* 0x000fe20000100a00 */
[----:B------:R-:W-:Y:S01]  /*15e10*/  SEL R203, RZ, 0x7fff8, P4 ;  /* 0x0007fff8ffcb7807 */ /* 0x000fe20002000000 */
[----:B------:R-:W-:Y:S01]  /*15e20*/  USEL UR6, URZ, 0x7fff8, UP2 ;  /* 0x0007fff8ff067887 */ /* 0x000fe20009000000 */
[----:B------:R-:W-:Y:S01]  /*15e30*/  LOP3.LUT P4, RZ, R187, 0x1, RZ, 0xc0, !PT ;  /* 0x00000001bbff7812 */ /* 0x000fe2000788c0ff */
[----:B------:R-:W-:Y:S01]  /*15e40*/  IMAD.IADD R187, R189, 0x1, R188 ;  /* 0x00000001bdbb7824 */ /* 0x000fe200078e02bc */
[----:B------:R-:W-:Y:S01]  /*15e50*/  SEL R196, RZ, 0x1fffe, P2 ;  /* 0x0001fffeffc47807 */ /* 0x000fe20001000000 */
[----:B------:R-:W-:Y:S01]  /*15e60*/  VIADD R188, R206, 0xfffffede ;  /* 0xfffffedecebc7836 */ /* 0x000fe20000000000 */
[----:B------:R-:W-:Y:S01]  /*15e70*/  ISETP.GE.U32.AND P2, PT, R202, 0x7ffffe83, PT ;  /* 0x7ffffe83ca00780c */ /* 0x000fe20003f46070 */
[----:B------:R1:W-:Y:S01]  /*15e80*/  STL.64 [R1+0x6e0], R214 ;  /* 0x0006e0d601007387 */ /* 0x0003e20000100a00 */
[----:B------:R-:W-:Y:S01]  /*15e90*/  IADD3 R205, PT, PT, R205, -0x13d, RZ ;  /* 0xfffffec3cdcd7810 */ /* 0x000fe20007ffe0ff */
[----:B--2---:R-:W-:Y:S01]  /*15ea0*/  VIADD R247, R207, 0xfffffec0 ;  /* 0xfffffec0cff77836 */ /* 0x004fe20000000000 */
[----:B------:R-:W-:Y:S01]  /*15eb0*/  SEL R202, RZ, 0x4, P2 ;  /* 0x00000004ffca7807 */ /* 0x000fe20001000000 */
[----:B------:R-:W-:Y:S01]  /*15ec0*/  STL.64 [R1+0x6d8], R212 ;  /* 0x0006d8d401007387 */ /* 0x000fe20000100a00 */
[----:B------:R-:W-:Y:S01]  /*15ed0*/  LOP3.LUT R187, R187, 0x3, RZ, 0xc0, !PT ;  /* 0x00000003bbbb7812 */ /* 0x000fe200078ec0ff */
[----:B------:R-:W-:Y:S01]  /*15ee0*/  UIADD3 UR19, UPT, UPT, UR19, -0x129, URZ ;  /* 0xfffffed713137890 */ /* 0x000fe2000fffe0ff */
[----:B------:R-:W-:Y:S01]  /*15ef0*/  ISETP.GE.U32.AND P2, PT, R205, 0x7ffffe84, PT ;  /* 0x7ffffe84cd00780c */ /* 0x000fe20003f46070 */
[----:B------:R2:W-:Y:S01]  /*15f00*/  STL.64 [R1+0x6d0], R210 ;  /* 0x0006d0d201007387 */ /* 0x0005e20000100a00 */
[----:B------:R-:W-:Y:S01]  /*15f10*/  IADD3 R205, PT, PT, R187, R192, R193 ;  /* 0x000000c0bbcd7210 */ /* 0x000fe20007ffe0c1 */
[----:B------:R-:W-:Y:S01]  /*15f20*/  IMAD.IADD R187, R191, 0x1, R190 ;  /* 0x00000001bfbb7824 */ /* 0x000fe200078e02be */
[----:B------:R-:W-:Y:S01]  /*15f30*/  SEL R192, RZ, 0x7fff8, P2 ;  /* 0x0007fff8ffc07807 */ /* 0x000fe20001000000 */
[----:B------:R-:W-:Y:S01]  /*15f40*/  STL.64 [R1+0x6c8], R198 ;  /* 0x0006c8c601007387 */ /* 0x000fe20000100a00 */
[----:B------:R-:W-:Y:S01]  /*15f50*/  ISETP.GE.U32.AND P2, PT, R188, 0x7ffffe9f, PT ;  /* 0x7ffffe9fbc00780c */ /* 0x000fe20003f46070 */
[----:B----4-:R-:W-:Y:S01]  /*15f60*/  VIADD R188, R208, 0xfffffedf ;  /* 0xfffffedfd0bc7836 */ /* 0x010fe20000000000 */
[----:B------:R-:W-:Y:S01]  /*15f70*/  LOP3.LUT R187, R187, 0x3, RZ, 0xc0, !PT ;  /* 0x00000003bbbb7812 */ /* 0x000fe200078ec0ff */
[----:B------:R-:W-:Y:S01]  /*15f80*/  STL.64 [R1+0x6c0], R2 ;  /* 0x0006c00201007387 */ /* 0x000fe20000100a00 */
[----:B------:R-:W-:Y:S01]  /*15f90*/  SEL R193, RZ, 0x4, P2 ;  /* 0x00000004ffc17807 */ /* 0x000fe20001000000 */
[----:B------:R-:W-:Y:S01]  /*15fa0*/  UISETP.GE.U32.AND UP2, UPT, UR5, 0x7ffffe92, UPT ;  /* 0x7ffffe920500788c */ /* 0x000fe2000bf46070 */
[----:B------:R-:W-:Y:S01]  /*15fb0*/  ISETP.GE.U32.AND P2, PT, R188, 0x7ffffea0, PT ;  /* 0x7ffffea0bc00780c */ /* 0x000fe20003f46070 */
[----:B------:R4:W-:Y:S01]  /*15fc0*/  STL.64 [R1+0x760], R142 ;  /* 0x0007608e01007387 */ /* 0x0009e20000100a00 */
[----:B------:R-:W-:Y:S01]  /*15fd0*/  IADD3 R189, PT, PT, R187, R194, R195 ;  /* 0x000000c2bbbd7210 */ /* 0x000fe20007ffe0c3 */
[----:B------:R-:W-:Y:S01]  /*15fe0*/  USEL UR22, URZ, 0x1, UP5 ;  /* 0x00000001ff167887 */ /* 0x000fe2000a800000 */
[----:B------:R-:W-:Y:S01]  /*15ff0*/  SEL R191, RZ, 0x7fff8, P2 ;  /* 0x0007fff8ffbf7807 */ /* 0x000fe20001000000 */
[----:B------:R-:W-:Y:S01]  /*16000*/  UIADD3 UR8, UPT, UPT, UR8, -0x12e, URZ ;  /* 0xfffffed208087890 */ /* 0x000fe2000fffe0ff */
[----:B------:R-:W-:Y:S01]  /*16010*/  ISETP.GE.U32.AND P2, PT, R247, 0x7ffffe81, PT ;  /* 0x7ffffe81f700780c */ /* 0x000fe20003f46070 */
[----:B------:R-:W-:Y:S01]  /*16020*/  UISETP.GE.U32.AND UP5, UPT, UR20, 0x7ffffe97, UPT ;  /* 0x7ffffe971400788c */ /* 0x000fe2000bfa6070 */
[----:B------:R-:W2:Y:S01]  /*16030*/  LDL.LU.64 R246, [R1+0x6a8] ;  /* 0x0006a80001f67983 */ /* 0x000ea20000300a00 */
[----:B------:R-:W-:Y:S01]  /*16040*/  USEL UR20, URZ, 0x1fffe, UP6 ;  /* 0x0001fffeff147887 */ /* 0x000fe2000b000000 */
[----:B------:R-:W-:Y:S01]  /*16050*/  SEL R187, RZ, 0x1, P2 ;  /* 0x00000001ffbb7807 */ /* 0x000fe20001000000 */
[----:B------:R-:W-:Y:S01]  /*16060*/  UIADD3 UR7, UPT, UPT, UR7, -0x12d, URZ ;  /* 0xfffffed307077890 */ /* 0x000fe2000fffe0ff */
[----:B------:R-:W-:Y:S01]  /*16070*/  LDGSTS.E [R135+0x7000], desc[UR28][R14.64], P5 ;  /* 0x070000000e877fae */ /* 0x000fe2000a9a101c */
[----:B------:R-:W-:-:S02]  /*16080*/  UISETP.GE.U32.AND UP6, UPT, UR19, 0x7ffffe98, UPT ;  /* 0x7ffffe981300788c */ /* 0x000fc4000bfc6070 */
[----:B------:R-:W-:Y:S01]  /*16090*/  USEL UR25, URZ, 0x1, UP1 ;  /* 0x00000001ff197887 */ /* 0x000fe20008800000 */
[----:B------:R-:W-:Y:S01]  /*160a0*/  IMAD.IADD R187, R187, 0x1, R196 ;  /* 0x00000001bbbb7824 */ /* 0x000fe200078e02c4 */
[----:B------:R-:W-:Y:S01]  /*160b0*/  USEL UR26, URZ, 0x1fffe, UP2 ;  /* 0x0001fffeff1a7887 */ /* 0x000fe20009000000 */
[----:B------:R-:W-:Y:S01]  /*160c0*/  IADD3 R188, PT, PT, R201, R197, RZ ;  /* 0x000000c5c9bc7210 */ /* 0x000fe20007ffe0ff */
[----:B------:R-:W-:Y:S02]  /*160d0*/  USEL UR19, URZ, 0x1, UP3 ;  /* 0x00000001ff137887 */ /* 0x000fe40009800000 */
[----:B------:R-:W-:Y:S01]  /*160e0*/  UIADD3 UR18, UPT, UPT, UR21, UR18, URZ ;  /* 0x0000001215127290 */ /* 0x000fe2000fffe0ff */
[----:B------:R-:W-:Y:S01]  /*160f0*/  SHF.R.U32.HI R186, RZ, 0x1, R186 ;  /* 0x00000001ffba7819 */ /* 0x000fe200000116ba */
[----:B------:R-:W-:Y:S01]  /*16100*/  UISETP.GE.U32.AND UP3, UPT, UR8, 0x7ffffe93, UPT ;  /* 0x7ffffe930800788c */ /* 0x000fe2000bf66070 */
[----:B------:R-:W-:Y:S01]  /*16110*/  LDGSTS.E [R135+0x7200], desc[UR28][R10.64], P5 ;  /* 0x072000000a877fae */ /* 0x000fe2000a9a101c */
[----:B------:R-:W-:-:S02]  /*16120*/  USEL UR8, URZ, 0x1fffe, UP4 ;  /* 0x0001fffeff087887 */ /* 0x000fc4000a000000 */
[----:B------:R-:W-:Y:S01]  /*16130*/  UISETP.GE.U32.AND UP4, UPT, UR7, 0x7ffffe94, UPT ;  /* 0x7ffffe940700788c */ /* 0x000fe2000bf86070 */
[----:B---3--:R-:W3:Y:S01]  /*16140*/  LDL.64 R230, [R1+0x120] ;  /* 0x0001200001e67983 */ /* 0x008ee20000100a00 */
[----:B------:R-:W-:Y:S02]  /*16150*/  UIADD3 UR20, UPT, UPT, UR22, UR20, URZ ;  /* 0x0000001416147290 */ /* 0x000fe4000fffe0ff */
[----:B------:R-:W-:Y:S01]  /*16160*/  UIADD3 UR25, UPT, UPT, UR25, UR26, URZ ;  /* 0x0000001a19197290 */ /* 0x000fe2000fffe0ff */
[----:B------:R-:W-:Y:S01]  /*16170*/  LOP3.LUT R187, R187, 0x3, RZ, 0xc0, !PT ;  /* 0x00000003bbbb7812 */ /* 0x000fe200078ec0ff */
[----:B------:R-:W-:Y:S01]  /*16180*/  UIADD3 UR8, UPT, UPT, UR19, UR8, URZ ;  /* 0x0000000813087290 */ /* 0x000fe2000fffe0ff */
[----:B------:R-:W-:Y:S01]  /*16190*/  LOP3.LUT R188, R188, 0x3, RZ, 0xc0, !PT ;  /* 0x00000003bcbc7812 */ /* 0x000fe200078ec0ff */
[----:B------:R-:W-:Y:S01]  /*161a0*/  USEL UR23, URZ, 0x4, UP3 ;  /* 0x00000004ff177887 */ /* 0x000fe20009800000 */
[----:B------:R-:W3:Y:S01]  /*161b0*/  LDL.64 R232, [R1+0x128] ;  /* 0x0001280001e87983 */ /* 0x000ee20000100a00 */
[----:B------:R-:W-:-:S02]  /*161c0*/  USEL UR24, URZ, 0x7fff8, UP4 ;  /* 0x0007fff8ff187887 */ /* 0x000fc4000a000000 */
[----:B------:R-:W-:Y:S01]  /*161d0*/  ULOP3.LUT UR20, UR20, 0x3, URZ, 0xc0, !UPT ;  /* 0x0000000314147892 */ /* 0x000fe2000f8ec0ff */
[----:B------:R-:W3:Y:S01]  /*161e0*/  LDL.64 R238, [R1+0x130] ;  /* 0x0001300001ee7983 */ /* 0x000ee20000100a00 */
[----:B------:R-:W-:Y:S01]  /*161f0*/  ULOP3.LUT UR25, UR25, 0x3, URZ, 0xc0, !UPT ;  /* 0x0000000319197892 */ /* 0x000fe2000f8ec0ff */
[----:B------:R-:W-:Y:S01]  /*16200*/  IADD3 R187, PT, PT, R187, R192, R202 ;  /* 0x000000c0bbbb7210 */ /* 0x000fe20007ffe0ca */
[----:B------:R-:W-:Y:S01]  /*16210*/  USEL UR5, URZ, 0x4, UP5 ;  /* 0x00000004ff057887 */ /* 0x000fe2000a800000 */
[----:B------:R-:W-:Y:S01]  /*16220*/  IADD3 R190, PT, PT, R188, R203, R204 ;  /* 0x000000cbbcbe7210 */ /* 0x000fe20007ffe0cc */
[----:B------:R-:W-:Y:S01]  /*16230*/  USEL UR7, URZ, 0x7fff8, UP6 ;  /* 0x0007fff8ff077887 */ /* 0x000fe2000b000000 */
[----:B------:R-:W-:Y:S01]  /*16240*/  IMAD.MOV.U32 R226, RZ, RZ, R244 ;  /* 0x000000ffffe27224 */ /* 0x000fe200078e00f4 */
[----:B------:R-:W-:Y:S01]  /*16250*/  ULOP3.LUT UR8, UR8, 0x3, URZ, 0xc0, !UPT ;  /* 0x0000000308087892 */ /* 0x000fe2000f8ec0ff */
[----:B------:R-:W-:Y:S01]  /*16260*/  IMAD.SHL.U32 R188, R189, 0x100, RZ ;  /* 0x00000100bdbc7824 */ /* 0x000fe200078e00ff */
[----:B------:R-:W-:Y:S01]  /*16270*/  UIADD3 UR6, UPT, UPT, UR20, UR6, UR17 ;  /* 0x0000000614067290 */ /* 0x000fe2000fffe011 */
[----:B------:R-:W-:Y:S01]  /*16280*/  IMAD.MOV.U32 R227, RZ, RZ, R245 ;  /* 0x000000ffffe37224 */ /* 0x000fe200078e00f5 */
[----:B------:R-:W-:Y:S01]  /*16290*/  UIADD3 UR23, UPT, UPT, UR25, UR24, UR23 ;  /* 0x0000001819177290 */ /* 0x000fe2000fffe017 */
[----:B------:R-:W-:Y:S01]  /*162a0*/  LOP3.LUT R187, R187, 0xf, RZ, 0xc0, !PT ;  /* 0x0000000fbbbb7812 */ /* 0x000fe200078ec0ff */
[----:B------:R-:W-:Y:S01]  /*162b0*/  UIADD3 UR7, UPT, UPT, UR8, UR7, UR5 ;  /* 0x0000000708077290 */ /* 0x000fe2000fffe005 */
[----:B------:R-:W3:Y:S01]  /*162c0*/  LDL.64 R240, [R1+0x138] ;  /* 0x0001380001f07983 */ /* 0x000ee20000100a00 */
[----:B------:R-:W-:-:S02]  /*162d0*/  ULOP3.LUT UR18, UR18, 0x3, URZ, 0xc0, !UPT ;  /* 0x0000000312127892 */ /* 0x000fc4000f8ec0ff */
[----:B------:R-:W-:Y:S01]  /*162e0*/  USHF.L.U32 UR5, UR6, 0x8, URZ ;  /* 0x0000000806057899 */ /* 0x000fe200080006ff */
[----:B------:R-:W-:Y:S01]  /*162f0*/  LOP3.LUT P5, RZ, R186, 0x1, RZ, 0xc0, !PT ;  /* 0x00000001baff7812 */ /* 0x000fe200078ac0ff */
[----:B------:R-:W-:Y:S01]  /*16300*/  ULOP3.LUT UR23, UR23, 0xf, URZ, 0xc0, !UPT ;  /* 0x0000000f17177892 */ /* 0x000fe2000f8ec0ff */
[----:B------:R-:W-:Y:S01]  /*16310*/  LOP3.LUT R189, R188, 0xf00, RZ, 0xe2, !PT ;  /* 0x00000f00bcbd7812 */ /* 0x000fe200078ee2ff */
[----:B------:R-:W-:Y:S01]  /*16320*/  IMAD R188, R190, 0x10, R187 ;  /* 0x00000010bebc7824 */ /* 0x000fe200078e02bb */
[----:B------:R-:W-:Y:S01]  /*16330*/  ULOP3.LUT UR5, UR5, 0xf00, URZ, 0xe2, !UPT ;  /* 0x00000f0005057892 */ /* 0x000fe2000f8ee2ff */
[----:B------:R-:W-:Y:S01]  /*16340*/  LDGSTS.E [R135+0x7400], desc[UR28][R6.64], P4 ;  /* 0x0740000006877fae */ /* 0x000fe2000a1a101c */
[----:B------:R-:W-:Y:S01]  /*16350*/  ULEA UR7, UR7, UR23, 0x4 ;  /* 0x0000001707077291 */ /* 0x000fe2000f8e20ff */
[----:B------:R-:W-:Y:S01]  /*16360*/  IADD3 R187, PT, PT, R191, UR18, R193 ;  /* 0x00000012bfbb7c10 */ /* 0x000fe2000fffe0c1 */
[----:B------:R-:W-:Y:S01]  /*16370*/  IMAD R189, R205, 0x1000, R189 ;  /* 0x00001000cdbd7824 */ /* 0x000fe200078e02bd */
[----:B------:R-:W-:Y:S01]  /*16380*/  LOP3.LUT R188, R188, 0xff, RZ, 0xc0, !PT ;  /* 0x000000ffbcbc7812 */ /* 0x000fe200078ec0ff */
[----:B------:R-:W-:Y:S01]  /*16390*/  ULOP3.LUT UR7, UR7, 0xff, URZ, 0xc0, !UPT ;  /* 0x000000ff07077892 */ /* 0x000fe2000f8ec0ff */
[----:B------:R-:W-:Y:S01]  /*163a0*/  LEA R187, R187, UR5, 0xc ;  /* 0x00000005bbbb7c11 */ /* 0x000fe2000f8e60ff */
[----:B------:R-:W-:Y:S02]  /*163b0*/  LDGSTS.E [R135+0x7600], desc[UR28][R4.64], P4 ;  /* 0x0760000004877fae */ /* 0x000fe4000a1a101c */
[----:B------:R-:W-:-:S02]  /*163c0*/  IMAD.IADD R188, R189, 0x1, R188 ;  /* 0x00000001bdbc7824 */ /* 0x000fc400078e02bc */
[----:B------:R-:W-:Y:S01]  /*163d0*/  IADD3 R187, PT, PT, R187, UR7, RZ ;  /* 0x00000007bbbb7c10 */ /* 0x000fe2000fffe0ff */
[----:B------:R-:W-:Y:S03]  /*163e0*/  LDGSTS.E [R135+0x7800], desc[UR28][R8.64], P5 ;  /* 0x0780000008877fae */ /* 0x000fe6000a9a101c */
[----:B------:R-:W-:Y:S01]  /*163f0*/  PRMT R186, R188, 0x5410, R187 ;  /* 0x00005410bcba7816 */ /* 0x000fe200000000bb */
[----:B------:R-:W-:Y:S03]  /*16400*/  LDGSTS.E [R135+0x7a00], desc[UR28][R12.64], P5 ;  /* 0x07a000000c877fae */ /* 0x000fe6000a9a101c */
[C---:B------:R-:W-:Y:S01]  /*16410*/  SHF.R.U64 R187, R186.reuse, 0x1f, RZ ;  /* 0x0000001fbabb7819 */ /* 0x040fe200000012ff */
[----:B------:R-:W-:Y:S03]  /*16420*/  LDGSTS.E [R135+0x7c00], desc[UR28][R16.64], !P3 ;  /* 0x07c0000010877fae */ /* 0x000fe6000d9a101c */
[----:B------:R-:W-:Y:S01]  /*16430*/  LOP3.LUT P4, RZ, R187, 0x1, RZ, 0xc0, !PT ;  /* 0x00000001bbff7812 */ /* 0x000fe2000788c0ff */
[----:B------:R-:W-:Y:S01]  /*16440*/  LDGSTS.E [R135+0x7e00], desc[UR28][R20.64], !P3 ;  /* 0x07e0000014877fae */ /* 0x000fe2000d9a101c */
[----:B------:R-:W-:-:S04]  /*16450*/  SHF.R.U64 R187, R186, 0x1e, RZ ;  /* 0x0000001ebabb7819 */ /* 0x000fc800000012ff */
[----:B------:R-:W-:Y:S02]  /*16460*/  LOP3.LUT P5, RZ, R187, 0x1, RZ, 0xc0, !PT ;  /* 0x00000001bbff7812 */ /* 0x000fe400078ac0ff */
[----:B------:R-:W-:-:S04]  /*16470*/  SHF.R.U64 R187, R186, 0x1d, RZ ;  /* 0x0000001dbabb7819 */ /* 0x000fc800000012ff */
[----:B------:R-:W-:Y:S01]  /*16480*/  LOP3.LUT P3, RZ, R187, 0x1, RZ, 0xc0, !PT ;  /* 0x00000001bbff7812 */ /* 0x000fe2000786c0ff */
[----:B------:R-:W-:Y:S01]  /*16490*/  LDGSTS.E [R135+0x8000], desc[UR28][R24.64], P4 ;  /* 0x0800000018877fae */ /* 0x000fe2000a1a101c */
[----:B------:R-:W-:-:S03]  /*164a0*/  SHF.R.U64 R187, R186, 0x1c, RZ ;  /* 0x0000001cbabb7819 */ /* 0x000fc600000012ff */
[----:B------:R-:W-:Y:S01]  /*164b0*/  LDGSTS.E [R135+0x8200], desc[UR28][R28.64], P4 ;  /* 0x082000001c877fae */ /* 0x000fe2000a1a101c */
[----:B------:R-:W-:Y:S02]  /*164c0*/  LOP3.LUT P4, RZ, R187, 0x1, RZ, 0xc0, !PT ;  /* 0x00000001bbff7812 */ /* 0x000fe4000788c0ff */
[C---:B------:R-:W-:Y:S01]  /*164d0*/  SHF.R.U64 R187, R186.reuse, 0x1b, RZ ;  /* 0x0000001bbabb7819 */ /* 0x040fe200000012ff */
[----:B------:R-:W-:Y:S04]  /*164e0*/  LDGSTS.E [R135+0x8400], desc[UR28][R32.64], P5 ;  /* 0x0840000020877fae */ /* 0x000fe8000a9a101c */
[----:B------:R-:W-:Y:S01]  /*164f0*/  LDGSTS.E [R135+0x8600], desc[UR28][R36.64], P5 ;  /* 0x0860000024877fae */ /* 0x000fe2000a9a101c */
[----:B------:R-:W-:Y:S02]  /*16500*/  LOP3.LUT P5, RZ, R187, 0x1, RZ, 0xc0, !PT ;  /* 0x00000001bbff7812 */ /* 0x000fe400078ac0ff */
[----:B------:R-:W-:Y:S01]  /*16510*/  SHF.R.U64 R187, R186, 0x1a, RZ ;  /* 0x0000001ababb7819 */ /* 0x000fe200000012ff */
[----:B------:R-:W-:Y:S04]  /*16520*/  LDGSTS.E [R135+0x8800], desc[UR28][R40.64], P3 ;  /* 0x0880000028877fae */ /* 0x000fe800099a101c */
[----:B------:R-:W-:Y:S01]  /*16530*/  LDGSTS.E [R135+0x8a00], desc[UR28][R44.64], P3 ;  /* 0x08a000002c877fae */ /* 0x000fe200099a101c */
[----:B------:R-:W-:-:S02]  /*16540*/  LOP3.LUT P3, RZ, R187, 0x1, RZ, 0xc0, !PT ;  /* 0x00000001bbff7812 */ /* 0x000fc4000786c0ff */
[----:B------:R-:W-:Y:S01]  /*16550*/  SHF.R.U64 R187, R186, 0x19, RZ ;  /* 0x00000019babb7819 */ /* 0x000fe200000012ff */
[----:B------:R-:W-:Y:S04]  /*16560*/  LDGSTS.E [R135+0x8c00], desc[UR28][R48.64], P4 ;  /* 0x08c0000030877fae */ /* 0x000fe8000a1a101c */
[----:B------:R-:W-:Y:S04]  /*16570*/  LDGSTS.E [R135+0x8e00], desc[UR28][R60.64], P4 ;  /* 0x08e000003c877fae */ /* 0x000fe8000a1a101c */
[----:B------:R-:W-:Y:S04]  /*16580*/  LDGSTS.E [R135+0x9000], desc[UR28][R64.64], P5 ;  /* 0x0900000040877fae */ /* 0x000fe8000a9a101c */
[----:B------:R-:W-:Y:S04]  /*16590*/  LDGSTS.E [R135+0x9200], desc[UR28][R68.64], P5 ;  /* 0x0920000044877fae */ /* 0x000fe8000a9a101c */
[----:B------:R-:W-:Y:S01]  /*165a0*/  LDGSTS.E [R135+0x9400], desc[UR28][R72.64], P3 ;  /* 0x0940000048877fae */ /* 0x000fe200099a101c */
[----:B------:R-:W-:-:S03]  /*165b0*/  IMAD.MOV.U32 R244, RZ, RZ, R132 ;  /* 0x000000fffff47224 */ /* 0x000fc600078e0084 */
[----:B------:R-:W-:Y:S01]  /*165c0*/  LDGSTS.E [R135+0x9600], desc[UR28][R76.64], P3 ;  /* 0x096000004c877fae */ /* 0x000fe200099a101c */
[----:B------:R-:W-:-:S03]  /*165d0*/  MOV R245, R133 ;  /* 0x0000008500f57202 */ /* 0x000fc60000000f00 */
[----:B------:R-:W4:Y:S01]  /*165e0*/  LDL.64 R132, [R1+0x148] ;  /* 0x0001480001847983 */ /* 0x000f220000100a00 */
[----:B------:R-:W-:Y:S02]  /*165f0*/  IMAD.MOV.U32 R228, RZ, RZ, R248 ;  /* 0x000000ffffe47224 */ /* 0x000fe400078e00f8 */
[----:B------:R-:W-:Y:S01]  /*16600*/  IMAD.MOV.U32 R229, RZ, RZ, R249 ;  /* 0x000000ffffe57224 */ /* 0x000fe200078e00f9 */
[----:B--2---:R-:W-:-:S04]  /*16610*/  IADD3 R206, P6, PT, R246, UR12, RZ ;  /* 0x0000000cf6ce7c10 */ /* 0x004fc8000ffde0ff */
[----:B------:R-:W-:Y:S02]  /*16620*/  IADD3.X R207, PT, PT, R247, UR13, RZ, P6, !PT ;  /* 0x0000000df7cf7c10 */ /* 0x000fe4000b7fe4ff */
[----:B------:R-:W-:Y:S01]  /*16630*/  LOP3.LUT P6, RZ, R187, 0x1, RZ, 0xc0, !PT ;  /* 0x00000001bbff7812 */ /* 0x000fe200078cc0ff */
[----:B------:R-:W2:Y:S01]  /*16640*/  LDL.64 R246, [R1+0x140] ;  /* 0x0001400001f67983 */ /* 0x000ea20000100a00 */
        /* <DEDUP_REMOVED lines=9> */
[----:B------:R-:W-:Y:S03]  /*166e0*/  LDGSTS.E [R135+0x9c00], desc[UR28][R88.64], P4 ;  /* 0x09c0000058877fae */ /* 0x000fe6000a1a101c */
        /* <DEDUP_REMOVED lines=16> */
[----:B------:R-:W-:Y:S04]  /*167f0*/  LDGSTS.E [R135+0xb200], desc[UR28][R244.64], P5 ;  /* 0x0b200000f4877fae */ /* 0x000fe8000a9a101c */
[----:B------:R-:W4:Y:S01]  /*16800*/  LDL.64 R248, [R1+0x150] ;  /* 0x0001500001f87983 */ /* 0x000f220000100a00 */
[----:B------:R-:W-:-:S03]  /*16810*/  SHF.R.U64 R187, R186, 0x12, RZ ;  /* 0x00000012babb7819 */ /* 0x000fc600000012ff */
[----:B-1----:R-:W4:Y:S04]  /*16820*/  LDL.64 R214, [R1+0x160] ;  /* 0x0001600001d67983 */ /* 0x002f280000100a00 */
[----:B------:R-:W4:Y:S01]  /*16830*/  LDL.64 R244, [R1+0x158] ;  /* 0x0001580001f47983 */ /* 0x000f220000100a00 */
[----:B------:R-:W-:Y:S02]  /*16840*/  LOP3.LUT P3, RZ, R187, 0x1, RZ, 0xc0, !PT ;  /* 0x00000001bbff7812 */ /* 0x000fe4000786c0ff */
[C---:B------:R-:W-:Y:S01]  /*16850*/  SHF.R.U64 R187, R186.reuse, 0x11, RZ ;  /* 0x00000011babb7819 */ /* 0x040fe200000012ff */
[----:B------:R-:W4:Y:S03]  /*16860*/  LDL.64 R216, [R1+0x168] ;  /* 0x0001680001d87983 */ /* 0x000f260000100a00 */
[----:B------:R-:W-:Y:S01]  /*16870*/  LOP3.LUT P6, RZ, R187, 0x1, RZ, 0xc0, !PT ;  /* 0x00000001bbff7812 */ /* 0x000fe200078cc0ff */
[----:B------:R-:W4:Y:S01]  /*16880*/  LDL.64 R218, [R1+0x170] ;  /* 0x0001700001da7983 */ /* 0x000f220000100a00 */
[----:B------:R-:W-:-:S03]  /*16890*/  SHF.R.U64 R187, R186, 0x10, RZ ;  /* 0x00000010babb7819 */ /* 0x000fc600000012ff */
[----:B------:R-:W4:Y:S01]  /*168a0*/  LDL.64 R220, [R1+0x178] ;  /* 0x0001780001dc7983 */ /* 0x000f220000100a00 */
[----:B------:R-:W-:Y:S02]  /*168b0*/  LOP3.LUT P4, RZ, R187, 0x1, RZ, 0xc0, !PT ;  /* 0x00000001bbff7812 */ /* 0x000fe4000788c0ff */
[C---:B------:R-:W-:Y:S01]  /*168c0*/  SHF.R.U64 R187, R186.reuse, 0xf, RZ ;  /* 0x0000000fbabb7819 */ /* 0x040fe200000012ff */
[----:B------:R-:W-:Y:S03]  /*168d0*/  LDGSTS.E [R135+0xb400], desc[UR28][R226.64], P3 ;  /* 0x0b400000e2877fae */ /* 0x000fe600099a101c */
[----:B------:R-:W-:Y:S01]  /*168e0*/  LOP3.LUT P5, RZ, R187, 0x1, RZ, 0xc0, !PT ;  /* 0x00000001bbff7812 */ /* 0x000fe200078ac0ff */
[----:B------:R-:W-:Y:S04]  /*168f0*/  LDGSTS.E [R135+0xb600], desc[UR28][R228.64], P3 ;  /* 0x0b600000e4877fae */ /* 0x000fe800099a101c */
[----:B------:R-:W4:Y:S04]  /*16900*/  LDL.64 R222, [R1+0x180] ;  /* 0x0001800001de7983 */ /* 0x000f280000100a00 */
[----:B---3--:R-:W-:Y:S04]  /*16910*/  LDGSTS.E [R135+0xb800], desc[UR28][R230.64], P6 ;  /* 0x0b800000e6877fae */ /* 0x008fe8000b1a101c */
[----:B------:R-:W3:Y:S04]  /*16920*/  LDL.64 R224, [R1+0x188] ;  /* 0x0001880001e07983 */ /* 0x000ee80000100a00 */
[----:B------:R-:W-:Y:S04]  /*16930*/  LDGSTS.E [R135+0xba00], desc[UR28][R232.64], P6 ;  /* 0x0ba00000e8877fae */ /* 0x000fe8000b1a101c */
[----:B------:R-:W3:Y:S04]  /*16940*/  LDL.64 R226, [R1+0x190] ;  /* 0x0001900001e27983 */ /* 0x000ee80000100a00 */
[----:B------:R-:W-:Y:S04]  /*16950*/  LDGSTS.E [R135+0xbc00], desc[UR28][R238.64], P4 ;  /* 0x0bc00000ee877fae */ /* 0x000fe8000a1a101c */
[----:B------:R-:W3:Y:S04]  /*16960*/  LDL.64 R228, [R1+0x198] ;  /* 0x0001980001e47983 */ /* 0x000ee80000100a00 */
[----:B------:R-:W-:Y:S04]  /*16970*/  LDGSTS.E [R135+0xbe00], desc[UR28][R240.64], P4 ;  /* 0x0be00000f0877fae */ /* 0x000fe8000a1a101c */
[----:B------:R-:W3:Y:S04]  /*16980*/  LDL.64 R230, [R1+0x1a0] ;  /* 0x0001a00001e67983 */ /* 0x000ee80000100a00 */
[----:B------:R-:W3:Y:S04]  /*16990*/  LDL.64 R232, [R1+0x1a8] ;  /* 0x0001a80001e87983 */ /* 0x000ee80000100a00 */
[----:B------:R-:W3:Y:S01]  /*169a0*/  LDL.64 R238, [R1+0x1b0] ;  /* 0x0001b00001ee7983 */ /* 0x000ee20000100a00 */
[----:B------:R-:W-:-:S03]  /*169b0*/  SHF.R.U64 R187, R186, 0xe, RZ ;  /* 0x0000000ebabb7819 */ /* 0x000fc600000012ff */
[----:B------:R-:W3:Y:S01]  /*169c0*/  LDL.64 R240, [R1+0x1c0] ;  /* 0x0001c00001f07983 */ /* 0x000ee20000100a00 */
[----:B------:R-:W-:-:S03]  /*169d0*/  LOP3.LUT P3, RZ, R187, 0x1, RZ, 0xc0, !PT ;  /* 0x00000001bbff7812 */ /* 0x000fc6000786c0ff */
[----:B--2---:R-:W-:Y:S04]  /*169e0*/  LDGSTS.E [R135+0xc000], desc[UR28][R246.64], P5 ;  /* 0x0c000000f6877fae */ /* 0x004fe8000a9a101c */
[----:B----4-:R-:W-:Y:S04]  /*169f0*/  LDGSTS.E [R135+0xc200], desc[UR28][R132.64], P5 ;  /* 0x0c20000084877fae */ /* 0x010fe8000a9a101c */
[----:B------:R-:W2:Y:S04]  /*16a00*/  LDL.64 R246, [R1+0x1c8] ;  /* 0x0001c80001f67983 */ /* 0x000ea80000100a00 */
[----:B------:R-:W4:Y:S04]  /*16a10*/  LDL.64 R132, [R1+0x1b8] ;  /* 0x0001b80001847983 */ /* 0x000f280000100a00 */
[----:B------:R-:W-:Y:S04]  /*16a20*/  LDGSTS.E [R135+0xc400], desc[UR28][R248.64], P3 ;  /* 0x0c400000f8877fae */ /* 0x000fe800099a101c */
[----:B------:R-:W-:Y:S04]  /*16a30*/  LDGSTS.E [R135+0xc600], desc[UR28][R244.64], P3 ;  /* 0x0c600000f4877fae */ /* 0x000fe800099a101c */
[----:B------:R-:W2:Y:S04]  /*16a40*/  LDL.64 R248, [R1+0x1d0] ;  /* 0x0001d00001f87983 */ /* 0x000ea80000100a00 */
[----:B------:R-:W2:Y:S01]  /*16a50*/  LDL.64 R244, [R1+0x1d8] ;  /* 0x0001d80001f47983 */ /* 0x000ea20000100a00 */
[----:B------:R-:W-:-:S03]  /*16a60*/  SHF.R.U64 R187, R186, 0xd, RZ ;  /* 0x0000000dbabb7819 */ /* 0x000fc600000012ff */
[----:B------:R-:W2:Y:S01]  /*16a70*/  LDL.LU.64 R210, [R1+0x6a0] ;  /* 0x0006a00001d27983 */ /* 0x000ea20000300a00 */
[----:B------:R-:W-:Y:S02]  /*16a80*/  LOP3.LUT P6, RZ, R187, 0x1, RZ, 0xc0, !PT ;  /* 0x00000001bbff7812 */ /* 0x000fe400078cc0ff */
[C---:B------:R-:W-:Y:S01]  /*16a90*/  SHF.R.U64 R187, R186.reuse, 0xc, RZ ;  /* 0x0000000cbabb7819 */ /* 0x040fe200000012ff */
[----:B------:R-:W2:Y:S03]  /*16aa0*/  LDL.LU.64 R212, [R1+0x698] ;  /* 0x0006980001d47983 */ /* 0x000ea60000300a00 */
[----:B------:R-:W-:Y:S01]  /*16ab0*/  LOP3.LUT P4, RZ, R187, 0x1, RZ, 0xc0, !PT ;  /* 0x00000001bbff7812 */ /* 0x000fe2000788c0ff */
[----:B------:R-:W2:Y:S01]  /*16ac0*/  LDL.LU R208, [R1+0x6b8] ;  /* 0x0006b80001d07983 */ /* 0x000ea20000300800 */
        /* <DEDUP_REMOVED lines=12> */
[----:B------:R-:W-:-:S03]  /*16b90*/  LOP3.LUT P4, RZ, R187, 0x1, RZ, 0xc0, !PT ;  /* 0x00000001bbff7812 */ /* 0x000fc6000788c0ff */
[----:B---3--:R-:W-:Y:S01]  /*16ba0*/  LDGSTS.E [R135+0xd200], desc[UR28][R224.64], P5 ;  /* 0x0d200000e0877fae */ /* 0x008fe2000a9a101c */
[----:B------:R-:W-:-:S03]  /*16bb0*/  SHF.R.U64 R187, R186, 0x7, RZ ;  /* 0x00000007babb7819 */ /* 0x000fc600000012ff */
[----:B------:R-:W-:Y:S04]  /*16bc0*/  LDGSTS.E [R135+0xd400], desc[UR28][R226.64], P3 ;  /* 0x0d400000e2877fae */ /* 0x000fe800099a101c */
[----:B------:R-:W-:Y:S04]  /*16bd0*/  LDGSTS.E [R135+0xd600], desc[UR28][R228.64], P3 ;  /* 0x0d600000e4877fae */ /* 0x000fe800099a101c */
[----:B------:R-:W-:Y:S04]  /*16be0*/  LDGSTS.E [R135+0xd800], desc[UR28][R230.64], P6 ;  /* 0x0d800000e6877fae */ /* 0x000fe8000b1a101c */
[----:B------:R-:W-:Y:S01]  /*16bf0*/  LDGSTS.E [R135+0xda00], desc[UR28][R232.64], P6 ;  /* 0x0da00000e8877fae */ /* 0x000fe2000b1a101c */
[----:B------:R-:W-:-:S03]  /*16c00*/  LOP3.LUT P5, RZ, R187, 0x1, RZ, 0xc0, !PT ;  /* 0x00000001bbff7812 */ /* 0x000fc600078ac0ff */
[----:B------:R-:W-:Y:S01]  /*16c10*/  LDGSTS.E [R135+0xdc00], desc[UR28][R238.64], P4 ;  /* 0x0dc00000ee877fae */ /* 0x000fe2000a1a101c */
[----:B------:R-:W-:-:S03]  /*16c20*/  SHF.R.U64 R187, R186, 0x6, RZ ;  /* 0x00000006babb7819 */ /* 0x000fc600000012ff */
[----:B------:R-:W3:Y:S01]  /*16c30*/  LDL.LU.64 R214, [R1+0x690] ;  /* 0x0006900001d67983 */ /* 0x000ee20000300a00 */
[----:B------:R-:W-:Y:S02]  /*16c40*/  LOP3.LUT P3, RZ, R187, 0x1, RZ, 0xc0, !PT ;  /* 0x00000001bbff7812 */ /* 0x000fe4000786c0ff */
[C---:B------:R-:W-:Y:S01]  /*16c50*/  SHF.R.U64 R187, R186.reuse, 0x5, RZ ;  /* 0x00000005babb7819 */ /* 0x040fe200000012ff */
[----:B------:R-:W3:Y:S03]  /*16c60*/  LDL.64 R216, [R1+0x200] ;  /* 0x0002000001d87983 */ /* 0x000ee60000100a00 */
[----:B------:R-:W-:Y:S01]  /*16c70*/  LOP3.LUT P6, RZ, R187, 0x1, RZ, 0xc0, !PT ;  /* 0x00000001bbff7812 */ /* 0x000fe200078cc0ff */
[----:B------:R-:W3:Y:S01]  /*16c80*/  LDL.64 R218, [R1+0x208] ;  /* 0x0002080001da7983 */ /* 0x000ee20000100a00 */
[----:B------:R-:W-:-:S03]  /*16c90*/  SHF.R.U64 R187, R186, 0x4, RZ ;  /* 0x00000004babb7819 */ /* 0x000fc600000012ff */
[----:B------:R-:W3:Y:S04]  /*16ca0*/  LDL.64 R220, [R1+0x210] ;  /* 0x0002100001dc7983 */ /* 0x000ee80000100a00 */
[----:B------:R-:W3:Y:S04]  /*16cb0*/  LDL.64 R222, [R1+0x218] ;  /* 0x0002180001de7983 */ /* 0x000ee80000100a00 */
[----:B------:R-:W3:Y:S04]  /*16cc0*/  LDL.64 R224, [R1+0x220] ;  /* 0x0002200001e07983 */ /* 0x000ee80000100a00 */
[----:B------:R-:W3:Y:S04]  /*16cd0*/  LDL.64 R226, [R1+0x228] ;  /* 0x0002280001e27983 */ /* 0x000ee80000100a00 */
[----:B------:R-:W3:Y:S04]  /*16ce0*/  LDL.64 R228, [R1+0x230] ;  /* 0x0002300001e47983 */ /* 0x000ee80000100a00 */
[----:B------:R-:W3:Y:S04]  /*16cf0*/  LDL.64 R230, [R1+0x238] ;  /* 0x0002380001e67983 */ /* 0x000ee80000100a00 */
[----:B------:R-:W3:Y:S04]  /*16d00*/  LDL.64 R232, [R1+0x4e0] ;  /* 0x0004e00001e87983 */ /* 0x000ee80000100a00 */
[----:B------:R-:W3:Y:S04]  /*16d10*/  LDL.64 R238, [R1+0x520] ;  /* 0x0005200001ee7983 */ /* 0x000ee80000100a00 */
[----:B----4-:R1:W-:Y:S02]  /*16d20*/  LDGSTS.E [R135+0xde00], desc[UR28][R132.64], P4 ;  /* 0x0de0000084877fae */ /* 0x0103e4000a1a101c */
[----:B-1----:R-:W1:Y:S01]  /*16d30*/  S2R R133, SR_TID.X ;  /* 0x0000000000857919 */ /* 0x002e620000002100 */
[----:B------:R-:W-:Y:S01]  /*16d40*/  LOP3.LUT P4, RZ, R187, 0x1, RZ, 0xc0, !PT ;  /* 0x00000001bbff7812 */ /* 0x000fe2000788c0ff */
[----:B------:R4:W-:Y:S04]  /*16d50*/  LDGSTS.E [R135+0xe000], desc[UR28][R240.64], P5 ;  /* 0x0e000000f0877fae */ /* 0x0009e8000a9a101c */
[----:B--2---:R4:W-:Y:S04]  /*16d60*/  LDGSTS.E [R135+0xe200], desc[UR28][R246.64], P5 ;  /* 0x0e200000f6877fae */ /* 0x0049e8000a9a101c */
[----:B------:R-:W2:Y:S04]  /*16d70*/  LDL.64 R240, [R1+0x560] ;  /* 0x0005600001f07983 */ /* 0x000ea80000100a00 */
[----:B------:R-:W2:Y:S01]  /*16d80*/  LDL.64 R246, [R1+0x5a0] ;  /* 0x0005a00001f67983 */ /* 0x000ea20000100a00 */
[----:B-1----:R-:W-:-:S04]  /*16d90*/  LOP3.LUT R133, R133, 0x3f, RZ, 0xc0, !PT ;  /* 0x0000003f85857812 */ /* 0x002fc800078ec0ff */
[----:B------:R-:W-:Y:S02]  /*16da0*/  ISETP.GE.AND P5, PT, R133, R252, PT ;  /* 0x000000fc8500720c */ /* 0x000fe40003fa6270 */
[----:B------:R-:W2:Y:S04]  /*16db0*/  LDL.64 R132, [R1+0x5f8] ;  /* 0x0005f80001847983 */ /* 0x000ea80000100a00 */
[----:B------:R4:W-:Y:S04]  /*16dc0*/  LDGSTS.E [R135+0xe400], desc[UR28][R248.64], P3 ;  /* 0x0e400000f8877fae */ /* 0x0009e800099a101c */
[----:B------:R4:W-:Y:S04]  /*16dd0*/  LDGSTS.E [R135+0xe600], desc[UR28][R244.64], P3 ;  /* 0x0e600000f4877fae */ /* 0x0009e800099a101c */
[----:B------:R4:W-:Y:S04]  /*16de0*/  LDGSTS.E [R135+0xe800], desc[UR28][R250.64], P6 ;  /* 0x0e800000fa877fae */ /* 0x0009e8000b1a101c */
[----:B------:R4:W-:Y:S04]  /*16df0*/  LDGSTS.E [R135+0xea00], desc[UR28][R242.64], P6 ;  /* 0x0ea00000f2877fae */ /* 0x0009e8000b1a101c */
[----:B------:R4:W-:Y:S04]  /*16e00*/  LDGSTS.E [R135+0xec00], desc[UR28][R236.64], P4 ;  /* 0x0ec00000ec877fae */ /* 0x0009e8000a1a101c */
[----:B------:R4:W-:Y:S04]  /*16e10*/  LDGSTS.E [R135+0xee00], desc[UR28][R234.64], P4 ;  /* 0x0ee00000ea877fae */ /* 0x0009e8000a1a101c */
[----:B------:R-:W2:Y:S04]  /*16e20*/  LDL.64 R248, [R1+0x5c8] ;  /* 0x0005c80001f87983 */ /* 0x000ea80000100a00 */
[----:B------:R-:W2:Y:S04]  /*16e30*/  LDL.64 R244, [R1+0x5e0] ;  /* 0x0005e00001f47983 */ /* 0x000ea80000100a00 */
[----:B------:R-:W2:Y:S01]  /*16e40*/  LDL.64 R234, [R1+0x4a0] ;  /* 0x0004a00001ea7983 */ /* 0x000ea20000100a00 */
[----:B------:R-:W-:-:S02]  /*16e50*/  SHF.R.U64 R187, R186, 0x3, RZ ;  /* 0x00000003babb7819 */ /* 0x000fc400000012ff */
[----:B------:R-:W-:Y:S01]  /*16e60*/  SHF.R.U64 R188, R186, 0x2, RZ ;  /* 0x00000002babc7819 */ /* 0x000fe200000012ff */
[----:B------:R-:W4:Y:S01]  /*16e70*/  LDL.64 R250, [R1+0x610] ;  /* 0x0006100001fa7983 */ /* 0x000f220000100a00 */
[----:B------:R-:W-:Y:S02]  /*16e80*/  LOP3.LUT P3, RZ, R187, 0x1, RZ, 0xc0, !PT ;  /* 0x00000001bbff7812 */ /* 0x000fe4000786c0ff */
[----:B------:R-:W-:Y:S01]  /*16e90*/  IADD3 R190, P6, PT, R212, UR12, RZ ;  /* 0x0000000cd4be7c10 */ /* 0x000fe2000ffde0ff */
[----:B------:R-:W4:Y:S01]  /*16ea0*/  LDL.64 R242, [R1+0x628] ;  /* 0x0006280001f27983 */ /* 0x000f220000100a00 */
[----:B------:R-:W-:Y:S02]  /*16eb0*/  SEL R187, RZ, 0x4, P5 ;  /* 0x00000004ffbb7807 */ /* 0x000fe40002800000 */
[----:B------:R-:W-:Y:S01]  /*16ec0*/  SHF.R.U64 R186, R186, 0x1, RZ ;  /* 0x00000001baba7819 */ /* 0x000fe200000012ff */
[----:B------:R-:W4:Y:S01]  /*16ed0*/  LDL.64 R236, [R1+0x640] ;  /* 0x0006400001ec7983 */ /* 0x000f220000100a00 */
[----:B------:R-:W-:-:S02]  /*16ee0*/  ISETP.GT.AND P5, PT, R209, 0x13f, PT ;  /* 0x0000013fd100780c */ /* 0x000fc40003fa4270 */
[----:B------:R-:W-:Y:S02]  /*16ef0*/  LOP3.LUT P4, RZ, R188, 0x1, RZ, 0xc0, !PT ;  /* 0x00000001bcff7812 */ /* 0x000fe4000788c0ff */
[----:B------:R-:W-:Y:S02]  /*16f00*/  IADD3.X R191, PT, PT, R213, UR13, RZ, P6, !PT ;  /* 0x0000000dd5bf7c10 */ /* 0x000fe4000b7fe4ff */
[----:B------:R-:W-:Y:S02]  /*16f10*/  LOP3.LUT P6, RZ, R186, 0x1, RZ, 0xc0, !PT ;  /* 0x00000001baff7812 */ /* 0x000fe400078cc0ff */
[----:B------:R-:W-:Y:S02]  /*16f20*/  SEL R187, R187, RZ, P5 ;  /* 0x000000ffbbbb7207 */ /* 0x000fe40002800000 */
[----:B------:R-:W-:-:S04]  /*16f30*/  IADD3 R192, P5, PT, R210, UR12, RZ ;  /* 0x0000000cd2c07c10 */ /* 0x000fc8000ffbe0ff */
[----:B------:R-:W-:Y:S01]  /*16f40*/  IADD3.X R193, PT, PT, R211, UR13, RZ, P5, !PT ;  /* 0x0000000dd3c17c10 */ /* 0x000fe2000affe4ff */
[----:B---3--:R1:W-:Y:S04]  /*16f50*/  LDGSTS.E [R135+0xf000], desc[UR28][R216.64], P3 ;  /* 0x0f000000d8877fae */ /* 0x0083e800099a101c */
[----:B------:R1:W-:Y:S01]  /*16f60*/  LDGSTS.E [R135+0xf200], desc[UR28][R218.64], P3 ;  /* 0x0f200000da877fae */ /* 0x0003e200099a101c */
[----:B------:R-:W-:-:S03]  /*16f70*/  ISETP.NE.U32.AND P3, PT, R187, RZ, PT ;  /* 0x000000ffbb00720c */ /* 0x000fc60003f65070 */
[----:B------:R1:W-:Y:S01]  /*16f80*/  LDGSTS.E [R135+0xf400], desc[UR28][R220.64], P4 ;  /* 0x0f400000dc877fae */ /* 0x0003e2000a1a101c */
[----:B------:R-:W-:-:S03]  /*16f90*/  IADD3 R188, P5, PT, R214, UR12, RZ ;  /* 0x0000000cd6bc7c10 */ /* 0x000fc6000ffbe0ff */
[----:B------:R1:W-:Y:S04]  /*16fa0*/  LDGSTS.E [R135+0xf600], desc[UR28][R222.64], P4 ;  /* 0x0f600000de877fae */ /* 0x0003e8000a1a101c */
[----:B------:R1:W-:Y:S04]  /*16fb0*/  LDGSTS.E [R135+0xf800], desc[UR28][R224.64], P6 ;  /* 0x0f800000e0877fae */ /* 0x0003e8000b1a101c */
[----:B------:R1:W-:Y:S01]  /*16fc0*/  LDGSTS.E [R135+0xfa00], desc[UR28][R226.64], P6 ;  /* 0x0fa00000e2877fae */ /* 0x0003e2000b1a101c */
[----:B------:R-:W-:-:S03]  /*16fd0*/  IADD3.X R189, PT, PT, R215, UR13, RZ, P5, !PT ;  /* 0x0000000dd7bd7c10 */ /* 0x000fc6000affe4ff */
[----:B------:R1:W-:Y:S04]  /*16fe0*/  LDGSTS.E [R135+0xfc00], desc[UR28][R228.64], !P2 ;  /* 0x0fc00000e4877fae */ /* 0x0003e8000d1a101c */
[----:B------:R1:W-:Y:S04]  /*16ff0*/  LDGSTS.E [R135+0xfe00], desc[UR28][R230.64], !P2 ;  /* 0x0fe00000e6877fae */ /* 0x0003e8000d1a101c */
[----:B------:R-:W0:Y:S04]  /*17000*/  LDGDEPBAR ;  /* 0x00000000000079af */ /* 0x000e280000000000 */
[----:B------:R1:W-:Y:S04]  /*17010*/  STL.64 [R1+0x3f8], R192 ;  /* 0x0003f8c001007387 */ /* 0x0003e80000100a00 */
[----:B------:R1:W-:Y:S04]  /*17020*/  STL.64 [R1+0x418], R190 ;  /* 0x000418be01007387 */ /* 0x0003e80000100a00 */
[----:B------:R1:W-:Y:S04]  /*17030*/  STL.64 [R1+0x438], R188 ;  /* 0x000438bc01007387 */ /* 0x0003e80000100a00 */
        /* <DEDUP_REMOVED lines=19> */
[----:B--2---:R1:W-:Y:S04]  /*17170*/  LDGSTS.E [R208+0x60000], desc[UR28][R234.64], P3 ;  /* 0x60000000ead07fae */ /* 0x0043e800099a101c */
[----:B------:R1:W-:Y:S04]  /*17180*/  LDGSTS.E [R208+0x60400], desc[UR28][R232.64], P3 ;  /* 0x60400000e8d07fae */ /* 0x0003e800099a101c */
[----:B------:R1:W-:Y:S04]  /*17190*/  LDGSTS.E [R208+0x60800], desc[UR28][R238.64], P3 ;  /* 0x60800000eed07fae */ /* 0x0003e800099a101c */
[----:B------:R1:W-:Y:S04]  /*171a0*/  LDGSTS.E [R208+0x60c00], desc[UR28][R240.64], P3 ;  /* 0x60c00000f0d07fae */ /* 0x0003e800099a101c */
[----:B------:R1:W-:Y:S04]  /*171b0*/  LDGSTS.E [R208+0x61000], desc[UR28][R246.64], P3 ;  /* 0x61000000f6d07fae */ /* 0x0003e800099a101c */
[----:B------:R1:W-:Y:S04]  /*171c0*/  LDGSTS.E [R208+0x61400], desc[UR28][R248.64], P3 ;  /* 0x61400000f8d07fae */ /* 0x0003e800099a101c */
[----:B------:R-:W2:Y:S04]  /*171d0*/  LDL.64 R234, [R1+0x658] ;  /* 0x0006580001ea7983 */ /* 0x000ea80000100a00 */
[----:B------:R1:W-:Y:S04]  /*171e0*/  LDGSTS.E [R208+0x61800], desc[UR28][R244.64], P3 ;  /* 0x61800000f4d07fae */ /* 0x0003e800099a101c */
[----:B------:R1:W-:Y:S04]  /*171f0*/  LDGSTS.E [R208+0x61c00], desc[UR28][R132.64], P3 ;  /* 0x61c0000084d07fae */ /* 0x0003e800099a101c */
[----:B------:R-:W3:Y:S04]  /*17200*/  LDL.64 R248, [R1+0x688] ;  /* 0x0006880001f87983 */ /* 0x000ee80000100a00 */
[----:B------:R-:W3:Y:S04]  /*17210*/  LDL.64 R244, [R1+0x680] ;  /* 0x0006800001f47983 */ /* 0x000ee80000100a00 */
[----:B------:R-:W3:Y:S04]  /*17220*/  LDL.64 R132, [R1+0x678] ;  /* 0x0006780001847983 */ /* 0x000ee80000100a00 */
[----:B------:R-:W3:Y:S04]  /*17230*/  LDL.64 R246, [R1+0x2d0] ;  /* 0x0002d00001f67983 */ /* 0x000ee80000100a00 */
[----:B------:R-:W3:Y:S04]  /*17240*/  LDL.64 R240, [R1+0x318] ;  /* 0x0003180001f07983 */ /* 0x000ee80000100a00 */
[----:B------:R-:W3:Y:S04]  /*17250*/  LDL.64 R238, [R1+0x498] ;  /* 0x0004980001ee7983 */ /* 0x000ee80000100a00 */
[----:B------:R-:W3:Y:S04]  /*17260*/  LDL.64 R232, [R1+0x4d8] ;  /* 0x0004d80001e87983 */ /* 0x000ee80000100a00 */
[----:B----4-:R1:W-:Y:S04]  /*17270*/  LDGSTS.E [R208+0x62000], desc[UR28][R250.64], P3 ;  /* 0x62000000fad07fae */ /* 0x0103e800099a101c */
[----:B------:R1:W-:Y:S04]  /*17280*/  LDGSTS.E [R208+0x62400], desc[UR28][R242.64], P3 ;  /* 0x62400000f2d07fae */ /* 0x0003e800099a101c */
[----:B------:R1:W-:Y:S04]  /*17290*/  LDGSTS.E [R208+0x62800], desc[UR28][R236.64], P3 ;  /* 0x62800000ecd07fae */ /* 0x0003e800099a101c */
[----:B------:R-:W4:Y:S04]  /*172a0*/  LDL.64 R250, [R1+0x550] ;  /* 0x0005500001fa7983 */ /* 0x000f280000100a00 */
[----:B------:R-:W4:Y:S04]  /*172b0*/  LDL.64 R242, [R1+0x590] ;  /* 0x0005900001f27983 */ /* 0x000f280000100a00 */
[----:B------:R-:W4:Y:S04]  /*172c0*/  LDL.64 R236, [R1+0x5b8] ;  /* 0x0005b80001ec7983 */ /* 0x000f280000100a00 */
[----:B--2---:R1:W-:Y:S04]  /*172d0*/  LDGSTS.E [R208+0x62c00], desc[UR28][R234.64], P3 ;  /* 0x62c00000ead07fae */ /* 0x0043e800099a101c */
[----:B---3--:R1:W-:Y:S04]  /*172e0*/  LDGSTS.E [R208+0x63000], desc[UR28][R142.64], P3 ;  /* 0x630000008ed07fae */ /* 0x0083e800099a101c */
[----:B------:R-:W2:Y:S04]  /*172f0*/  LDL.64 R234, [R1+0x5d0] ;  /* 0x0005d00001ea7983 */ /* 0x000ea80000100a00 */
[----:B------:R1:W5:Y:S04]  /*17300*/  LDL.LU.64 R142, [R1+0x760] ;  /* 0x00076000018e7983 */ /* 0x0003680000300a00 */
[----:B------:R1:W-:Y:S04]  /*17310*/  LDGSTS.E [R208+0x63400], desc[UR28][R132.64], P3 ;  /* 0x6340000084d07fae */ /* 0x0003e800099a101c */
[----:B------:R1:W-:Y:S04]  /*17320*/  LDGSTS.E [R208+0x63800], desc[UR28][R244.64], P3 ;  /* 0x63800000f4d07fae */ /* 0x0003e800099a101c */
[----:B------:R1:W-:Y:S04]  /*17330*/  LDGSTS.E [R208+0x63c00], desc[UR28][R248.64], P3 ;  /* 0x63c00000f8d07fae */ /* 0x0003e800099a101c */
[----:B------:R-:W3:Y:S04]  /*17340*/  LDL.LU.64 R132, [R1+0x758] ;  /* 0x0007580001847983 */ /* 0x000ee80000300a00 */
[----:B------:R-:W2:Y:S04]  /*17350*/  LDL.LU.64 R244, [R1+0x750] ;  /* 0x0007500001f47983 */ /* 0x000ea80000300a00 */
[----:B------:R-:W2:Y:S04]  /*17360*/  LDL.LU.64 R248, [R1+0x748] ;  /* 0x0007480001f87983 */ /* 0x000ea80000300a00 */
[----:B------:R1:W-:Y:S04]  /*17370*/  LDGSTS.E [R134+0x60100], desc[UR28][R246.64], P3 ;  /* 0x60100000f6867fae */ /* 0x0003e800099a101c */
[----:B------:R1:W-:Y:S04]  /*17380*/  LDGSTS.E [R134+0x60500], desc[UR28][R240.64], P3 ;  /* 0x60500000f0867fae */ /* 0x0003e800099a101c */
[----:B------:R1:W-:Y:S04]  /*17390*/  LDGSTS.E [R134+0x60900], desc[UR28][R238.64], P3 ;  /* 0x60900000ee867fae */ /* 0x0003e800099a101c */
[----:B------:R-:W2:Y:S04]  /*173a0*/  LDL.LU.64 R246, [R1+0x740] ;  /* 0x0007400001f67983 */ /* 0x000ea80000300a00 */
        /* <DEDUP_REMOVED lines=27> */
[----:B------:R1:W5:Y:S04]  /*17560*/  LDL.LU.64 R198, [R1+0x6c8] ;  /* 0x0006c80001c67983 */ /* 0x0003680000300a00 */
[----:B------:R-:W2:Y:S04]  /*17570*/  LDL.64 R134, [R1+0x290] ;  /* 0x0002900001867983 */ /* 0x000ea80000100a00 */
[----:B---3--:R1:W-:Y:S04]  /*17580*/  LDGSTS.E [R133+0x60200], desc[UR28][R2.64], P3 ;  /* 0x6020000002857fae */ /* 0x0083e800099a101c */
[----:B------:R1:W5:Y:S01]  /*17590*/  LDL.LU.64 R2, [R1+0x6c0] ;  /* 0x0006c00001027983 */ /* 0x0003620000300a00 */
[----:B------:R-:W-:Y:S01]  /*175a0*/  UMOV UR6, URZ ;  /* 0x000000ff00067c82 */ /* 0x000fe20008000000 */
[----:B------:R-:W-:-:S02]  /*175b0*/  ISETP.GE.AND P2, PT, R209, 0x40, PT ;  /* 0x00000040d100780c */ /* 0x000fc40003f46270 */
[----:B--2---:R1:W-:Y:S04]  /*175c0*/  LDGSTS.E [R133+0x60600], desc[UR28][R134.64], P3 ;  /* 0x6060000086857fae */ /* 0x0043e800099a101c */
[----:B------:R1:W-:Y:S04]  /*175d0*/  LDGSTS.E [R133+0x60a00], desc[UR28][R186.64], P3 ;  /* 0x60a00000ba857fae */ /* 0x0003e800099a101c */
[----:B------:R1:W-:Y:S04]  /*175e0*/  LDGSTS.E [R133+0x60e00], desc[UR28][R204.64], P3 ;  /* 0x60e00000cc857fae */ /* 0x0003e800099a101c */
[----:B------:R1:W-:Y:S04]  /*175f0*/  LDGSTS.E [R133+0x61200], desc[UR28][R202.64], P3 ;  /* 0x61200000ca857fae */ /* 0x0003e800099a101c */
[----:B------:R1:W-:Y:S04]  /*17600*/  LDGSTS.E [R133+0x61600], desc[UR28][R196.64], P3 ;  /* 0x61600000c4857fae */ /* 0x0003e800099a101c */
[----:B------:R1:W-:Y:S04]  /*17610*/  LDGSTS.E [R133+0x61a00], desc[UR28][R194.64], P3 ;  /* 0x61a00000c2857fae */ /* 0x0003e800099a101c */
[----:B----4-:R1:W-:Y:S04]  /*17620*/  LDGSTS.E [R133+0x61e00], desc[UR28][R250.64], P3 ;  /* 0x61e00000fa857fae */ /* 0x0103e800099a101c */
[----:B------:R1:W-:Y:S04]  /*17630*/  LDGSTS.E [R133+0x62200], desc[UR28][R242.64], P3 ;  /* 0x62200000f2857fae */ /* 0x0003e800099a101c */
        /* <DEDUP_REMOVED lines=22> */
[----:B------:R1:W-:Y:S01]  /*177a0*/  LDGSTS.E [R132+0x63f00], desc[UR28][R188.64], P3 ;  /* 0x63f00000bc847fae */ /* 0x0003e200099a101c */
[----:B------:R-:W-:-:S03]  /*177b0*/  ISETP.GE.AND P3, PT, R209, 0x80, PT ;  /* 0x00000080d100780c */ /* 0x000fc60003f66270 */
[----:B------:R-:W0:Y:S10]  /*177c0*/  LDGDEPBAR ;  /* 0x00000000000079af */ /* 0x000e340000000000 */
[----:B-1----:R-:W-:Y:S05]  /*177d0*/  @!P3 BRA `(.L_x_8) ;  /* 0x000000a800a8b947 */ /* 0x002fea0003800000 */
[----:B------:R-:W-:Y:S01]  /*177e0*/  STL [R1], R14 ;  /* 0x0000000e01007387 */ /* 0x000fe20000100800 */
[----:B------:R-:W-:Y:S01]  /*177f0*/  IMAD.MOV.U32 R229, RZ, RZ, R56 ;  /* 0x000000ffffe57224 */ /* 0x000fe200078e0038 */
[----:B------:R-:W-:Y:S01]  /*17800*/  MOV R228, R57 ;  /* 0x0000003900e47202 */ /* 0x000fe20000000f00 */
[----:B------:R-:W-:Y:S01]  /*17810*/  IMAD.MOV.U32 R223, RZ, RZ, R66 ;  /* 0x000000ffffdf7224 */ /* 0x000fe200078e0042 */
[----:B------:R-:W-:Y:S01]  /*17820*/  STL [R1+0x8], R10 ;  /* 0x0000080a01007387 */ /* 0x000fe20000100800 */
[----:B------:R-:W-:Y:S01]  /*17830*/  MOV R222, R67 ;  /* 0x0000004300de7202 */ /* 0x000fe20000000f00 */
[----:B------:R-:W-:Y:S01]  /*17840*/  IMAD.MOV.U32 R221, RZ, RZ, R70 ;  /* 0x000000ffffdd7224 */ /* 0x000fe200078e0046 */
[----:B------:R-:W-:Y:S01]  /*17850*/  MOV R189, R127 ;  /* 0x0000007f00bd7202 */ /* 0x000fe20000000f00 */
[----:B------:R-:W-:Y:S01]  /*17860*/  STL [R1+0x4], R11 ;  /* 0x0000040b01007387 */ /* 0x000fe20000100800 */
[----:B------:R-:W-:Y:S01]  /*17870*/  IMAD.MOV.U32 R220, RZ, RZ, R71 ;  /* 0x000000ffffdc7224 */ /* 0x000fe200078e0047 */
[----:B------:R-:W-:Y:S01]  /*17880*/  MOV R216, R79 ;  /* 0x0000004f00d87202 */ /* 0x000fe20000000f00 */
[----:B------:R-:W-:Y:S01]  /*17890*/  IMAD.MOV.U32 R219, RZ, RZ, R74 ;  /* 0x000000ffffdb7224 */ /* 0x000fe200078e004a */
[----:B------:R-:W-:Y:S01]  /*178a0*/  STL [R1+0x10], R6 ;  /* 0x0000100601007387 */ /* 0x000fe20000100800 */
[----:B------:R-:W-:Y:S01]  /*178b0*/  IMAD.MOV.U32 R218, RZ, RZ, R75 ;  /* 0x000000ffffda7224 */ /* 0x000fe200078e004b */
[----:B------:R-:W-:Y:S01]  /*178c0*/  SHF.R.S32.HI R132, RZ, 0x1f, R209 ;  /* 0x0000001fff847819 */ /* 0x000fe200000114d1 */
[----:B------:R-:W-:Y:S01]  /*178d0*/  IMAD.MOV.U32 R190, RZ, RZ, R126 ;  /* 0x000000ffffbe7224 */ /* 0x000fe200078e007e */
[----:B------:R-:W-:Y:S01]  /*178e0*/  STL [R1+0xc], R7 ;  /* 0x00000c0701007387 */ /* 0x000fe20000100800 */
[----:B------:R-:W-:Y:S01]  /*178f0*/  IMAD.MOV.U32 R217, RZ, RZ, R78 ;  /* 0x000000ffffd97224 */ /* 0x000fe200078e004e */
[----:B------:R-:W-:Y:S01]  /*17900*/  LEA.HI R134, R132, R209, RZ, 0x6 ;  /* 0x000000d184867211 */ /* 0x000fe200078f30ff */
[----:B------:R-:W-:Y:S01]  /*17910*/  IMAD.MOV.U32 R215, RZ, RZ, R82 ;  /* 0x000000ffffd77224 */ /* 0x000fe200078e0052 */
[----:B------:R1:W-:Y:S01]  /*17920*/  STL [R1+0x18], R4 ;  /* 0x0000180401007387 */ /* 0x0003e20000100800 */
[----:B------:R-:W-:Y:S01]  /*17930*/  IMAD.MOV.U32 R214, RZ, RZ, R83 ;  /* 0x000000ffffd67224 */ /* 0x000fe200078e0053 */
[----:B------:R-:W-:Y:S01]  /*17940*/  MOV R210, R91 ;  /* 0x0000005b00d27202 */ /* 0x000fe20000000f00 */
[----:B------:R-:W-:Y:S01]  /*17950*/  IMAD.MOV.U32 R188, RZ, RZ, R130 ;  /* 0x000000ffffbc7224 */ /* 0x000fe200078e0082 */
[----:B------:R-:W-:Y:S01]  /*17960*/  STL [R1+0x14], R5 ;  /* 0x0000140501007387 */ /* 0x000fe20000100800 */
        /* <DEDUP_REMOVED lines=8> */
[----:B-----5:R-:W-:Y:S01]  /*179f0*/  IMAD.MOV.U32 R133, RZ, RZ, R143 ;  /* 0x000000ffff857224 */ /* 0x020fe200078e008f */
        /* <DEDUP_REMOVED lines=23> */
[----:B------:R-:W-:-:S02]  /*17b70*/  IMAD.MOV.U32 R211, RZ, RZ, R90 ;  /* 0x000000ffffd37224 */ /* 0x000fc400078e005a */
[----:B------:R-:W-:Y:S01]  /*17b80*/  IMAD.MOV.U32 R175, RZ, RZ, R177 ;  /* 0x000000ffffaf7224 */ /* 0x000fe200078e00b1 */
[----:B------:R-:W-:Y:S01]  /*17b90*/  STL [R1+0x40], R24 ;  /* 0x0000401801007387 */ /* 0x000fe20000100800 */
[----:B------:R-:W-:Y:S02]  /*17ba0*/  IMAD.MOV.U32 R209, RZ, RZ, R94 ;  /* 0x000000ffffd17224 */ /* 0x000fe400078e005e */
[----:B------:R-:W-:Y:S01]  /*17bb0*/  IMAD.MOV.U32 R208, RZ, RZ, R95 ;  /* 0x000000ffffd07224 */ /* 0x000fe200078e005f */
[----:B------:R-:W-:Y:S01]  /*17bc0*/  STL [R1+0x3c], R25 ;  /* 0x00003c1901007387 */ /* 0x000fe20000100800 */
[----:B------:R-:W-:Y:S02]  /*17bd0*/  IMAD.MOV.U32 R134, RZ, RZ, R138 ;  /* 0x000000ffff867224 */ /* 0x000fe400078e008a */
        /* <DEDUP_REMOVED lines=56> */
[----:B------:R-:W-:-:S03]  /*17f60*/  IMAD.MOV.U32 R252, RZ, RZ, R15 ;  /* 0x000000fffffc7224 */ /* 0x000fc600078e000f */
[----:B------:R-:W-:Y:S04]  /*17f70*/  STL [R1+0x8c], R73 ;  /* 0x00008c4901007387 */ /* 0x000fe80000100800 */
        /* <DEDUP_REMOVED lines=12> */
[----:B------:R-:W2:Y:S04]  /*18040*/  LDL.LU.64 R56, [R1+0x2d0] ;  /* 0x0002d00001387983 */ /* 0x000ea80000300a00 */
[----:B------:R-:W3:Y:S04]  /*18050*/  LDL.LU.64 R66, [R1+0x280] ;  /* 0x0002800001427983 */ /* 0x000ee80000300a00 */
[----:B------:R-:W4:Y:S04]  /*18060*/  LDL.LU.64 R70, [R1+0x498] ;  /* 0x0004980001467983 */ /* 0x000f280000300a00 */
[----:B------:R-:W2:Y:S04]  /*18070*/  LDL.LU.64 R74, [R1+0x2a0] ;  /* 0x0002a000014a7983 */ /* 0x000ea80000300a00 */
        /* <DEDUP_REMOVED lines=17> */
[----:B------:R-:W-:Y:S04]  /*18190*/  STL [R1+0xc8], R100 ;  /* 0x0000c86401007387 */ /* 0x000fe80000100800 */
[----:B------:R-:W-:Y:S04]  /*181a0*/  STL [R1+0xc4], R101 ;  /* 0x0000c46501007387 */ /* 0x000fe80000100800 */
[----:B------:R-:W2:Y:S04]  /*181b0*/  LDL.LU.64 R62, [R1+0x138] ;  /* 0x00013800013e7983 */ /* 0x000ea80000300a00 */
        /* <DEDUP_REMOVED lines=8> */
[----:B------:R-:W-:Y:S04]  /*18240*/  STL [R1+0xe4], R117 ;  /* 0x0000e47501007387 */ /* 0x000fe80000100800 */
[----:B------:R-:W2:Y:S04]  /*18250*/  LDL.LU.64 R54, [R1+0x108] ;  /* 0x0001080001367983 */ /* 0x000ea80000300a00 */
[----:B------:R-:W-:Y:S04]  /*18260*/  STL [R1+0xf0], R120 ;  /* 0x0000f07801007387 */ /* 0x000fe80000100800 */
[----:B------:R-:W-:Y:S04]  /*18270*/  STL [R1+0xec], R121 ;  /* 0x0000ec7901007387 */ /* 0x000fe80000100800 */
[----:B------:R-:W3:Y:S04]  /*18280*/  LDL.LU.64 R46, [R1+0x110] ;  /* 0x00011000012e7983 */ /* 0x000ee80000300a00 */
[----:B------:R-:W-:Y:S04]  /*18290*/  STL [R1+0xf8], R124 ;  /* 0x0000f87c01007387 */ /* 0x000fe80000100800 */
[----:B------:R-:W-:Y:S04]  /*182a0*/  STL [R1+0xf4], R125 ;  /* 0x0000f47d01007387 */ /* 0x000fe80000100800 */
[----:B------:R-:W4:Y:S04]  /*182b0*/  LDL.LU.64 R52, [R1+0x118] ;  /* 0x0001180001347983 */ /* 0x000f280000300a00 */
[----:B------:R-:W-:Y:S04]  /*182c0*/  STL [R1+0x100], R156 ;  /* 0x0001009c01007387 */ /* 0x000fe80000100800 */
[----:B------:R-:W-:Y:S04]  /*182d0*/  STL [R1+0xfc], R157 ;  /* 0x0000fc9d01007387 */ /* 0x000fe80000100800 */
[----:B------:R-:W4:Y:S04]  /*182e0*/  LDL.LU.64 R50, [R1+0x120] ;  /* 0x0001200001327983 */ /* 0x000f280000300a00 */
[----:B--2---:R2:W-:Y:S01]  /*182f0*/  STL [R1+0x108], R54 ;  /* 0x0001083601007387 */ /* 0x0045e20000100800 */
[----:B-1----:R-:W-:-:S03]  /*18300*/  MOV R4, R55 ;  /* 0x0000003700047202 */ /* 0x002fc60000000f00 */
[----:B--2---:R-:W2:Y:S04]  /*18310*/  LDL.LU.64 R54, [R1+0x128] ;  /* 0x0001280001367983 */ /* 0x004ea80000300a00 */
[----:B------:R1:W-:Y:S04]  /*18320*/  STL [R1+0x104], R4 ;  /* 0x0001040401007387 */ /* 0x0003e80000100800 */
[----:B---3--:R3:W-:Y:S01]  /*18330*/  STL [R1+0x110], R46 ;  /* 0x0001102e01007387 */ /* 0x0087e20000100800 */
[----:B-1----:R-:W-:-:S03]  /*18340*/  IMAD.MOV.U32 R4, RZ, RZ, R47 ;  /* 0x000000ffff047224 */ /* 0x002fc600078e002f */
[----:B---3--:R-:W3:Y:S04]  /*18350*/  LDL.LU.64 R46, [R1+0x130] ;  /* 0x00013000012e7983 */ /* 0x008ee80000300a00 */
[----:B------:R1:W-:Y:S04]  /*18360*/  STL [R1+0x10c], R4 ;  /* 0x00010c0401007387 */ /* 0x0003e80000100800 */
[----:B----4-:R4:W-:Y:S01]  /*18370*/  STL [R1+0x118], R52 ;  /* 0x0001183401007387 */ /* 0x0109e20000100800 */
[----:B-1----:R-:W-:-:S05]  /*18380*/  IMAD.MOV.U32 R4, RZ, RZ, R53 ;  /* 0x000000ffff047224 */ /* 0x002fca00078e0035 */
[----:B------:R1:W-:Y:S04]  /*18390*/  STL [R1+0x114], R4 ;  /* 0x0001140401007387 */ /* 0x0003e80000100800 */
[----:B----4-:R-:W4:Y:S04]  /*183a0*/  LDL.LU.64 R52, [R1+0x188] ;  /* 0x0001880001347983 */ /* 0x010f280000300a00 */
[----:B------:R1:W-:Y:S02]  /*183b0*/  STL [R1+0x120], R50 ;  /* 0x0001203201007387 */ /* 0x0003e40000100800 */
[----:B-1----:R-:W-:-:S02]  /*183c0*/  IMAD.MOV.U32 R4, RZ, RZ, R51 ;  /* 0x000000ffff047224 */ /* 0x002fc400078e0033 */
[----:B------:R-:W4:Y:S04]  /*183d0*/  LDL.LU.64 R50, [R1+0x140] ;  /* 0x0001400001327983 */ /* 0x000f280000300a00 */
[----:B------:R1:W-:Y:S04]  /*183e0*/  STL [R1+0x11c], R4 ;  /* 0x00011c0401007387 */ /* 0x0003e80000100800 */
[----:B--2---:R2:W-:Y:S01]  /*183f0*/  STL [R1+0x128], R54 ;  /* 0x0001283601007387 */ /* 0x0045e20000100800 */
[----:B-1----:R-:W-:-:S03]  /*18400*/  IMAD.MOV.U32 R4, RZ, RZ, R55 ;  /* 0x000000ffff047224 */ /* 0x002fc600078e0037 */
[----:B--2---:R-:W2:Y:S04]  /*18410*/  LDL.LU.64 R54, [R1+0x148] ;  /* 0x0001480001367983 */ /* 0x004ea80000300a00 */
[----:B------:R1:W-:Y:S04]  /*18420*/  STL [R1+0x124], R4 ;  /* 0x0001240401007387 */ /* 0x0003e80000100800 */
[----:B---3--:R3:W-:Y:S04]  /*18430*/  STL [R1+0x130], R46 ;  /* 0x0001302e01007387 */ /* 0x0087e80000100800 */
[----:B------:R-:W-:Y:S01]  /*18440*/  STL [R1+0x138], R62 ;  /* 0x0001383e01007387 */ /* 0x000fe20000100800 */
[----:B-1----:R-:W-:-:S05]  /*18450*/  IMAD.MOV.U32 R4, RZ, RZ, R47 ;  /* 0x000000ffff047224 */ /* 0x002fca00078e002f */
[----:B------:R1:W-:Y:S04]  /*18460*/  STL [R1+0x12c], R4 ;  /* 0x00012c0401007387 */ /* 0x0003e80000100800 */
[----:B---3--:R-:W3:Y:S01]  /*18470*/  LDL.LU.64 R46, [R1+0x1a0] ;  /* 0x0001a000012e7983 */ /* 0x008ee20000300a00 */
[----:B-1----:R-:W-:-:S03]  /*18480*/  MOV R4, R63 ;  /* 0x0000003f00047202 */ /* 0x002fc60000000f00 */
[----:B------:R-:W3:Y:S04]  /*18490*/  LDL.LU.64 R62, [R1+0x158] ;  /* 0x00015800013e7983 */ /* 0x000ee80000300a00 */
[----:B------:R1:W-:Y:S04]  /*184a0*/  STL [R1+0x134], R4 ;  /* 0x0001340401007387 */ /* 0x0003e80000100800 */
[----:B----4-:R-:W-:Y:S01]  /*184b0*/  STL [R1+0x140], R50 ;  /* 0x0001403201007387 */ /* 0x010fe20000100800 */
[----:B-1----:R-:W-:-:S03]  /*184c0*/  IMAD.MOV.U32 R4, RZ, RZ, R51 ;  /* 0x000000ffff047224 */ /* 0x002fc600078e0033 */
[----:B------:R-:W4:Y:S04]  /*184d0*/  LDL.LU.64 R38, [R1+0x160] ;  /* 0x0001600001267983 */ /* 0x000f280000300a00 */
[----:B------:R1:W-:Y:S04]  /*184e0*/  STL [R1+0x13c], R4 ;  /* 0x00013c0401007387 */ /* 0x0003e80000100800 */
[----:B--2---:R2:W-:Y:S01]  /*184f0*/  STL [R1+0x148], R54 ;  /* 0x0001483601007387 */ /* 0x0045e20000100800 */
[----:B-1----:R-:W-:-:S03]  /*18500*/  IMAD.MOV.U32 R4, RZ, RZ, R55 ;  /* 0x000000ffff047224 */ /* 0x002fc600078e0037 */
[----:B------:R-:W4:Y:S04]  /*18510*/  LDL.LU.64 R50, [R1+0x168] ;  /* 0x0001680001327983 */ /* 0x000f280000300a00 */
[----:B------:R1:W-:Y:S04]  /*18520*/  STL [R1+0x144], R4 ;  /* 0x0001440401007387 */ /* 0x0003e80000100800 */
[----:B------:R3:W-:Y:S04]  /*18530*/  STL [R1+0x150], R42 ;  /* 0x0001502a01007387 */ /* 0x0007e80000100800 */
[----:B--2---:R-:W2:Y:S01]  /*18540*/  LDL.LU.64 R54, [R1+0x170] ;  /* 0x0001700001367983 */ /* 0x004ea20000300a00 */
[----:B-1----:R-:W-:-:S03]  /*18550*/  IMAD.MOV.U32 R4, RZ, RZ, R43 ;  /* 0x000000ffff047224 */ /* 0x002fc600078e002b */
[----:B---3--:R-:W-:Y:S04]  /*18560*/  STL [R1+0x158], R62 ;  /* 0x0001583e01007387 */ /* 0x008fe80000100800 */
[----:B------:R1:W-:Y:S04]  /*18570*/  STL [R1+0x14c], R4 ;  /* 0x00014c0401007387 */ /* 0x0003e80000100800 */
[----:B------:R-:W3:Y:S01]  /*18580*/  LDL.LU.64 R42, [R1+0x178] ;  /* 0x00017800012a7983 */ /* 0x000ee20000300a00 */
[----:B-1----:R-:W-:-:S03]  /*18590*/  IMAD.MOV.U32 R4, RZ, RZ, R63 ;  /* 0x000000ffff047224 */ /* 0x002fc600078e003f */
[----:B----4-:R-:W-:Y:S04]  /*185a0*/  STL [R1+0x160], R38 ;  /* 0x0001602601007387 */ /* 0x010fe80000100800 */
[----:B------:R1:W-:Y:S04]  /*185b0*/  STL [R1+0x154], R4 ;  /* 0x0001540401007387 */ /* 0x0003e80000100800 */
[----:B------:R-:W4:Y:S01]  /*185c0*/  LDL.LU.64 R62, [R1+0x180] ;  /* 0x00018000013e7983 */ /* 0x000f220000300a00 */
[----:B-1----:R-:W-:-:S03]  /*185d0*/  IMAD.MOV.U32 R4, RZ, RZ, R39 ;  /* 0x000000ffff047224 */ /* 0x002fc600078e0027 */
[----:B------:R-:W-:Y:S04]  /*185e0*/  STL [R1+0x168], R50 ;  /* 0x0001683201007387 */ /* 0x000fe80000100800 */
[----:B------:R1:W-:Y:S02]  /*185f0*/  STL [R1+0x15c], R4 ;  /* 0x00015c0401007387 */ /* 0x0003e40000100800 */
[----:B-1----:R-:W-:-:S05]  /*18600*/  MOV R4, R51 ;  /* 0x0000003300047202 */ /* 0x002fca0000000f00 */
[----:B------:R1:W-:Y:S04]  /*18610*/  STL [R1+0x164], R4 ;  /* 0x0001640401007387 */ /* 0x0003e80000100800 */
[----:B--2---:R2:W-:Y:S04]  /*18620*/  STL [R1+0x170], R54 ;  /* 0x0001703601007387 */ /* 0x0045e80000100800 */
[----:B------:R-:W4:Y:S01]  /*18630*/  LDL.LU.64 R50, [R1+0x190] ;  /* 0x0001900001327983 */ /* 0x000f220000300a00 */
[----:B-1----:R-:W-:-:S03]  /*18640*/  IMAD.MOV.U32 R4, RZ, RZ, R55 ;  /* 0x000000ffff047224 */ /* 0x002fc600078e0037 */
[----:B---3--:R-:W-:Y:S04]  /*18650*/  STL [R1+0x178], R42 ;  /* 0x0001782a01007387 */ /* 0x008fe80000100800 */
[----:B------:R1:W-:Y:S04]  /*18660*/  STL [R1+0x16c], R4 ;  /* 0x00016c0401007387 */ /* 0x0003e80000100800 */
[----:B--2---:R-:W2:Y:S01]  /*18670*/  LDL.LU.64 R54, [R1+0x198] ;  /* 0x0001980001367983 */ /* 0x004ea20000300a00 */
[----:B-1----:R-:W-:-:S03]  /*18680*/  IMAD.MOV.U32 R4, RZ, RZ, R43 ;  /* 0x000000ffff047224 */ /* 0x002fc600078e002b */
[----:B----4-:R-:W-:Y:S04]  /*18690*/  STL [R1+0x180], R62 ;  /* 0x0001803e01007387 */ /* 0x010fe80000100800 */
[----:B------:R1:W-:Y:S02]  /*186a0*/  STL [R1+0x174], R4 ;  /* 0x0001740401007387 */ /* 0x0003e40000100800 */
[----:B-1----:R-:W-:Y:S02]  /*186b0*/  IMAD.MOV.U32 R4, RZ, RZ, R63 ;  /* 0x000000ffff047224 */ /* 0x002fe400078e003f */
[----:B------:R-:W3:Y:S04]  /*186c0*/  LDL.LU.64 R62, [R1+0x1f8] ;  /* 0x0001f800013e7983 */ /* 0x000ee80000300a00 */
[----:B------:R1:W-:Y:S04]  /*186d0*/  STL [R1+0x17c], R4 ;  /* 0x00017c0401007387 */ /* 0x0003e80000100800 */
[----:B------:R4:W-:Y:S01]  /*186e0*/  STL [R1+0x188], R52 ;  /* 0x0001883401007387 */ /* 0x0009e20000100800 */
[----:B-1----:R-:W-:-:S03]  /*186f0*/  IMAD.MOV.U32 R4, RZ, RZ, R53 ;  /* 0x000000ffff047224 */ /* 0x002fc600078e0035 */
[----:B------:R-:W-:Y:S04]  /*18700*/  STL [R1+0x190], R50 ;  /* 0x0001903201007387 */ /* 0x000fe80000100800 */
[----:B------:R1:W-:Y:S04]  /*18710*/  STL [R1+0x184], R4 ;  /* 0x0001840401007387 */ /* 0x0003e80000100800 */
[----:B----4-:R-:W4:Y:S01]  /*18720*/  LDL.LU.64 R52, [R1+0x1a8] ;  /* 0x0001a80001347983 */ /* 0x010f220000300a00 */
[----:B-1----:R-:W-:-:S03]  /*18730*/  IMAD.MOV.U32 R4, RZ, RZ, R51 ;  /* 0x000000ffff047224 */ /* 0x002fc600078e0033 */
[----:B--2---:R-:W-:Y:S04]  /*18740*/  STL [R1+0x198], R54 ;  /* 0x0001983601007387 */ /* 0x004fe80000100800 */
[----:B------:R1:W-:Y:S04]  /*18750*/  STL [R1+0x18c], R4 ;  /* 0x00018c0401007387 */ /* 0x0003e80000100800 */
[----:B------:R-:W2:Y:S01]  /*18760*/  LDL.LU.64 R42, [R1+0x1b0] ;  /* 0x0001b000012a7983 */ /* 0x000ea20000300a00 */
[----:B-1----:R-:W-:-:S03]  /*18770*/  MOV R4, R55 ;  /* 0x0000003700047202 */ /* 0x002fc60000000f00 */
[----:B------:R-:W3:Y:S04]  /*18780*/  LDL.LU.64 R54, [R1+0x1b8] ;  /* 0x0001b80001367983 */ /* 0x000ee80000300a00 */
[----:B------:R-:W3:Y:S04]  /*18790*/  LDL.LU.64 R50, [R1+0x208] ;  /* 0x0002080001327983 */ /* 0x000ee80000300a00 */
[----:B------:R1:W-:Y:S04]  /*187a0*/  STL [R1+0x194], R4 ;  /* 0x0001940401007387 */ /* 0x0003e80000100800 */
[----:B------:R1:W-:Y:S02]  /*187b0*/  STL [R1+0x1a0], R46 ;  /* 0x0001a02e01007387 */ /* 0x0003e40000100800 */
[----:B-1----:R-:W-:-:S02]  /*187c0*/  IMAD.MOV.U32 R4, RZ, RZ, R47 ;  /* 0x000000ffff047224 */ /* 0x002fc400078e002f */
[----:B------:R-:W3:Y:S04]  /*187d0*/  LDL.LU.64 R46, [R1+0x1c0] ;  /* 0x0001c000012e7983 */ /* 0x000ee80000300a00 */
[----:B------:R1:W-:Y:S04]  /*187e0*/  STL [R1+0x19c], R4 ;  /* 0x00019c0401007387 */ /* 0x0003e80000100800 */
[----:B----4-:R4:W-:Y:S01]  /*187f0*/  STL [R1+0x1a8], R52 ;  /* 0x0001a83401007387 */ /* 0x0109e20000100800 */
[----:B-1----:R-:W-:-:S03]  /*18800*/  IMAD.MOV.U32 R4, RZ, RZ, R53 ;  /* 0x000000ffff047224 */ /* 0x002fc600078e0035 */
[----:B----4-:R-:W4:Y:S04]  /*18810*/  LDL.LU.64 R52, [R1+0x1c8] ;  /* 0x0001c80001347983 */ /* 0x010f280000300a00 */
[----:B------:R1:W-:Y:S04]  /*18820*/  STL [R1+0x1a4], R4 ;  /* 0x0001a40401007387 */ /* 0x0003e80000100800 */
[----:B--2---:R-:W-:Y:S04]  /*18830*/  STL [R1+0x1b0], R42 ;  /* 0x0001b02a01007387 */ /* 0x004fe80000100800 */
[----:B---3--:R2:W-:Y:S01]  /*18840*/  STL [R1+0x1b8], R54 ;  /* 0x0001b83601007387 */ /* 0x0085e20000100800 */
[----:B-1----:R-:W-:-:S05]  /*18850*/  IMAD.MOV.U32 R4, RZ, RZ, R43 ;  /* 0x000000ffff047224 */ /* 0x002fca00078e002b */
[----:B------:R1:W-:Y:S04]  /*18860*/  STL [R1+0x1ac], R4 ;  /* 0x0001ac0401007387 */ /* 0x0003e80000100800 */
[----:B------:R-:W3:Y:S01]  /*18870*/  LDL.LU.64 R38, [R1+0x1d0] ;  /* 0x0001d00001267983 */ /* 0x000ee20000300a00 */
[----:B--2---:R-:W-:Y:S02]  /*18880*/  IMAD.MOV.U32 R54, RZ, RZ, R56 ;  /* 0x000000ffff367224 */ /* 0x004fe400078e0038 */
[----:B------:R-:W-:Y:S02]  /*18890*/  IMAD.MOV.U32 R56, RZ, RZ, R58 ;  /* 0x000000ffff387224 */ /* 0x000fe400078e003a */
[----:B------:R-:W-:Y:S02]  /*188a0*/  IMAD.MOV.U32 R58, RZ, RZ, R98 ;  /* 0x000000ffff3a7224 */ /* 0x000fe400078e0062 */
[----:B-1----:R-:W-:Y:S01]  /*188b0*/  IMAD.MOV.U32 R4, RZ, RZ, R55 ;  /* 0x000000ffff047224 */ /* 0x002fe200078e0037 */
[----:B------:R-:W-:Y:S01]  /*188c0*/  MOV R55, R57 ;  /* 0x0000003900377202 */ /* 0x000fe20000000f00 */
[----:B------:R-:W-:-:S02]  /*188d0*/  IMAD.MOV.U32 R57, RZ, RZ, R59 ;  /* 0x000000ffff397224 */ /* 0x000fc400078e003b */
[----:B------:R-:W-:Y:S01]  /*188e0*/  IMAD.MOV.U32 R59, RZ, RZ, R99 ;  /* 0x000000ffff3b7224 */ /* 0x000fe200078e0063 */
[----:B------:R1:W-:Y:S04]  /*188f0*/  STL [R1+0x1b4], R4 ;  /* 0x0001b40401007387 */ /* 0x0003e80000100800 */
[----:B------:R-:W2:Y:S04]  /*18900*/  LDL.LU.64 R98, [R1+0x1d8] ;  /* 0x0001d80001627983 */ /* 0x000ea80000300a00 */
[----:B------:R4:W-:Y:S01]  /*18910*/  STL [R1+0x1c0], R46 ;  /* 0x0001c02e01007387 */ /* 0x0009e20000100800 */
[----:B-1----:R-:W-:-:S03]  /*18920*/  IMAD.MOV.U32 R4, RZ, RZ, R47 ;  /* 0x000000ffff047224 */ /* 0x002fc600078e002f */
[----:B------:R-:W2:Y:S04]  /*18930*/  LDL.LU.64 R42, [R1+0x1e0] ;  /* 0x0001e000012a7983 */ /* 0x000ea80000300a00 */
[----:B------:R1:W-:Y:S04]  /*18940*/  STL [R1+0x1bc], R4 ;  /* 0x0001bc0401007387 */ /* 0x0003e80000100800 */
[----:B----4-:R4:W-:Y:S04]  /*18950*/  STL [R1+0x1c8], R52 ;  /* 0x0001c83401007387 */ /* 0x0109e80000100800 */
[----:B------:R-:W2:Y:S01]  /*18960*/  LDL.LU.64 R46, [R1+0x1e8] ;  /* 0x0001e800012e7983 */ /* 0x000ea20000300a00 */
[----:B-1----:R-:W-:-:S03]  /*18970*/  MOV R4, R53 ;  /* 0x0000003500047202 */ /* 0x002fc60000000f00 */
[----:B----4-:R-:W4:Y:S04]  /*18980*/  LDL.LU.64 R52, [R1+0x1f0] ;  /* 0x0001f00001347983 */ /* 0x010f280000300a00 */
[----:B------:R1:W-:Y:S04]  /*18990*/  STL [R1+0x1c4], R4 ;  /* 0x0001c40401007387 */ /* 0x0003e80000100800 */
[----:B---3--:R-:W-:Y:S01]  /*189a0*/  STL [R1+0x1d0], R38 ;  /* 0x0001d02601007387 */ /* 0x008fe20000100800 */
[----:B-1----:R-:W-:-:S05]  /*189b0*/  IMAD.MOV.U32 R4, RZ, RZ, R39 ;  /* 0x000000ffff047224 */ /* 0x002fca00078e0027 */
[----:B------:R1:W-:Y:S04]  /*189c0*/  STL [R1+0x1cc], R4 ;  /* 0x0001cc0401007387 */ /* 0x0003e80000100800 */
[----:B--2---:R2:W-:Y:S01]  /*189d0*/  STL [R1+0x1d8], R98 ;  /* 0x0001d86201007387 */ /* 0x0045e20000100800 */
[----:B-1----:R-:W-:-:S03]  /*189e0*/  IMAD.MOV.U32 R4, RZ, RZ, R99 ;  /* 0x000000ffff047224 */ /* 0x002fc600078e0063 */
[----:B--2---:R-:W2:Y:S01]  /*189f0*/  LDL.LU.64 R98, [R1+0x200] ;  /* 0x0002000001627983 */ /* 0x004ea20000300a00 */
[----:B------:R-:W-:Y:S02]  /*18a00*/  IMAD.MOV.U32 R26, RZ, RZ, R58 ;  /* 0x000000ffff1a7224 */ /* 0x000fe400078e003a */
[----:B------:R-:W-:Y:S01]  /*18a10*/  IMAD.MOV.U32 R27, RZ, RZ, R59 ;  /* 0x000000ffff1b7224 */ /* 0x000fe200078e003b */
[----:B------:R1:W-:Y:S04]  /*18a20*/  STL [R1+0x1d4], R4 ;  /* 0x0001d40401007387 */ /* 0x0003e80000100800 */
[----:B------:R3:W-:Y:S01]  /*18a30*/  STL [R1+0x1e0], R42 ;  /* 0x0001e02a01007387 */ /* 0x0007e20000100800 */
[----:B-1----:R-:W-:Y:S01]  /*18a40*/  IMAD.MOV.U32 R4, RZ, RZ, R43 ;  /* 0x000000ffff047224 */ /* 0x002fe200078e002b */
[----:B---3--:R-:W-:Y:S01]  /*18a50*/  MOV R42, R54 ;  /* 0x00000036002a7202 */ /* 0x008fe20000000f00 */
[----:B------:R-:W-:Y:S01]  /*18a60*/  IMAD.MOV.U32 R43, RZ, RZ, R55 ;  /* 0x000000ffff2b7224 */ /* 0x000fe200078e0037 */
[----:B------:R1:W-:Y:S04]  /*18a70*/  STL [R1+0x1e8], R46 ;  /* 0x0001e82e01007387 */ /* 0x0003e80000100800 */
[----:B------:R3:W-:Y:S04]  /*18a80*/  STL [R1+0x1dc], R4 ;  /* 0x0001dc0401007387 */ /* 0x0007e80000100800 */
[----:B----4-:R-:W-:Y:S01]  /*18a90*/  STL [R1+0x1f0], R52 ;  /* 0x0001f03401007387 */ /* 0x010fe20000100800 */
[----:B-1----:R-:W-:-:S02]  /*18aa0*/  IMAD.MOV.U32 R46, RZ, RZ, R56 ;  /* 0x000000ffff2e7224 */ /* 0x002fc400078e0038 */
[----:B---3--:R-:W-:Y:S02]  /*18ab0*/  IMAD.MOV.U32 R4, RZ, RZ, R47 ;  /* 0x000000ffff047224 */ /* 0x008fe400078e002f */
[----:B------:R-:W-:-:S03]  /*18ac0*/  IMAD.MOV.U32 R47, RZ, RZ, R57 ;  /* 0x000000ffff2f7224 */ /* 0x000fc600078e0039 */
[----:B------:R1:W-:Y:S04]  /*18ad0*/  STL [R1+0x1e4], R4 ;  /* 0x0001e40401007387 */ /* 0x0003e80000100800 */
[----:B------:R-:W-:Y:S01]  /*18ae0*/  STL [R1+0x1f8], R62 ;  /* 0x0001f83e01007387 */ /* 0x000fe20000100800 */
[----:B-1----:R-:W-:-:S05]  /*18af0*/  IMAD.MOV.U32 R4, RZ, RZ, R53 ;  /* 0x000000ffff047224 */ /* 0x002fca00078e0035 */
[----:B------:R1:W-:Y:S04]  /*18b00*/  STL [R1+0x1ec], R4 ;  /* 0x0001ec0401007387 */ /* 0x0003e80000100800 */
[----:B------:R-:W3:Y:S01]  /*18b10*/  LDL.LU.64 R52, [R1+0x210] ;  /* 0x0002100001347983 */ /* 0x000ee20000300a00 */
[----:B-1----:R-:W-:-:S05]  /*18b20*/  MOV R4, R63 ;  /* 0x0000003f00047202 */ /* 0x002fca0000000f00 */
[----:B------:R1:W-:Y:S04]  /*18b30*/  STL [R1+0x1f4], R4 ;  /* 0x0001f40401007387 */ /* 0x0003e80000100800 */
[----:B--2---:R2:W-:Y:S04]  /*18b40*/  STL [R1+0x200], R98 ;  /* 0x0002006201007387 */ /* 0x0045e80000100800 */
[----:B------:R-:W4:Y:S01]  /*18b50*/  LDL.LU.64 R54, [R1+0x218] ;  /* 0x0002180001367983 */ /* 0x000f220000300a00 */
[----:B-1----:R-:W-:-:S03]  /*18b60*/  IMAD.MOV.U32 R4, RZ, RZ, R99 ;  /* 0x000000ffff047224 */ /* 0x002fc600078e0063 */
[----:B------:R-:W4:Y:S04]  /*18b70*/  LDL.LU.64 R56, [R1+0x220] ;  /* 0x0002200001387983 */ /* 0x000f280000300a00 */
[----:B------:R1:W-:Y:S04]  /*18b80*/  STL [R1+0x1fc], R4 ;  /* 0x0001fc0401007387 */ /* 0x0003e80000100800 */
[----:B------:R1:W-:Y:S04]  /*18b90*/  STL [R1+0x208], R50 ;  /* 0x0002083201007387 */ /* 0x0003e80000100800 */
[----:B------:R-:W4:Y:S04]  /*18ba0*/  LDL.LU.64 R58, [R1+0x228] ;  /* 0x00022800013a7983 */ /* 0x000f280000300a00 */
[----:B------:R-:W4:Y:S04]  /*18bb0*/  LDL.LU.64 R62, [R1+0x230] ;  /* 0x00023000013e7983 */ /* 0x000f280000300a00 */
[----:B--2---:R-:W2:Y:S01]  /*18bc0*/  LDL.LU.64 R98, [R1+0x238] ;  /* 0x0002380001627983 */ /* 0x004ea20000300a00 */
[----:B-1----:R-:W-:-:S03]  /*18bd0*/  MOV R4, R51 ;  /* 0x0000003300047202 */ /* 0x002fc60000000f00 */
[----:B------:R-:W2:Y:S01]  /*18be0*/  LDL.LU.64 R34, [R1+0x4a0] ;  /* 0x0004a00001227983 */ /* 0x000ea20000300a00 */
[----:B------:R-:W-:Y:S01]  /*18bf0*/  MOV R50, R66 ;  /* 0x0000004200327202 */ /* 0x000fe20000000f00 */
        /* <DEDUP_REMOVED lines=10> */
[----:B------:R-:W-:Y:S01]  /*18ca0*/  IMAD.MOV.U32 R31, RZ, RZ, R47 ;  /* 0x000000ffff1f7224 */ /* 0x000fe200078e002f */
[----:B---3--:R-:W-:Y:S04]  /*18cb0*/  STL [R1+0x210], R52 ;  /* 0x0002103401007387 */ /* 0x008fe80000100800 */
[----:B------:R1:W-:Y:S02]  /*18cc0*/  STL [R1+0x204], R4 ;  /* 0x0002040401007387 */ /* 0x0003e40000100800 */
[----:B-1----:R-:W-:-:S02]  /*18cd0*/  IMAD.MOV.U32 R4, RZ, RZ, R53 ;  /* 0x000000ffff047224 */ /* 0x002fc400078e0035 */
[----:B----4-:R-:W-:Y:S04]  /*18ce0*/  STL [R1+0x218], R54 ;  /* 0x0002183601007387 */ /* 0x010fe80000100800 */
[----:B------:R1:W-:Y:S04]  /*18cf0*/  STL [R1+0x20c], R4 ;  /* 0x00020c0401007387 */ /* 0x0003e80000100800 */
[----:B------:R-:W-:Y:S01]  /*18d00*/  STL [R1+0x220], R56 ;  /* 0x0002203801007387 */ /* 0x000fe20000100800 */
[----:B-1----:R-:W-:-:S05]  /*18d10*/  IMAD.MOV.U32 R4, RZ, RZ, R55 ;  /* 0x000000ffff047224 */ /* 0x002fca00078e0037 */
[----:B------:R1:W-:Y:S04]  /*18d20*/  STL [R1+0x214], R4 ;  /* 0x0002140401007387 */ /* 0x0003e80000100800 */
[----:B------:R-:W-:Y:S01]  /*18d30*/  STL [R1+0x228], R58 ;  /* 0x0002283a01007387 */ /* 0x000fe20000100800 */
[----:B-1----:R-:W-:-:S05]  /*18d40*/  IMAD.MOV.U32 R4, RZ, RZ, R57 ;  /* 0x000000ffff047224 */ /* 0x002fca00078e0039 */
[----:B------:R1:W-:Y:S04]  /*18d50*/  STL [R1+0x21c], R4 ;  /* 0x00021c0401007387 */ /* 0x0003e80000100800 */
[----:B------:R-:W-:Y:S01]  /*18d60*/  STL [R1+0x230], R62 ;  /* 0x0002303e01007387 */ /* 0x000fe20000100800 */
[----:B-1----:R-:W-:-:S05]  /*18d70*/  IMAD.MOV.U32 R4, RZ, RZ, R59 ;  /* 0x000000ffff047224 */ /* 0x002fca00078e003b */
[----:B------:R1:W-:Y:S02]  /*18d80*/  STL [R1+0x224], R4 ;  /* 0x0002240401007387 */ /* 0x0003e40000100800 */
[----:B-1----:R-:W-:-:S05]  /*18d90*/  IMAD.MOV.U32 R4, RZ, RZ, R63 ;  /* 0x000000ffff047224 */ /* 0x002fca00078e003f */
[----:B------:R1:W-:Y:S01]  /*18da0*/  STL [R1+0x22c], R4 ;  /* 0x00022c0401007387 */ /* 0x0003e20000100800 */
[----:B------:R-:W-:-:S03]  /*18db0*/  IMAD.MOV.U32 R54, RZ, RZ, R74 ;  /* 0x000000ffff367224 */ /* 0x000fc600078e004a */
[----:B--2---:R2:W-:Y:S01]  /*18dc0*/  STL [R1+0x238], R98 ;  /* 0x0002386201007387 */ /* 0x0045e20000100800 */
[----:B-1----:R-:W-:Y:S01]  /*18dd0*/  IMAD.MOV.U32 R4, RZ, RZ, R99 ;  /* 0x000000ffff047224 */ /* 0x002fe200078e0063 */
[----:B------:R-:W-:Y:S01]  /*18de0*/  MOV R74, R78 ;  /* 0x0000004e004a7202 */ /* 0x000fe20000000f00 */
[----:B------:R-:W-:-:S03]  /*18df0*/  IMAD.MOV.U32 R55, RZ, RZ, R75 ;  /* 0x000000ffff377224 */ /* 0x000fc600078e004b */
[----:B------:R1:W-:Y:S01]  /*18e00*/  STL [R1+0x234], R4 ;  /* 0x0002340401007387 */ /* 0x0003e20000100800 */
[----:B------:R-:W-:Y:S02]  /*18e10*/  IMAD.MOV.U32 R75, RZ, RZ, R79 ;  /* 0x000000ffff4b7224 */ /* 0x000fe400078e004f */
[----:B------:R-:W-:Y:S01]  /*18e20*/  IMAD.MOV.U32 R52, RZ, RZ, R86 ;  /* 0x000000ffff347224 */ /* 0x000fe200078e0056 */
[----:B------:R-:W3:Y:S01]  /*18e30*/  LDL.LU.64 R66, [R1+0x598] ;  /* 0x0005980001427983 */ /* 0x000ee20000300a00 */
[----:B------:R-:W-:Y:S02]  /*18e40*/  IMAD.MOV.U32 R53, RZ, RZ, R87 ;  /* 0x000000ffff357224 */ /* 0x000fe400078e0057 */
[----:B------:R-:W-:Y:S01]  /*18e50*/  IMAD.MOV.U32 R78, RZ, RZ, R82 ;  /* 0x000000ffff4e7224 */ /* 0x000fe200078e0052 */
[----:B--2---:R-:W2:Y:S01]  /*18e60*/  LDL.LU.64 R98, [R1+0x5d8] ;  /* 0x0005d80001627983 */ /* 0x004ea20000300a00 */
[----:B------:R-:W-:Y:S02]  /*18e70*/  IMAD.MOV.U32 R79, RZ, RZ, R83 ;  /* 0x000000ffff4f7224 */ /* 0x000fe400078e0053 */
[----:B------:R-:W-:Y:S01]  /*18e80*/  IMAD.MOV.U32 R56, RZ, RZ, R94 ;  /* 0x000000ffff387224 */ /* 0x000fe200078e005e */
[----:B------:R-:W4:Y:S01]  /*18e90*/  LDL.LU.64 R86, [R1+0x638] ;  /* 0x0006380001567983 */ /* 0x000f220000300a00 */
[----:B------:R-:W-:Y:S01]  /*18ea0*/  IMAD.MOV.U32 R57, RZ, RZ, R95 ;  /* 0x000000ffff397224 */ /* 0x000fe200078e005f */
[----:B------:R-:W-:Y:S01]  /*18eb0*/  MOV R95, R103 ;  /* 0x00000067005f7202 */ /* 0x000fe20000000f00 */
[----:B------:R-:W-:Y:S01]  /*18ec0*/  IMAD.MOV.U32 R94, RZ, RZ, R102 ;  /* 0x000000ffff5e7224 */ /* 0x000fe200078e0066 */
[----:B------:R-:W2:Y:S01]  /*18ed0*/  LDL.LU.64 R90, [R1+0x608] ;  /* 0x00060800015a7983 */ /* 0x000ea20000300a00 */
[----:B------:R-:W-:Y:S01]  /*18ee0*/  IMAD.MOV.U32 R82, RZ, RZ, R106 ;  /* 0x000000ffff527224 */ /* 0x000fe200078e006a */
[----:B------:R-:W-:Y:S01]  /*18ef0*/  MOV R103, R115 ;  /* 0x0000007300677202 */ /* 0x000fe20000000f00 */
[----:B------:R-:W-:-:S02]  /*18f00*/  IMAD.MOV.U32 R83, RZ, RZ, R107 ;  /* 0x000000ffff537224 */ /* 0x000fc400078e006b */
[----:B------:R-:W-:Y:S01]  /*18f10*/  IMAD.MOV.U32 R102, RZ, RZ, R114 ;  /* 0x000000ffff667224 */ /* 0x000fe200078e0072 */
[----:B------:R-:W2:Y:S04]  /*18f20*/  LDL.LU.64 R106, [R1+0x588] ;  /* 0x00058800016a7983 */ /* 0x000ea80000300a00 */
[----:B------:R-:W2:Y:S04]  /*18f30*/  LDL.LU.64 R114, [R1+0x488] ;  /* 0x0004880001727983 */ /* 0x000ea80000300a00 */
[----:B------:R-:W2:Y:S04]  /*18f40*/  LDL.LU.64 R110, [R1+0x3d8] ;  /* 0x0003d800016e7983 */ /* 0x000ea80000300a00 */
[----:B------:R-:W2:Y:S04]  /*18f50*/  LDL.LU.64 R58, [R1+0x518] ;  /* 0x00051800013a7983 */ /* 0x000ea80000300a00 */
[----:B------:R-:W2:Y:S04]  /*18f60*/  LDL.LU.64 R62, [R1+0x558] ;  /* 0x00055800013e7983 */ /* 0x000ea80000300a00 */
[----:B------:R-:W2:Y:S01]  /*18f70*/  LDL.LU.64 R46, [R1+0x250] ;  /* 0x00025000012e7983 */ /* 0x000ea20000300a00 */
[----:B-1----:R-:W-:-:S03]  /*18f80*/  IMAD.MOV.U32 R4, RZ, RZ, R35 ;  /* 0x000000ffff047224 */ /* 0x002fc600078e0023 */
[----:B------:R1:W-:Y:S04]  /*18f90*/  STL [R1+0x240], R34 ;  /* 0x0002402201007387 */ /* 0x0003e80000100800 */
[----:B------:R1:W-:Y:S04]  /*18fa0*/  STL [R1+0x23c], R4 ;  /* 0x00023c0401007387 */ /* 0x0003e80000100800 */
[----:B------:R-:W-:Y:S04]  /*18fb0*/  STL [R1+0x248], R22 ;  /* 0x0002481601007387 */ /* 0x000fe80000100800 */
[----:B-1----:R-:W3:Y:S01]  /*18fc0*/  LDL.LU.64 R34, [R1+0x4e0] ;  /* 0x0004e00001227983 */ /* 0x002ee20000300a00 */
[----:B------:R-:W-:-:S05]  /*18fd0*/  IMAD.MOV.U32 R4, RZ, RZ, R23 ;  /* 0x000000ffff047224 */ /* 0x000fca00078e0017 */
[----:B------:R2:W-:Y:S02]  /*18fe0*/  STL [R1+0x244], R4 ;  /* 0x0002440401007387 */ /* 0x0005e40000100800 */
[----:B--2---:R-:W-:Y:S02]  /*18ff0*/  IMAD.MOV.U32 R4, RZ, RZ, R47 ;  /* 0x000000ffff047224 */ /* 0x004fe400078e002f */
[----:B------:R1:W-:Y:S04]  /*19000*/  STL [R1+0x250], R46 ;  /* 0x0002502e01007387 */ /* 0x0003e80000100800 */
[----:B------:R2:W-:Y:S04]  /*19010*/  STL [R1+0x24c], R4 ;  /* 0x00024c0401007387 */ /* 0x0005e80000100800 */
[----:B------:R-:W-:Y:S04]  /*19020*/  STL [R1+0x258], R26 ;  /* 0x0002581a01007387 */ /* 0x000fe80000100800 */
[----:B-1----:R-:W4:Y:S01]  /*19030*/  LDL.LU.64 R46, [R1+0x290] ;  /* 0x00029000012e7983 */ /* 0x002f220000300a00 */
[----:B--2---:R-:W-:-:S05]  /*19040*/  IMAD.MOV.U32 R4, RZ, RZ, R27 ;  /* 0x000000ffff047224 */ /* 0x004fca00078e001b */
[----:B------:R1:W-:Y:S04]  /*19050*/  STL [R1+0x254], R4 ;  /* 0x0002540401007387 */ /* 0x0003e80000100800 */
[----:B---3--:R2:W-:Y:S01]  /*19060*/  STL [R1+0x260], R34 ;  /* 0x0002602201007387 */ /* 0x0085e20000100800 */
[----:B-1----:R-:W-:-:S03]  /*19070*/  IMAD.MOV.U32 R4, RZ, RZ, R35 ;  /* 0x000000ffff047224 */ /* 0x002fc600078e0023 */
[----:B------:R-:W-:Y:S04]  /*19080*/  STL [R1+0x268], R30 ;  /* 0x0002681e01007387 */ /* 0x000fe80000100800 */
[----:B------:R1:W-:Y:S04]  /*19090*/  STL [R1+0x25c], R4 ;  /* 0x00025c0401007387 */ /* 0x0003e80000100800 */
[----:B--2---:R-:W2:Y:S01]  /*190a0*/  LDL.LU.64 R34, [R1+0x520] ;  /* 0x0005200001227983 */ /* 0x004ea20000300a00 */
[----:B-1----:R-:W-:-:S05]  /*190b0*/  MOV R4, R31 ;  /* 0x0000001f00047202 */ /* 0x002fca0000000f00 */
[----:B------:R4:W-:Y:S02]  /*190c0*/  STL [R1+0x264], R4 ;  /* 0x0002640401007387 */ /* 0x0009e40000100800 */
[----:B----4-:R-:W-:Y:S02]  /*190d0*/  IMAD.MOV.U32 R4, RZ, RZ, R47 ;  /* 0x000000ffff047224 */ /* 0x010fe400078e002f */
[----:B------:R-:W-:Y:S04]  /*190e0*/  STL [R1+0x270], R46 ;  /* 0x0002702e01007387 */ /* 0x000fe80000100800 */
[----:B------:R-:W-:Y:S04]  /*190f0*/  STL [R1+0x278], R50 ;  /* 0x0002783201007387 */ /* 0x000fe80000100800 */
[----:B------:R1:W-:Y:S02]  /*19100*/  STL [R1+0x26c], R4 ;  /* 0x00026c0401007387 */ /* 0x0003e40000100800 */
[----:B-1----:R-:W-:-:S05]  /*19110*/  IMAD.MOV.U32 R4, RZ, RZ, R51 ;  /* 0x000000ffff047224 */ /* 0x002fca00078e0033 */
[----:B------:R2:W-:Y:S04]  /*19120*/  STL [R1+0x274], R4 ;  /* 0x0002740401007387 */ /* 0x0005e80000100800 */
[----:B------:R-:W3:Y:S01]  /*19130*/  LDL.LU.64 R46, [R1+0x2b0] ;  /* 0x0002b000012e7983 */ /* 0x000ee20000300a00 */
[----:B------:R-:W-:Y:S02]  /*19140*/  IMAD.MOV.U32 R50, RZ, RZ, R52 ;  /* 0x000000ffff327224 */ /* 0x000fe400078e0034 */
[----:B------:R-:W-:Y:S02]  /*19150*/  IMAD.MOV.U32 R51, RZ, RZ, R53 ;  /* 0x000000ffff337224 */ /* 0x000fe400078e0035 */
[----:B------:R-:W4:Y:S01]  /*19160*/  LDL.LU.64 R52, [R1+0x560] ;  /* 0x0005600001347983 */ /* 0x000f220000300a00 */
[----:B--2---:R-:W-:-:S03]  /*19170*/  IMAD.MOV.U32 R4, RZ, RZ, R35 ;  /* 0x000000ffff047224 */ /* 0x004fc600078e0023 */
[----:B------:R-:W-:Y:S04]  /*19180*/  STL [R1+0x280], R34 ;  /* 0x0002802201007387 */ /* 0x000fe80000100800 */
[----:B------:R-:W-:Y:S04]  /*19190*/  STL [R1+0x288], R42 ;  /* 0x0002882a01007387 */ /* 0x000fe80000100800 */
[----:B------:R1:W-:Y:S02]  /*191a0*/  STL [R1+0x27c], R4 ;  /* 0x00027c0401007387 */ /* 0x0003e40000100800 */
[----:B-1----:R-:W-:-:S05]  /*191b0*/  MOV R4, R43 ;  /* 0x0000002b00047202 */ /* 0x002fca0000000f00 */
[----:B------:R3:W-:Y:S02]  /*191c0*/  STL [R1+0x284], R4 ;  /* 0x0002840401007387 */ /* 0x0007e40000100800 */
[----:B---3--:R-:W-:Y:S02]  /*191d0*/  IMAD.MOV.U32 R4, RZ, RZ, R47 ;  /* 0x000000ffff047224 */ /* 0x008fe400078e002f */
[----:B------:R-:W-:Y:S04]  /*191e0*/  STL [R1+0x290], R46 ;  /* 0x0002902e01007387 */ /* 0x000fe80000100800 */
[----:B------:R1:W-:Y:S04]  /*191f0*/  STL [R1+0x28c], R4 ;  /* 0x00028c0401007387 */ /* 0x0003e80000100800 */
[----:B------:R-:W2:Y:S01]  /*19200*/  LDL.LU.64 R42, [R1+0x310] ;  /* 0x00031000012a7983 */ /* 0x000ea20000300a00 */
[----:B-1----:R-:W-:-:S03]  /*19210*/  IMAD.MOV.U32 R4, RZ, RZ, R55 ;  /* 0x000000ffff047224 */ /* 0x002fc600078e0037 */
[----:B------:R1:W-:Y:S04]  /*19220*/  STL [R1+0x298], R54 ;  /* 0x0002983601007387 */ /* 0x0003e80000100800 */
[----:B------:R4:W-:Y:S04]  /*19230*/  STL [R1+0x294], R4 ;  /* 0x0002940401007387 */ /* 0x0009e80000100800 */
[----:B-1----:R-:W3:Y:S01]  /*19240*/  LDL.LU.64 R54, [R1+0x5a0] ;  /* 0x0005a00001367983 */ /* 0x002ee20000300a00 */
[----:B----4-:R-:W-:Y:S02]  /*19250*/  IMAD.MOV.U32 R4, RZ, RZ, R53 ;  /* 0x000000ffff047224 */ /* 0x010fe400078e0035 */
[----:B------:R-:W-:Y:S01]  /*19260*/  IMAD.MOV.U32 R46, RZ, RZ, R50 ;  /* 0x000000ffff2e7224 */ /* 0x000fe200078e0032 */
[----:B------:R1:W-:Y:S01]  /*19270*/  STL [R1+0x2a0], R52 ;  /* 0x0002a03401007387 */ /* 0x0003e20000100800 */
[----:B------:R-:W-:Y:S01]  /*19280*/  IMAD.MOV.U32 R47, RZ, RZ, R51 ;  /* 0x000000ffff2f7224 */ /* 0x000fe200078e0033 */
[----:B------:R-:W-:Y:S01]  /*19290*/  MOV R50, R58 ;  /* 0x0000003a00327202 */ /* 0x000fe20000000f00 */
[----:B------:R-:W-:Y:S01]  /*192a0*/  IMAD.MOV.U32 R51, RZ, RZ, R59 ;  /* 0x000000ffff337224 */ /* 0x000fe200078e003b */
[----:B------:R4:W-:Y:S01]  /*192b0*/  STL [R1+0x29c], R4 ;  /* 0x00029c0401007387 */ /* 0x0009e20000100800 */
[----:B------:R-:W-:-:S02]  /*192c0*/  IMAD.MOV.U32 R58, RZ, RZ, R62 ;  /* 0x000000ffff3a7224 */ /* 0x000fc400078e003e */
[----:B------:R-:W-:Y:S02]  /*192d0*/  IMAD.MOV.U32 R59, RZ, RZ, R63 ;  /* 0x000000ffff3b7224 */ /* 0x000fe400078e003f */
[----:B------:R-:W-:Y:S02]  /*192e0*/  IMAD.MOV.U32 R62, RZ, RZ, R78 ;  /* 0x000000ffff3e7224 */ /* 0x000fe400078e004e */
[----:B------:R-:W-:Y:S01]  /*192f0*/  IMAD.MOV.U32 R63, RZ, RZ, R79 ;  /* 0x000000ffff3f7224 */ /* 0x000fe200078e004f */
[----:B-1----:R-:W3:Y:S04]  /*19300*/  LDL.LU.64 R52, [R1+0x5c8] ;  /* 0x0005c80001347983 */ /* 0x002ee80000300a00 */
[----:B------:R-:W-:Y:S04]  /*19310*/  STL [R1+0x2a8], R38 ;  /* 0x0002a82601007387 */ /* 0x000fe80000100800 */
[----:B------:R-:W3:Y:S01]  /*19320*/  LDL.LU.64 R78, [R1+0x490] ;  /* 0x00049000014e7983 */ /* 0x000ee20000300a00 */
[----:B----4-:R-:W-:-:S05]  /*19330*/  MOV R4, R39 ;  /* 0x0000002700047202 */ /* 0x010fca0000000f00 */
[----:B------:R2:W-:Y:S02]  /*19340*/  STL [R1+0x2a4], R4 ;  /* 0x0002a40401007387 */ /* 0x0005e40000100800 */
[----:B--2---:R-:W-:Y:S02]  /*19350*/  IMAD.MOV.U32 R4, RZ, RZ, R43 ;  /* 0x000000ffff047224 */ /* 0x004fe400078e002b */
[----:B------:R-:W-:Y:S04]  /*19360*/  STL [R1+0x2b0], R42 ;  /* 0x0002b02a01007387 */ /* 0x000fe80000100800 */
[----:B------:R-:W-:Y:S04]  /*19370*/  STL [R1+0x2b8], R46 ;  /* 0x0002b82e01007387 */ /* 0x000fe80000100800 */
[----:B------:R1:W-:Y:S02]  /*19380*/  STL [R1+0x2ac], R4 ;  /* 0x0002ac0401007387 */ /* 0x0003e40000100800 */
[----:B-1----:R-:W-:-:S05]  /*19390*/  IMAD.MOV.U32 R4, RZ, RZ, R47 ;  /* 0x000000ffff047224 */ /* 0x002fca00078e002f */
[----:B------:R1:W-:Y:S04]  /*193a0*/  STL [R1+0x2b4], R4 ;  /* 0x0002b40401007387 */ /* 0x0003e80000100800 */
[----:B---3--:R2:W-:Y:S01]  /*193b0*/  STL [R1+0x2c0], R54 ;  /* 0x0002c03601007387 */ /* 0x0085e20000100800 */
[----:B-1----:R-:W-:-:S05]  /*193c0*/  IMAD.MOV.U32 R4, RZ, RZ, R55 ;  /* 0x000000ffff047224 */ /* 0x002fca00078e0037 */
[----:B------:R1:W-:Y:S01]  /*193d0*/  STL [R1+0x2bc], R4 ;  /* 0x0002bc0401007387 */ /* 0x0003e20000100800 */
[----:B--2---:R-:W-:Y:S02]  /*193e0*/  IMAD.MOV.U32 R54, RZ, RZ, R58 ;  /* 0x000000ffff367224 */ /* 0x004fe400078e003a */
[----:B------:R-:W-:Y:S02]  /*193f0*/  IMAD.MOV.U32 R55, RZ, RZ, R59 ;  /* 0x000000ffff377224 */ /* 0x000fe400078e003b */
[----:B------:R-:W2:Y:S01]  /*19400*/  LDL.LU.64 R58, [R1+0x4d0] ;  /* 0x0004d000013a7983 */ /* 0x000ea20000300a00 */
[----:B-1----:R-:W-:-:S03]  /*19410*/  MOV R4, R51 ;  /* 0x0000003300047202 */ /* 0x002fc60000000f00 */
[----:B------:R-:W-:Y:S04]  /*19420*/  STL [R1+0x2c8], R50 ;  /* 0x0002c83201007387 */ /* 0x000fe80000100800 */
[----:B------:R1:W-:Y:S04]  /*19430*/  STL [R1+0x2c4], R4 ;  /* 0x0002c40401007387 */ /* 0x0003e80000100800 */
[----:B------:R3:W-:Y:S01]  /*19440*/  STL [R1+0x2d0], R78 ;  /* 0x0002d04e01007387 */ /* 0x0007e20000100800 */
[----:B-1----:R-:W-:-:S03]  /*19450*/  IMAD.MOV.U32 R4, RZ, RZ, R79 ;  /* 0x000000ffff047224 */ /* 0x002fc600078e004f */
[----:B------:R-:W-:Y:S04]  /*19460*/  STL [R1+0x2d8], R56 ;  /* 0x0002d83801007387 */ /* 0x000fe80000100800 */
[----:B------:R1:W-:Y:S04]  /*19470*/  STL [R1+0x2cc], R4 ;  /* 0x0002cc0401007387 */ /* 0x0003e80000100800 */
[----:B---3--:R-:W3:Y:S01]  /*19480*/  LDL.LU.64 R78, [R1+0x5e0] ;  /* 0x0005e000014e7983 */ /* 0x008ee20000300a00 */
[----:B-1----:R-:W-:-:S05]  /*19490*/  IMAD.MOV.U32 R4, RZ, RZ, R57 ;  /* 0x000000ffff047224 */ /* 0x002fca00078e0039 */
[----:B------:R1:W-:Y:S04]  /*194a0*/  STL [R1+0x2d4], R4 ;  /* 0x0002d40401007387 */ /* 0x0003e80000100800 */
[----:B------:R-:W-:Y:S04]  /*194b0*/  STL [R1+0x2e0], R52 ;  /* 0x0002e03401007387 */ /* 0x000fe80000100800 */
[----:B------:R-:W4:Y:S01]  /*194c0*/  LDL.LU.64 R56, [R1+0x510] ;  /* 0x0005100001387983 */ /* 0x000f220000300a00 */
[----:B-1----:R-:W-:-:S03]  /*194d0*/  IMAD.MOV.U32 R4, RZ, RZ, R53 ;  /* 0x000000ffff047224 */ /* 0x002fc600078e0035 */
[----:B------:R-:W-:Y:S04]  /*194e0*/  STL [R1+0x2e8], R54 ;  /* 0x0002e83601007387 */ /* 0x000fe80000100800 */
[----:B------:R1:W-:Y:S02]  /*194f0*/  STL [R1+0x2dc], R4 ;  /* 0x0002dc0401007387 */ /* 0x0003e40000100800 */
[----:B-1----:R-:W-:-:S05]  /*19500*/  IMAD.MOV.U32 R4, RZ, RZ, R55 ;  /* 0x000000ffff047224 */ /* 0x002fca00078e0037 */
[----:B------:R1:W-:Y:S04]  /*19510*/  STL [R1+0x2e4], R4 ;  /* 0x0002e40401007387 */ /* 0x0003e80000100800 */
[----:B--2---:R2:W-:Y:S01]  /*19520*/  STL [R1+0x2f0], R58 ;  /* 0x0002f03a01007387 */ /* 0x0045e20000100800 */
[----:B-1----:R-:W-:-:S03]  /*19530*/  IMAD.MOV.U32 R4, RZ, RZ, R59 ;  /* 0x000000ffff047224 */ /* 0x002fc600078e003b */
[----:B--2---:R-:W2:Y:S04]  /*19540*/  LDL.LU.64 R58, [R1+0x5f8] ;  /* 0x0005f800013a7983 */ /* 0x004ea80000300a00 */
[----:B------:R1:W-:Y:S04]  /*19550*/  STL [R1+0x2ec], R4 ;  /* 0x0002ec0401007387 */ /* 0x0003e80000100800 */
[----:B------:R1:W-:Y:S02]  /*19560*/  STL [R1+0x2f8], R62 ;  /* 0x0002f83e01007387 */ /* 0x0003e40000100800 */
[----:B-1----:R-:W-:-:S02]  /*19570*/  MOV R4, R63 ;  /* 0x0000003f00047202 */ /* 0x002fc40000000f00 */
[----:B------:R-:W2:Y:S04]  /*19580*/  LDL.LU.64 R62, [R1+0x550] ;  /* 0x00055000013e7983 */ /* 0x000ea80000300a00 */
[----:B------:R1:W-:Y:S04]  /*19590*/  STL [R1+0x2f4], R4 ;  /* 0x0002f40401007387 */ /* 0x0003e80000100800 */
[----:B---3--:R3:W-:Y:S01]  /*195a0*/  STL [R1+0x300], R78 ;  /* 0x0003004e01007387 */ /* 0x0087e20000100800 */
[----:B-1----:R-:W-:-:S05]  /*195b0*/  IMAD.MOV.U32 R4, RZ, RZ, R79 ;  /* 0x000000ffff047224 */ /* 0x002fca00078e004f */
[----:B------:R1:W-:Y:S01]  /*195c0*/  STL [R1+0x2fc], R4 ;  /* 0x0002fc0401007387 */ /* 0x0003e20000100800 */
[----:B---3--:R-:W-:Y:S02]  /*195d0*/  IMAD.MOV.U32 R78, RZ, RZ, R82 ;  /* 0x000000ffff4e7224 */ /* 0x008fe400078e0052 */
[----:B------:R-:W-:Y:S02]  /*195e0*/  IMAD.MOV.U32 R79, RZ, RZ, R83 ;  /* 0x000000ffff4f7224 */ /* 0x000fe400078e0053 */
[----:B------:R-:W-:Y:S02]  /*195f0*/  IMAD.MOV.U32 R82, RZ, RZ, R94 ;  /* 0x000000ffff527224 */ /* 0x000fe400078e005e */
[----:B------:R-:W-:Y:S02]  /*19600*/  IMAD.MOV.U32 R83, RZ, RZ, R95 ;  /* 0x000000ffff537224 */ /* 0x000fe400078e005f */
[----:B------:R-:W3:Y:S01]  /*19610*/  LDL.LU.64 R94, [R1+0x610] ;  /* 0x00061000015e7983 */ /* 0x000ee20000300a00 */
[----:B-1----:R-:W-:-:S03]  /*19620*/  MOV R4, R67 ;  /* 0x0000004300047202 */ /* 0x002fc60000000f00 */
[----:B------:R1:W-:Y:S04]  /*19630*/  STL [R1+0x308], R66 ;  /* 0x0003084201007387 */ /* 0x0003e80000100800 */
[----:B------:R1:W-:Y:S04]  /*19640*/  STL [R1+0x304], R4 ;  /* 0x0003040401007387 */ /* 0x0003e80000100800 */
[----:B----4-:R-:W-:Y:S01]  /*19650*/  STL [R1+0x310], R56 ;  /* 0x0003103801007387 */ /* 0x010fe20000100800 */
[----:B-1----:R-:W-:Y:S02]  /*19660*/  IMAD.MOV.U32 R66, RZ, RZ, R98 ;  /* 0x000000ffff427224 */ /* 0x002fe400078e0062 */
[----:B------:R-:W-:-:S02]  /*19670*/  IMAD.MOV.U32 R67, RZ, RZ, R99 ;  /* 0x000000ffff437224 */ /* 0x000fc400078e0063 */
[----:B------:R-:W-:Y:S02]  /*19680*/  IMAD.MOV.U32 R98, RZ, RZ, R110 ;  /* 0x000000ffff627224 */ /* 0x000fe400078e006e */
[----:B------:R-:W-:Y:S02]  /*19690*/  IMAD.MOV.U32 R99, RZ, RZ, R111 ;  /* 0x000000ffff637224 */ /* 0x000fe400078e006f */
[----:B------:R-:W4:Y:S01]  /*196a0*/  LDL.LU.64 R110, [R1+0x590] ;  /* 0x00059000016e7983 */ /* 0x000f220000300a00 */
[----:B------:R-:W-:-:S03]  /*196b0*/  IMAD.MOV.U32 R4, RZ, RZ, R57 ;  /* 0x000000ffff047224 */ /* 0x000fc600078e0039 */
[----:B------:R1:W-:Y:S04]  /*196c0*/  STL [R1+0x318], R114 ;  /* 0x0003187201007387 */ /* 0x0003e80000100800 */
[----:B------:R1:W-:Y:S02]  /*196d0*/  STL [R1+0x30c], R4 ;  /* 0x00030c0401007387 */ /* 0x0003e40000100800 */
[----:B-1----:R-:W-:Y:S01]  /*196e0*/  IMAD.MOV.U32 R114, RZ, RZ, R126 ;  /* 0x000000ffff727224 */ /* 0x002fe200078e007e */
[----:B------:R-:W-:Y:S01]  /*196f0*/  MOV R4, R115 ;  /* 0x0000007300047202 */ /* 0x000fe20000000f00 */
[----:B------:R-:W-:Y:S02]  /*19700*/  IMAD.MOV.U32 R115, RZ, RZ, R127 ;  /* 0x000000ffff737224 */ /* 0x000fe400078e007f */
[----:B------:R-:W4:Y:S04]  /*19710*/  LDL.LU.64 R126, [R1+0x628] ;  /* 0x00062800017e7983 */ /* 0x000f280000300a00 */
[----:B------:R2:W-:Y:S02]  /*19720*/  STL [R1+0x314], R4 ;  /* 0x0003140401007387 */ /* 0x0005e40000100800 */
[----:B--2---:R-:W-:-:S02]  /*19730*/  IMAD.MOV.U32 R4, RZ, RZ, R59 ;  /* 0x000000ffff047224 */ /* 0x004fc400078e003b */
[----:B------:R-:W-:Y:S04]  /*19740*/  STL [R1+0x320], R58 ;  /* 0x0003203a01007387 */ /* 0x000fe80000100800 */
[----:B------:R1:W-:Y:S04]  /*19750*/  STL [R1+0x31c], R4 ;  /* 0x00031c0401007387 */ /* 0x0003e80000100800 */
[----:B------:R2:W-:Y:S01]  /*19760*/  STL [R1+0x328], R130 ;  /* 0x0003288201007387 */ /* 0x0005e20000100800 */
[----:B-1----:R-:W-:-:S03]  /*19770*/  IMAD.MOV.U32 R4, RZ, RZ, R131 ;  /* 0x000000ffff047224 */ /* 0x002fc600078e0083 */
[----:B------:R-:W-:Y:S04]  /*19780*/  STL [R1+0x330], R62 ;  /* 0x0003303e01007387 */ /* 0x000fe80000100800 */
[----:B------:R1:W-:Y:S04]  /*19790*/  STL [R1+0x324], R4 ;  /* 0x0003240401007387 */ /* 0x0003e80000100800 */
[----:B--2---:R-:W2:Y:S01]  /*197a0*/  LDL.LU.64 R130, [R1+0x5b8] ;  /* 0x0005b80001827983 */ /* 0x004ea20000300a00 */
[----:B-1----:R-:W-:-:S05]  /*197b0*/  IMAD.MOV.U32 R4, RZ, RZ, R63 ;  /* 0x000000ffff047224 */ /* 0x002fca00078e003f */
[----:B------:R1:W-:Y:S04]  /*197c0*/  STL [R1+0x32c], R4 ;  /* 0x00032c0401007387 */ /* 0x0003e80000100800 */
[----:B------:R3:W-:Y:S01]  /*197d0*/  STL [R1+0x338], R82 ;  /* 0x0003385201007387 */ /* 0x0007e20000100800 */
[----:B-1----:R-:W-:-:S03]  /*197e0*/  MOV R4, R83 ;  /* 0x0000005300047202 */ /* 0x002fc60000000f00 */
[----:B---3--:R-:W3:Y:S04]  /*197f0*/  LDL.LU.64 R82, [R1+0x640] ;  /* 0x0006400001527983 */ /* 0x008ee80000300a00 */
[----:B------:R1:W-:Y:S04]  /*19800*/  STL [R1+0x334], R4 ;  /* 0x0003340401007387 */ /* 0x0003e80000100800 */
[----:B------:R1:W-:Y:S02]  /*19810*/  STL [R1+0x340], R94 ;  /* 0x0003405e01007387 */ /* 0x0003e40000100800 */
[----:B-1----:R-:W-:-:S02]  /*19820*/  IMAD.MOV.U32 R4, RZ, RZ, R95 ;  /* 0x000000ffff047224 */ /* 0x002fc400078e005f */
[----:B------:R-:W-:Y:S04]  /*19830*/  STL [R1+0x348], R66 ;  /* 0x0003484201007387 */ /* 0x000fe80000100800 */
[----:B------:R1:W-:Y:S01]  /*19840*/  STL [R1+0x33c], R4 ;  /* 0x00033c0401007387 */ /* 0x0003e20000100800 */
[----:B------:R-:W-:Y:S02]  /*19850*/  IMAD.MOV.U32 R94, RZ, RZ, R98 ;  /* 0x000000ffff5e7224 */ /* 0x000fe400078e0062 */
[----:B------:R-:W-:Y:S02]  /*19860*/  IMAD.MOV.U32 R95, RZ, RZ, R99 ;  /* 0x000000ffff5f7224 */ /* 0x000fe400078e0063 */
[----:B------:R-:W3:Y:S01]  /*19870*/  LDL.LU.64 R98, [R1+0x5d0] ;  /* 0x0005d00001627983 */ /* 0x000ee20000300a00 */
[----:B-1----:R-:W-:-:S03]  /*19880*/  IMAD.MOV.U32 R4, RZ, RZ, R67 ;  /* 0x000000ffff047224 */ /* 0x002fc600078e0043 */
[----:B----4-:R-:W-:Y:S04]  /*19890*/  STL [R1+0x350], R110 ;  /* 0x0003506e01007387 */ /* 0x010fe80000100800 */
[----:B------:R1:W-:Y:S04]  /*198a0*/  STL [R1+0x344], R4 ;  /* 0x0003440401007387 */ /* 0x0003e80000100800 */
[----:B------:R-:W-:Y:S01]  /*198b0*/  STL [R1+0x358], R70 ;  /* 0x0003584601007387 */ /* 0x000fe20000100800 */
[----:B-1----:R-:W-:Y:S01]  /*198c0*/  IMAD.MOV.U32 R4, RZ, RZ, R111 ;  /* 0x000000ffff047224 */ /* 0x002fe200078e006f */
[----:B------:R-:W-:Y:S01]  /*198d0*/  MOV R110, R114 ;  /* 0x00000072006e7202 */ /* 0x000fe20000000f00 */
[----:B------:R-:W-:-:S03]  /*198e0*/  IMAD.MOV.U32 R111, RZ, RZ, R115 ;  /* 0x000000ffff6f7224 */ /* 0x000fc600078e0073 */
[----:B------:R1:W-:Y:S04]  /*198f0*/  STL [R1+0x34c], R4 ;  /* 0x00034c0401007387 */ /* 0x0003e80000100800 */
[----:B------:R-:W4:Y:S01]  /*19900*/  LDL.LU.64 R114, [R1+0x658] ;  /* 0x0006580001727983 */ /* 0x000f220000300a00 */
[----:B-1----:R-:W-:-:S03]  /*19910*/  IMAD.MOV.U32 R4, RZ, RZ, R71 ;  /* 0x000000ffff047224 */ /* 0x002fc600078e0047 */
[----:B------:R-:W-:Y:S04]  /*19920*/  STL [R1+0x360], R126 ;  /* 0x0003607e01007387 */ /* 0x000fe80000100800 */
[----:B------:R1:W-:Y:S04]  /*19930*/  STL [R1+0x354], R4 ;  /* 0x0003540401007387 */ /* 0x0003e80000100800 */
[----:B------:R-:W-:Y:S01]  /*19940*/  STL [R1+0x368], R74 ;  /* 0x0003684a01007387 */ /* 0x000fe20000100800 */
[----:B-1----:R-:W-:-:S05]  /*19950*/  IMAD.MOV.U32 R4, RZ, RZ, R127 ;  /* 0x000000ffff047224 */ /* 0x002fca00078e007f */
[----:B------:R1:W-:Y:S04]  /*19960*/  STL [R1+0x35c], R4 ;  /* 0x00035c0401007387 */ /* 0x0003e80000100800 */
[----:B------:R-:W4:Y:S01]  /*19970*/  LDL.LU.64 R126, [R1+0x5e8] ;  /* 0x0005e800017e7983 */ /* 0x000f220000300a00 */
[----:B-1----:R-:W-:-:S03]  /*19980*/  IMAD.MOV.U32 R4, RZ, RZ, R75 ;  /* 0x000000ffff047224 */ /* 0x002fc600078e004b */
[----:B--2---:R-:W-:Y:S04]  /*19990*/  STL [R1+0x370], R130 ;  /* 0x0003708201007387 */ /* 0x004fe80000100800 */
[----:B------:R1:W-:Y:S02]  /*199a0*/  STL [R1+0x364], R4 ;  /* 0x0003640401007387 */ /* 0x0003e40000100800 */
[----:B-1----:R-:W-:Y:S01]  /*199b0*/  IMAD.MOV.U32 R4, RZ, RZ, R131 ;  /* 0x000000ffff047224 */ /* 0x002fe200078e0083 */
[----:B------:R-:W-:Y:S01]  /*199c0*/  MOV R130, R158 ;  /* 0x0000009e00827202 */ /* 0x000fe20000000f00 */
[----:B------:R-:W-:-:S03]  /*199d0*/  IMAD.MOV.U32 R131, RZ, RZ, R159 ;  /* 0x000000ffff837224 */ /* 0x000fc600078e009f */
[----:B------:R1:W-:Y:S04]  /*199e0*/  STL [R1+0x36c], R4 ;  /* 0x00036c0401007387 */ /* 0x0003e80000100800 */
[----:B------:R-:W-:Y:S04]  /*199f0*/  STL [R1+0x378], R78 ;  /* 0x0003784e01007387 */ /* 0x000fe80000100800 */
[----:B------:R-:W2:Y:S01]  /*19a00*/  LDL.LU.64 R158, [R1+0x668] ;  /* 0x00066800019e7983 */ /* 0x000ea20000300a00 */
[----:B-1----:R-:W-:-:S03]  /*19a10*/  IMAD.MOV.U32 R4, RZ, RZ, R79 ;  /* 0x000000ffff047224 */ /* 0x002fc600078e004f */
[----:B---3--:R-:W-:Y:S04]  /*19a20*/  STL [R1+0x380], R82 ;  /* 0x0003805201007387 */ /* 0x008fe80000100800 */
[----:B------:R1:W-:Y:S02]  /*19a30*/  STL [R1+0x374], R4 ;  /* 0x0003740401007387 */ /* 0x0003e40000100800 */
[----:B-1----:R-:W-:Y:S02]  /*19a40*/  IMAD.MOV.U32 R4, RZ, RZ, R83 ;  /* 0x000000ffff047224 */ /* 0x002fe400078e0053 */
[----:B------:R-:W-:Y:S02]  /*19a50*/  IMAD.MOV.U32 R82, RZ, RZ, R86 ;  /* 0x000000ffff527224 */ /* 0x000fe400078e0056 */
[----:B------:R-:W-:Y:S01]  /*19a60*/  IMAD.MOV.U32 R83, RZ, RZ, R87 ;  /* 0x000000ffff537224 */ /* 0x000fe200078e0057 */
[----:B------:R1:W-:Y:S04]  /*19a70*/  STL [R1+0x37c], R4 ;  /* 0x00037c0401007387 */ /* 0x0003e80000100800 */
[----:B------:R3:W-:Y:S04]  /*19a80*/  STL [R1+0x388], R90 ;  /* 0x0003885a01007387 */ /* 0x0007e80000100800 */
[----:B------:R-:W2:Y:S01]  /*19a90*/  LDL.LU.64 R86, [R1+0x600] ;  /* 0x0006000001567983 */ /* 0x000ea20000300a00 */
[----:B-1----:R-:W-:-:S05]  /*19aa0*/  MOV R4, R91 ;  /* 0x0000005b00047202 */ /* 0x002fca0000000f00 */
[----:B------:R1:W-:Y:S01]  /*19ab0*/  STL [R1+0x384], R4 ;  /* 0x0003840401007387 */ /* 0x0003e20000100800 */
[----:B---3--:R-:W-:Y:S02]  /*19ac0*/  IMAD.MOV.U32 R90, RZ, RZ, R94 ;  /* 0x000000ffff5a7224 */ /* 0x008fe400078e005e */
[----:B------:R-:W-:Y:S01]  /*19ad0*/  IMAD.MOV.U32 R91, RZ, RZ, R95 ;  /* 0x000000ffff5b7224 */ /* 0x000fe200078e005f */
[----:B------:R3:W-:Y:S04]  /*19ae0*/  STL [R1+0x390], R98 ;  /* 0x0003906201007387 */ /* 0x0007e80000100800 */
[----:B------:R-:W2:Y:S01]  /*19af0*/  LDL.LU.64 R94, [R1+0x678] ;  /* 0x00067800015e7983 */ /* 0x000ea20000300a00 */
[----:B-1----:R-:W-:-:S05]  /*19b00*/  IMAD.MOV.U32 R4, RZ, RZ, R99 ;  /* 0x000000ffff047224 */ /* 0x002fca00078e0063 */
[----:B------:R1:W-:Y:S01]  /*19b10*/  STL [R1+0x38c], R4 ;  /* 0x00038c0401007387 */ /* 0x0003e20000100800 */
[----:B---3--:R-:W-:Y:S02]  /*19b20*/  IMAD.MOV.U32 R98, RZ, RZ, R102 ;  /* 0x000000ffff627224 */ /* 0x008fe400078e0066 */
[----:B------:R-:W-:Y:S01]  /*19b30*/  IMAD.MOV.U32 R99, RZ, RZ, R103 ;  /* 0x000000ffff637224 */ /* 0x000fe200078e0067 */
[----:B------:R3:W-:Y:S04]  /*19b40*/  STL [R1+0x398], R106 ;  /* 0x0003986a01007387 */ /* 0x0007e80000100800 */
[----:B------:R-:W2:Y:S01]  /*19b50*/  LDL.LU.64 R102, [R1+0x618] ;  /* 0x0006180001667983 */ /* 0x000ea20000300a00 */
[----:B-1----:R-:W-:-:S05]  /*19b60*/  MOV R4, R107 ;  /* 0x0000006b00047202 */ /* 0x002fca0000000f00 */
[----:B------:R1:W-:Y:S01]  /*19b70*/  STL [R1+0x394], R4 ;  /* 0x0003940401007387 */ /* 0x0003e20000100800 */
[----:B---3--:R-:W-:Y:S02]  /*19b80*/  IMAD.MOV.U32 R106, RZ, RZ, R110 ;  /* 0x000000ffff6a7224 */ /* 0x008fe400078e006e */
[----:B------:R-:W-:Y:S01]  /*19b90*/  IMAD.MOV.U32 R107, RZ, RZ, R111 ;  /* 0x000000ffff6b7224 */ /* 0x000fe200078e006f */
[----:B----4-:R3:W-:Y:S04]  /*19ba0*/  STL [R1+0x3a0], R114 ;  /* 0x0003a07201007387 */ /* 0x0107e80000100800 */
[----:B------:R-:W4:Y:S01]  /*19bb0*/  LDL.LU.64 R110, [R1+0x680] ;  /* 0x00068000016e7983 */ /* 0x000f220000300a00 */
[----:B-1----:R-:W-:-:S05]  /*19bc0*/  IMAD.MOV.U32 R4, RZ, RZ, R115 ;  /* 0x000000ffff047224 */ /* 0x002fca00078e0073 */
[----:B------:R1:W-:Y:S01]  /*19bd0*/  STL [R1+0x39c], R4 ;  /* 0x00039c0401007387 */ /* 0x0003e20000100800 */
[----:B---3--:R-:W-:Y:S02]  /*19be0*/  IMAD.MOV.U32 R114, RZ, RZ, R118 ;  /* 0x000000ffff727224 */ /* 0x008fe400078e0076 */
[----:B------:R-:W-:Y:S01]  /*19bf0*/  IMAD.MOV.U32 R115, RZ, RZ, R119 ;  /* 0x000000ffff737224 */ /* 0x000fe200078e0077 */
[----:B------:R3:W-:Y:S04]  /*19c00*/  STL [R1+0x3a8], R122 ;  /* 0x0003a87a01007387 */ /* 0x0007e80000100800 */
[----:B------:R-:W4:Y:S01]  /*19c10*/  LDL.LU.64 R118, [R1+0x630] ;  /* 0x0006300001767983 */ /* 0x000f220000300a00 */
[----:B-1----:R-:W-:-:S05]  /*19c20*/  MOV R4, R123 ;  /* 0x0000007b00047202 */ /* 0x002fca0000000f00 */
[----:B------:R1:W-:Y:S01]  /*19c30*/  STL [R1+0x3a4], R4 ;  /* 0x0003a40401007387 */ /* 0x0003e20000100800 */
[----:B---3--:R-:W-:Y:S02]  /*19c40*/  IMAD.MOV.U32 R122, RZ, RZ, R128 ;  /* 0x000000ffff7a7224 */ /* 0x008fe400078e0080 */
[----:B------:R-:W-:Y:S01]  /*19c50*/  IMAD.MOV.U32 R123, RZ, RZ, R129 ;  /* 0x000000ffff7b7224 */ /* 0x000fe200078e0081 */
[----:B------:R3:W-:Y:S04]  /*19c60*/  STL [R1+0x3b0], R126 ;  /* 0x0003b07e01007387 */ /* 0x0007e80000100800 */
[----:B------:R-:W4:Y:S01]  /*19c70*/  LDL.LU.64 R128, [R1+0x688] ;  /* 0x0006880001807983 */ /* 0x000f220000300a00 */
[----:B-1----:R-:W-:-:S03]  /*19c80*/  IMAD.MOV.U32 R4, RZ, RZ, R127 ;  /* 0x000000ffff047224 */ /* 0x002fc600078e007f */
[----:B---3--:R-:W3:Y:S04]  /*19c90*/  LDL.LU.64 R126, [R1+0x670] ;  /* 0x00067000017e7983 */ /* 0x008ee80000300a00 */
[----:B------:R1:W-:Y:S04]  /*19ca0*/  STL [R1+0x3ac], R4 ;  /* 0x0003ac0401007387 */ /* 0x0003e80000100800 */
[----:B------:R2:W-:Y:S01]  /*19cb0*/  STL [R1+0x3b8], R130 ;  /* 0x0003b88201007387 */ /* 0x0005e20000100800 */
[----:B-1----:R-:W-:-:S03]  /*19cc0*/  IMAD.MOV.U32 R4, RZ, RZ, R131 ;  /* 0x000000ffff047224 */ /* 0x002fc600078e0083 */
[----:B--2---:R-:W-:Y:S04]  /*19cd0*/  STL [R1+0x3c0], R158 ;  /* 0x0003c09e01007387 */ /* 0x004fe80000100800 */
[----:B------:R1:W-:Y:S04]  /*19ce0*/  STL [R1+0x3b4], R4 ;  /* 0x0003b40401007387 */ /* 0x0003e80000100800 */
[----:B------:R-:W2:Y:S01]  /*19cf0*/  LDL.LU.64 R130, [R1+0x648] ;  /* 0x0006480001827983 */ /* 0x000ea20000300a00 */
[----:B-1----:R-:W-:-:S03]  /*19d00*/  IMAD.MOV.U32 R4, RZ, RZ, R159 ;  /* 0x000000ffff047224 */ /* 0x002fc600078e009f */
[----:B------:R-:W2:Y:S04]  /*19d10*/  LDL.LU.64 R158, [R1+0x438] ;  /* 0x00043800019e7983 */ /* 0x000ea80000300a00 */
[----:B------:R1:W-:Y:S04]  /*19d20*/  STL [R1+0x3bc], R4 ;  /* 0x0003bc0401007387 */ /* 0x0003e80000100800 */
[----:B------:R-:W-:Y:S01]  /*19d30*/  STL [R1+0x3c8], R82 ;  /* 0x0003c85201007387 */ /* 0x000fe20000100800 */
[----:B-1----:R-:W-:-:S03]  /*19d40*/  MOV R4, R83 ;  /* 0x0000005300047202 */ /* 0x002fc60000000f00 */
[----:B------:R-:W-:Y:S04]  /*19d50*/  STL [R1+0x3d0], R86 ;  /* 0x0003d05601007387 */ /* 0x000fe80000100800 */
        /* <DEDUP_REMOVED lines=16> */
[----:B----4-:R-:W-:Y:S01]  /*19e60*/  STL [R1+0x400], R110 ;  /* 0x0004006e01007387 */ /* 0x010fe20000100800 */
[----:B-1----:R-:W-:-:S05]  /*19e70*/  MOV R4, R107 ;  /* 0x0000006b00047202 */ /* 0x002fca0000000f00 */
        /* <DEDUP_REMOVED lines=13> */
[----:B-1----:R-:W-:Y:S02]  /*19f50*/  IMAD.MOV.U32 R4, RZ, RZ, R129 ;  /* 0x000000ffff047224 */ /* 0x002fe400078e0081 */
[----:B------:R-:W1:Y:S01]  /*19f60*/  LDC R129, c[0x0][0x3a0] ;  /* 0x0000e800ff817b82 */ /* 0x000e620000000800 */
[----:B---3--:R-:W-:Y:S04]  /*19f70*/  STL [R1+0x428], R126 ;  /* 0x0004287e01007387 */ /* 0x008fe80000100800 */
[----:B------:R3:W-:Y:S02]  /*19f80*/  STL [R1+0x41c], R4 ;  /* 0x00041c0401007387 */ /* 0x0007e40000100800 */
[----:B---3--:R-:W-:Y:S01]  /*19f90*/  IMAD.MOV.U32 R4, RZ, RZ, R127 ;  /* 0x000000ffff047224 */ /* 0x008fe200078e007f */
[----:B-1----:R-:W-:-:S04]  /*19fa0*/  IADD3 R129, PT, PT, R129, 0x3f, RZ ;  /* 0x0000003f81817810 */ /* 0x002fc80007ffe0ff */
[----:B------:R-:W-:-:S04]  /*19fb0*/  SHF.R.S32.HI R166, RZ, 0x1f, R129 ;  /* 0x0000001fffa67819 */ /* 0x000fc80000011481 */
[----:B------:R-:W-:Y:S01]  /*19fc0*/  LEA.HI R166, R166, R129, RZ, 0x6 ;  /* 0x00000081a6a67211 */ /* 0x000fe200078f30ff */
[----:B------:R-:W-:Y:S01]  /*19fd0*/  UMOV UR17, 0x1 ;  /* 0x0000000100117882 */ /* 0x000fe20000000000 */
[----:B------:R-:W-:Y:S01]  /*19fe0*/  UMOV UR18, 0x4 ;  /* 0x0000000400127882 */ /* 0x000fe20000000000 */
[----:B------:R-:W-:Y:S01]  /*19ff0*/  UMOV UR7, URZ ;  /* 0x000000ff00077c82 */ /* 0x000fe20008000000 */
[----:B------:R-:W-:Y:S01]  /*1a000*/  UMOV UR8, URZ ;  /* 0x000000ff00087c82 */ /* 0x000fe20008000000 */
[----:B------:R-:W-:Y:S01]  /*1a010*/  UMOV UR5, URZ ;  /* 0x000000ff00057c82 */ /* 0x000fe20008000000 */
[----:B--2---:R-:W-:Y:S04]  /*1a020*/  STL [R1+0x430], R130 ;  /* 0x0004308201007387 */ /* 0x004fe80000100800 */
[----:B------:R1:W-:Y:S01]  /*1a030*/  STL [R1+0x424], R4 ;  /* 0x0004240401007387 */ /* 0x0003e20000100800 */
[----:B------:R-:W-:-:S02]  /*1a040*/  IMAD.MOV.U32 R5, RZ, RZ, R159 ;  /* 0x000000ffff057224 */ /* 0x000fc400078e009f */
[----:B-1----:R-:W-:-:S05]  /*1a050*/  IMAD.MOV.U32 R4, RZ, RZ, R131 ;  /* 0x000000ffff047224 */ /* 0x002fca00078e0083 */
[----:B------:R1:W-:Y:S04]  /*1a060*/  STL [R1+0x42c], R4 ;  /* 0x00042c0401007387 */ /* 0x0003e80000100800 */
[----:B------:R-:W-:Y:S01]  /*1a070*/  STL [R1+0x438], R158 ;  /* 0x0004389e01007387 */ /* 0x000fe20000100800 */
[----:B-1----:R-:W-:-:S03]  /*1a080*/  SHF.R.S32.HI R4, RZ, 0x6, R166 ;  /* 0x00000006ff047819 */ /* 0x002fc600000114a6 */
[----:B------:R1:W-:Y:S02]  /*1a090*/  STL [R1+0x434], R5 ;  /* 0x0004340501007387 */ /* 0x0003e40000100800 */
[----:B-1----:R-:W-:-:S05]  /*1a0a0*/  VIMNMX R5, PT, PT, R4, 0x2, !PT ;  /* 0x0000000204057848 */ /* 0x002fca0007fe0100 */
[----:B------:R-:W-:-:S05]  /*1a0b0*/  VIADD R5, R5, 0xfffffffe ;  /* 0xfffffffe05057836 */ /* 0x000fca0000000000 */
[----:B------:R1:W-:Y:S01]  /*1a0c0*/  STL [R1+0x43c], R5 ;  /* 0x00043c0501007387 */ /* 0x0003e20000100800 */
[----:B------:R-:W-:Y:S02]  /*1a0d0*/  VIADD R6, R4, 0xfffffffb ;  /* 0xfffffffb04067836 */ /* 0x000fe40000000000 */
[----:B------:R-:W-:Y:S02]  /*1a0e0*/  HFMA2 R4, -RZ, RZ, 0, 0 ;  /* 0x00000000ff047431 */ /* 0x000fe400000001ff */
[----:B------:R-:W-:-:S07]  /*1a0f0*/  IMAD.MOV.U32 R166, RZ, RZ, RZ ;  /* 0x000000ffffa67224 */ /* 0x000fce00078e00ff */
.L_x_11:
[----:B------:R-:W-:Y:S01]  /*1a100*/  IMAD.U32 R4, R4, -0x80000000, RZ ;  /* 0x8000000004047824 */ /* 0x000fe200078e00ff */
[----:B------:R-:W-:-:S03]  /*1a110*/  UIADD3 UR8, UPT, UPT, UR8, 0x1, URZ ;  /* 0x0000000108087890 */ /* 0x000fc6000fffe0ff */
[----:B------:R-:W2:Y:S01]  /*1a120*/  SYNCS.PHASECHK.TRANS64.TRYWAIT P3, [UR4], R4 ;  /* 0x00000004ff0075a7 */ /* 0x000ea20008061104 */
[----:B------:R-:W-:-:S04]  /*1a130*/  UISETP.GT.AND UP1, UPT, UR8, 0x3, UPT ;  /* 0x000000030800788c */ /* 0x000fc8000bf24270 */
[----:B------:R-:W-:-:S04]  /*1a140*/  USEL UR8, UR8, URZ, !UP1 ;  /* 0x000000ff08087287 */ /* 0x000fc8000c800000 */
[----:B------:R-:W-:Y:S01]  /*1a150*/  ULEA UR19, UR8, UR9, 0x10 ;  /* 0x0000000908137291 */ /* 0x000fe2000f8e80ff */
[----:B--2---:R-:W-:Y:S11]  /*1a160*/  @!P3 BRA `(.L_x_9) ;  /* 0x000000e80020b947 */ /* 0x004ff60003800000 */
.L_x_17:
[----:B------:R-:W-:-:S04]  /*1a170*/  DEPBAR.LE SB0, 0x6 ;  /* 0x000081800000791a */ /* 0x000fc80000000000 */
[----:B------:R-:W-:Y:S01]  /*1a180*/  BAR.SYNC.DEFER_BLOCKING 0x0 ;  /* 0x0000000000007b1d */ /* 0x000fe20000010000 */
[----:B------:R-:W-:Y:S02]  /*1a190*/  UIADD3 UR7, UPT, UPT, UR7, 0x1, URZ ;  /* 0x0000000107077890 */ /* 0x000fe4000fffe0ff */
[----:B------:R-:W-:Y:S02]  /*1a1a0*/  ULEA UR4, UR17, UR9, 0x3 ;  /* 0x0000000911047291 */ /* 0x000fe4000f8e18ff */
[----:B------:R-:W-:Y:S02]  /*1a1b0*/  UISETP.GT.AND UP1, UPT, UR7, 0x4, UPT ;  /* 0x000000040700788c */ /* 0x000fe4000bf24270 */
[----:B------:R-:W-:Y:S02]  /*1a1c0*/  UIADD3 UR4, UPT, UPT, UR4, 0x68000, URZ ;  /* 0x0006800004047890 */ /* 0x000fe4000fffe0ff */
[----:B------:R-:W-:Y:S01]  /*1a1d0*/  USEL UR7, UR7, URZ, !UP1 ;  /* 0x000000ff07077287 */ /* 0x000fe2000c800000 */
[----:B------:R-:W-:Y:S01]  /*1a1e0*/  UMOV UR6, UR5 ;  /* 0x0000000500067c82 */ /* 0x000fe20008000000 */
[----:B------:R-:W2:Y:S04]  /*1a1f0*/  LDSM.16.M88.4 R8, [R0+UR19+0x800] ;  /* 0x000800130008783b */ /* 0x000ea80008000200 */
[----:B------:R-:W3:Y:S04]  /*1a200*/  LDSM.16.M88.4 R12, [R0+UR19+0x1800] ;  /* 0x00180013000c783b */ /* 0x000ee80008000200 */
[----:B------:R-:W4:Y:S04]  /*1a210*/  LDSM.16.M88.4 R76, [R0+UR19+0x2000] ;  /* 0x00200013004c783b */ /* 0x000f280008000200 */
[----:B------:R-:W5:Y:S04]  /*1a220*/  LDSM.16.M88.4 R72, [R0+UR19+0x1000] ;  /* 0x001000130048783b */ /* 0x000f680008000200 */
[----:B------:R-:W1:Y:S04]  /*1a230*/  LDSM.16.M88.4 R68, [R0+UR19] ;  /* 0x000000130044783b */ /* 0x000e680008000200 */
[----:B------:R-:W1:Y:S04]  /*1a240*/  LDSM.16.M88.4 R16, [R0+UR19+0x2800] ;  /* 0x002800130010783b */ /* 0x000e680008000200 */
[----:B------:R-:W1:Y:S04]  /*1a250*/  LDSM.16.M88.4 R20, [R0+UR19+0x3800] ;  /* 0x003800130014783b */ /* 0x000e680008000200 */
[----:B------:R-:W1:Y:S04]  /*1a260*/  LDSM.16.M88.4 R24, [R0+UR19+0x4800] ;  /* 0x004800130018783b */ /* 0x000e680008000200 */
[----:B------:R-:W1:Y:S04]  /*1a270*/  LDSM.16.M88.4 R88, [R0+UR19+0x5000] ;  /* 0x005000130058783b */ /* 0x000e680008000200 */
[----:B------:R-:W1:Y:S04]  /*1a280*/  LDSM.16.M88.4 R84, [R0+UR19+0x4000] ;  /* 0x004000130054783b */ /* 0x000e680008000200 */
[----:B------:R-:W1:Y:S01]  /*1a290*/  LDSM.16.M88.4 R80, [R0+UR19+0x3000] ;  /* 0x003000130050783b */ /* 0x000e620008000200 */
[----:B--2---:R-:W-:-:S02]  /*1a2a0*/  IMAD.MOV.U32 R7, RZ, RZ, R10 ;  /* 0x000000ffff077224 */ /* 0x004fc400078e000a */
[----:B------:R-:W-:Y:S01]  /*1a2b0*/  IMAD.MOV.U32 R6, RZ, RZ, R8 ;  /* 0x000000ffff067224 */ /* 0x000fe200078e0008 */
[----:B------:R-:W2:Y:S01]  /*1a2c0*/  LDSM.16.M88.4 R28, [R0+UR19+0x5800] ;  /* 0x00580013001c783b */ /* 0x000ea20008000200 */
[----:B---3--:R-:W-:-:S03]  /*1a2d0*/  IMAD.MOV.U32 R10, RZ, RZ, R12 ;  /* 0x000000ffff0a7224 */ /* 0x008fc600078e000c */
[----:B------:R-:W3:Y:S01]  /*1a2e0*/  LDSM.16.M88.4 R32, [R0+UR19+0x6800] ;  /* 0x006800130020783b */ /* 0x000ee20008000200 */
[----:B----4-:R-:W-:Y:S02]  /*1a2f0*/  IMAD.MOV.U32 R12, RZ, RZ, R76 ;  /* 0x000000ffff0c7224 */ /* 0x010fe400078e004c */
[----:B------:R-:W-:Y:S01]  /*1a300*/  IMAD.MOV.U32 R76, RZ, RZ, R77 ;  /* 0x000000ffff4c7224 */ /* 0x000fe200078e004d */
[----:B------:R-:W-:Y:S01]  /*1a310*/  LDSM.16.M88.4 R36, [R0+UR19+0x7800] ;  /* 0x007800130024783b */ /* 0x000fe20008000200 */
[----:B-----5:R-:W-:Y:S02]  /*1a320*/  IMAD.MOV.U32 R8, RZ, RZ, R72 ;  /* 0x000000ffff087224 */ /* 0x020fe400078e0048 */
[----:B------:R-:W-:Y:S01]  /*1a330*/  IMAD.MOV.U32 R72, RZ, RZ, R73 ;  /* 0x000000ffff487224 */ /* 0x000fe200078e0049 */
[----:B------:R-:W-:Y:S01]  /*1a340*/  LDSM.16.M88.4 R100, [R0+UR19+0x8000] ;  /* 0x008000130064783b */ /* 0x000fe20008000200 */
[----:B-1----:R-:W-:Y:S02]  /*1a350*/  IMAD.MOV.U32 R4, RZ, RZ, R68 ;  /* 0x000000ffff047224 */ /* 0x002fe400078e0044 */
[----:B------:R-:W-:Y:S01]  /*1a360*/  IMAD.MOV.U32 R5, RZ, RZ, R70 ;  /* 0x000000ffff057224 */ /* 0x000fe200078e0046 */
[----:B------:R-:W-:Y:S01]  /*1a370*/  LDSM.16.M88.4 R96, [R0+UR19+0x7000] ;  /* 0x007000130060783b */ /* 0x000fe20008000200 */
[----:B------:R-:W-:-:S02]  /*1a380*/  IMAD.MOV.U32 R77, RZ, RZ, R79 ;  /* 0x000000ffff4d7224 */ /* 0x000fc400078e004f */
[----:B------:R-:W-:Y:S01]  /*1a390*/  IMAD.MOV.U32 R68, RZ, RZ, R69 ;  /* 0x000000ffff447224 */ /* 0x000fe200078e0045 */
[----:B------:R-:W-:Y:S01]  /*1a3a0*/  LDSM.16.M88.4 R92, [R0+UR19+0x6000] ;  /* 0x00600013005c783b */ /* 0x000fe20008000200 */
[----:B------:R-:W-:Y:S01]  /*1a3b0*/  IMAD.MOV.U32 R70, RZ, RZ, R9 ;  /* 0x000000ffff467224 */ /* 0x000fe200078e0009 */
[----:B------:R-:W-:Y:S01]  /*1a3c0*/  MOV R69, R71 ;  /* 0x0000004700457202 */ /* 0x000fe20000000f00 */
[----:B------:R-:W-:Y:S01]  /*1a3d0*/  IMAD.MOV.U32 R73, RZ, RZ, R75 ;  /* 0x000000ffff497224 */ /* 0x000fe200078e004b */
[----:B------:R-:W-:Y:S01]  /*1a3e0*/  LDSM.16.M88.4 R40, [R0+UR19+0x8800] ;  /* 0x008800130028783b */ /* 0x000fe20008000200 */
[----:B------:R-:W-:Y:S01]  /*1a3f0*/  IMAD.MOV.U32 R79, RZ, RZ, R19 ;  /* 0x000000ffff4f7224 */ /* 0x000fe200078e0013 */
[----:B------:R-:W-:Y:S01]  /*1a400*/  MOV R9, R74 ;  /* 0x0000004a00097202 */ /* 0x000fe20000000f00 */
[----:B------:R-:W-:Y:S01]  /*1a410*/  IMAD.MOV.U32 R19, RZ, RZ, R22 ;  /* 0x000000ffff137224 */ /* 0x000fe200078e0016 */
[----:B------:R-:W-:Y:S01]  /*1a420*/  LDSM.16.M88.4 R44, [R0+UR19+0x9800] ;  /* 0x00980013002c783b */ /* 0x000fe20008000200 */
[----:B------:R-:W-:Y:S01]  /*1a430*/  MOV R75, R15 ;  /* 0x0000000f004b7202 */ /* 0x000fe20000000f00 */
[----:B------:R-:W-:Y:S01]  /*1a440*/  IMAD.MOV.U32 R71, RZ, RZ, R11 ;  /* 0x000000ffff477224 */ /* 0x000fe200078e000b */
[----:B------:R-:W-:Y:S01]  /*1a450*/  MOV R15, R18 ;  /* 0x00000012000f7202 */ /* 0x000fe20000000f00 */
[----:B------:R-:W1:Y:S01]  /*1a460*/  LDSM.16.M88.4 R48, [R0+UR19+0xa800] ;  /* 0x00a800130030783b */ /* 0x000e620008000200 */
[----:B------:R-:W-:-:S02]  /*1a470*/  IMAD.MOV.U32 R74, RZ, RZ, R13 ;  /* 0x000000ffff4a7224 */ /* 0x000fc400078e000d */
[----:B------:R-:W-:Y:S01]  /*1a480*/  IMAD.MOV.U32 R22, RZ, RZ, R24 ;  /* 0x000000ffff167224 */ /* 0x000fe200078e0018 */
[----:B------:R-:W-:Y:S01]  /*1a490*/  LDSM.16.M88.4 R56, [R0+UR19+0xb000] ;  /* 0x00b000130038783b */ /* 0x000fe20008000200 */
[----:B------:R-:W-:Y:S02]  /*1a4a0*/  IMAD.MOV.U32 R11, RZ, RZ, R14 ;  /* 0x000000ffff0b7224 */ /* 0x000fe400078e000e */
[----:B------:R-:W-:Y:S01]  /*1a4b0*/  IMAD.MOV.U32 R13, RZ, RZ, R78 ;  /* 0x000000ffff0d7224 */ /* 0x000fe200078e004e */
[----:B------:R-:W-:Y:S01]  /*1a4c0*/  LDSM.16.M88.4 R60, [R0+UR19+0xa000] ;  /* 0x00a00013003c783b */ /* 0x000fe20008000200 */
[----:B------:R-:W-:Y:S02]  /*1a4d0*/  IMAD.MOV.U32 R18, RZ, RZ, R20 ;  /* 0x000000ffff127224 */ /* 0x000fe400078e0014 */
[----:B------:R-:W-:Y:S01]  /*1a4e0*/  IMAD.MOV.U32 R24, RZ, RZ, R88 ;  /* 0x000000ffff187224 */ /* 0x000fe200078e0058 */
[----:B------:R-:W4:Y:S01]  /*1a4f0*/  LDSM.16.M88.4 R64, [R0+UR19+0x9000] ;  /* 0x009000130040783b */ /* 0x000f220008000200 */
[----:B------:R-:W-:-:S02]  /*1a500*/  IMAD.MOV.U32 R14, RZ, RZ, R16 ;  /* 0x000000ffff0e7224 */ /* 0x000fc400078e0010 */
[----:B------:R-:W-:Y:S01]  /*1a510*/  IMAD.MOV.U32 R78, RZ, RZ, R17 ;  /* 0x000000ffff4e7224 */ /* 0x000fe200078e0011 */
[----:B------:R-:W5:Y:S01]  /*1a520*/  LDSM.16.M88.4 R52, [R0+UR19+0xb800] ;  /* 0x00b800130034783b */ /* 0x000f620008000200 */
[----:B------:R-:W-:Y:S02]  /*1a530*/  IMAD.MOV.U32 R20, RZ, RZ, R84 ;  /* 0x000000ffff147224 */ /* 0x000fe400078e0054 */
[----:B------:R-:W-:Y:S01]  /*1a540*/  IMAD.MOV.U32 R88, RZ, RZ, R89 ;  /* 0x000000ffff587224 */ /* 0x000fe200078e0059 */
[----:B------:R-:W5:Y:S01]  /*1a550*/  LDSM.16.M88.4 R116, [R0+UR19+0xc000] ;  /* 0x00c000130074783b */ /* 0x000f620008000200 */
[----:B------:R-:W-:Y:S02]  /*1a560*/  IMAD.MOV.U32 R16, RZ, RZ, R80 ;  /* 0x000000ffff107224 */ /* 0x000fe400078e0050 */
        /* <DEDUP_REMOVED lines=8> */
[----:B------:R-:W-:Y:S01]  /*1a5f0*/  MOV R21, R86 ;  /* 0x0000005600157202 */ /* 0x000fe20000000f00 */
[----:B------:R-:W-:Y:S01]  /*1a600*/  IMAD.MOV.U32 R85, RZ, RZ, R87 ;  /* 0x000000ffff557224 */ /* 0x000fe200078e0057 */
[----:B------:R-:W-:Y:S01]  /*1a610*/  MOV R87, R27 ;  /* 0x0000001b00577202 */ /* 0x000fe20000000f00 */
[----:B--2---:R-:W-:Y:S01]  /*1a620*/  IMAD.MOV.U32 R91, RZ, RZ, R31 ;  /* 0x000000ffff5b7224 */ /* 0x004fe200078e001f */
[----:B------:R-:W-:Y:S01]  /*1a630*/  MOV R27, R30 ;  /* 0x0000001e001b7202 */ /* 0x000fe20000000f00 */
[----:B---3--:R-:W-:Y:S01]  /*1a640*/  IMAD.MOV.U32 R31, RZ, RZ, R34 ;  /* 0x000000ffff1f7224 */ /* 0x008fe200078e0022 */
[----:B------:R-:W-:Y:S01]  /*1a650*/  LDSM.16.M88.4 R128, [R0+UR19+0xf000] ;  /* 0x00f000130080783b */ /* 0x000fe20008000200 */
[----:B------:R-:W-:Y:S01]  /*1a660*/  IMAD.MOV.U32 R83, RZ, RZ, R23 ;  /* 0x000000ffff537224 */ /* 0x000fe200078e0017 */
[----:B-1----:R-:W-:Y:S01]  /*1a670*/  MOV R111, R51 ;  /* 0x00000033006f7202 */ /* 0x002fe20000000f00 */
[----:B------:R-:W-:Y:S01]  /*1a680*/  IMAD.MOV.U32 R86, RZ, RZ, R25 ;  /* 0x000000ffff567224 */ /* 0x000fe200078e0019 */
[----:B------:R-:W-:Y:S01]  /*1a690*/  LDSM.16.M88.4 R156, [R0+UR19+0xf800] ;  /* 0x00f80013009c783b */ /* 0x000fe20008000200 */
[----:B------:R-:W-:-:S02]  /*1a6a0*/  IMAD.MOV.U32 R34, RZ, RZ, R36 ;  /* 0x000000ffff227224 */ /* 0x000fc400078e0024 */
[----:B------:R-:W-:Y:S02]  /*1a6b0*/  IMAD.MOV.U32 R23, RZ, RZ, R26 ;  /* 0x000000ffff177224 */ /* 0x000fe400078e001a */
[----:B------:R-:W-:Y:S02]  /*1a6c0*/  IMAD.MOV.U32 R25, RZ, RZ, R90 ;  /* 0x000000ffff197224 */ /* 0x000fe400078e005a */
[----:B------:R-:W-:Y:S02]  /*1a6d0*/  IMAD.MOV.U32 R30, RZ, RZ, R32 ;  /* 0x000000ffff1e7224 */ /* 0x000fe400078e0020 */
[----:B------:R-:W-:Y:S01]  /*1a6e0*/  IMAD.MOV.U32 R36, RZ, RZ, R100 ;  /* 0x000000ffff247224 */ /* 0x000fe200078e0064 */
[----:B----4-:R-:W-:Y:S01]  /*1a6f0*/  MOV R105, R67 ;  /* 0x0000004300697202 */ /* 0x010fe20000000f00 */
[----:B------:R-:W-:Y:S02]  /*1a700*/  IMAD.MOV.U32 R26, RZ, RZ, R28 ;  /* 0x000000ffff1a7224 */ /* 0x000fe400078e001c */
[----:B------:R-:W-:Y:S01]  /*1a710*/  IMAD.MOV.U32 R90, RZ, RZ, R29 ;  /* 0x000000ffff5a7224 */ /* 0x000fe200078e001d */
[----:B-----5:R-:W-:Y:S01]  /*1a720*/  MOV R51, R54 ;  /* 0x0000003600337202 */ /* 0x020fe20000000f00 */
[----:B------:R-:W-:-:S02]  /*1a730*/  IMAD.MOV.U32 R32, RZ, RZ, R96 ;  /* 0x000000ffff207224 */ /* 0x000fc400078e0060 */
[----:B------:R-:W-:Y:S02]  /*1a740*/  IMAD.MOV.U32 R100, RZ, RZ, R101 ;  /* 0x000000ffff647224 */ /* 0x000fe400078e0065 */
[----:B------:R-:W-:Y:S02]  /*1a750*/  IMAD.MOV.U32 R28, RZ, RZ, R92 ;  /* 0x000000ffff1c7224 */ /* 0x000fe400078e005c */
[----:B------:R-:W-:Y:S02]  /*1a760*/  IMAD.MOV.U32 R29, RZ, RZ, R94 ;  /* 0x000000ffff1d7224 */ /* 0x000fe400078e005e */
[----:B------:R-:W-:Y:S02]  /*1a770*/  IMAD.MOV.U32 R96, RZ, RZ, R97 ;  /* 0x000000ffff607224 */ /* 0x000fe400078e0061 */
[----:B------:R-:W-:Y:S02]  /*1a780*/  IMAD.MOV.U32 R101, RZ, RZ, R103 ;  /* 0x000000ffff657224 */ /* 0x000fe400078e0067 */
        /* <DEDUP_REMOVED lines=22> */
[----:B------:R-:W-:Y:S01]  /*1a8f0*/  IMAD.MOV.U32 R38, RZ, RZ, R40 ;  /* 0x000000ffff267224 */ /* 0x000fe200078e0028 */
[----:B------:R-:W1:Y:S01]  /*1a900*/  LDSM.16.M88.4 R56, [R0+UR19+0xc800] ;  /* 0x00c800130038783b */ /* 0x000e620008000200 */
[----:B------:R-:W-:Y:S02]  /*1a910*/  IMAD.MOV.U32 R102, RZ, RZ, R41 ;  /* 0x000000ffff667224 */ /* 0x000fe400078e0029 */
[----:B------:R-:W-:Y:S02]  /*1a920*/  IMAD.MOV.U32 R44, RZ, RZ, R60 ;  /* 0x000000ffff2c7224 */ /* 0x000fe400078e003c */
[----:B------:R-:W-:Y:S02]  /*1a930*/  IMAD.MOV.U32 R108, RZ, RZ, R61 ;  /* 0x000000ffff6c7224 */ /* 0x000fe400078e003d */
[----:B------:R-:W-:Y:S02]  /*1a940*/  IMAD.MOV.U32 R109, RZ, RZ, R63 ;  /* 0x000000ffff6d7224 */ /* 0x000fe400078e003f */
[----:B------:R-:W-:Y:S01]  /*1a950*/  IMAD.MOV.U32 R40, RZ, RZ, R64 ;  /* 0x000000ffff287224 */ /* 0x000fe200078e0040 */
[----:B------:R-:W2:Y:S01]  /*1a960*/  LDSM.16.M88.4 R60, [R0+UR19+0xd800] ;  /* 0x00d80013003c783b */ /* 0x000ea20008000200 */
[----:B------:R-:W-:-:S02]  /*1a970*/  IMAD.MOV.U32 R41, RZ, RZ, R66 ;  /* 0x000000ffff297224 */ /* 0x000fc400078e0042 */
[----:B------:R-:W-:Y:S02]  /*1a980*/  IMAD.MOV.U32 R104, RZ, RZ, R65 ;  /* 0x000000ffff687224 */ /* 0x000fe400078e0041 */
[----:B------:R-:W3:Y:S01]  /*1a990*/  LDSM.16.M88.4 R64, [R0+UR19+0xe800] ;  /* 0x00e800130040783b */ /* 0x000ee20008000200 */
[----:B------:R-:W-:Y:S02]  /*1a9a0*/  IMAD.MOV.U32 R107, RZ, RZ, R47 ;  /* 0x000000ffff6b7224 */ /* 0x000fe400078e002f */
[----:B------:R-:W-:Y:S02]  /*1a9b0*/  IMAD.MOV.U32 R47, RZ, RZ, R50 ;  /* 0x000000ffff2f7224 */ /* 0x000fe400078e0032 */
[----:B------:R-:W-:Y:S02]  /*1a9c0*/  IMAD.MOV.U32 R50, RZ, RZ, R52 ;  /* 0x000000ffff327224 */ /* 0x000fe400078e0034 */
[----:B------:R-:W-:Y:S02]  /*1a9d0*/  IMAD.MOV.U32 R52, RZ, RZ, R116 ;  /* 0x000000ffff347224 */ /* 0x000fe400078e0074 */
[----:B------:R-:W-:-:S02]  /*1a9e0*/  IMAD.MOV.U32 R114, RZ, RZ, R53 ;  /* 0x000000ffff727224 */ /* 0x000fc400078e0035 */
[----:B------:R-:W-:Y:S01]  /*1a9f0*/  IMAD.MOV.U32 R116, RZ, RZ, R117 ;  /* 0x000000ffff747224 */ /* 0x000fe200078e0075 */
[----:B------:R-:W-:Y:S01]  /*1aa00*/  MOV R117, R119 ;  /* 0x0000007700757202 */ /* 0x000fe20000000f00 */
[----:B------:R-:W-:Y:S02]  /*1aa10*/  IMAD.MOV.U32 R115, RZ, RZ, R55 ;  /* 0x000000ffff737224 */ /* 0x000fe400078e0037 */
[----:B------:R-:W-:Y:S02]  /*1aa20*/  IMAD.MOV.U32 R53, RZ, RZ, R118 ;  /* 0x000000ffff357224 */ /* 0x000fe400078e0076 */
[----:B-1----:R-:W-:Y:S02]  /*1aa30*/  IMAD.MOV.U32 R54, RZ, RZ, R56 ;  /* 0x000000ffff367224 */ /* 0x002fe400078e0038 */
[----:B------:R-:W-:Y:S02]  /*1aa40*/  IMAD.MOV.U32 R55, RZ, RZ, R58 ;  /* 0x000000ffff377224 */ /* 0x000fe400078e003a */
[----:B------:R-:W-:Y:S01]  /*1aa50*/  IMAD.MOV.U32 R118, RZ, RZ, R57 ;  /* 0x000000ffff767224 */ /* 0x000fe200078e0039 */
[----:B------:R-:W-:Y:S01]  /*1aa60*/  MOV R57, R122 ;  /* 0x0000007a00397202 */ /* 0x000fe20000000f00 */
[----:B------:R-:W-:-:S02]  /*1aa70*/  IMAD.MOV.U32 R119, RZ, RZ, R59 ;  /* 0x000000ffff777224 */ /* 0x000fc400078e003b */
[----:B------:R-:W-:Y:S02]  /*1aa80*/  IMAD.MOV.U32 R56, RZ, RZ, R120 ;  /* 0x000000ffff387224 */ /* 0x000fe400078e0078 */
[----:B--2---:R-:W-:Y:S02]  /*1aa90*/  IMAD.MOV.U32 R58, RZ, RZ, R60 ;  /* 0x000000ffff3a7224 */ /* 0x004fe400078e003c */
[----:B------:R-:W-:Y:S02]  /*1aaa0*/  IMAD.MOV.U32 R59, RZ, RZ, R62 ;  /* 0x000000ffff3b7224 */ /* 0x000fe400078e003e */
[----:B------:R-:W-:Y:S02]  /*1aab0*/  IMAD.MOV.U32 R120, RZ, RZ, R121 ;  /* 0x000000ffff787224 */ /* 0x000fe400078e0079 */
[----:B------:R-:W-:Y:S02]  /*1aac0*/  IMAD.MOV.U32 R122, RZ, RZ, R61 ;  /* 0x000000ffff7a7224 */ /* 0x000fe400078e003d */
[----:B------:R-:W-:-:S02]  /*1aad0*/  IMAD.MOV.U32 R60, RZ, RZ, R124 ;  /* 0x000000ffff3c7224 */ /* 0x000fc400078e007c */
[----:B---3--:R-:W-:Y:S02]  /*1aae0*/  IMAD.MOV.U32 R62, RZ, RZ, R64 ;  /* 0x000000ffff3e7224 */ /* 0x008fe400078e0040 */
[----:B------:R-:W-:Y:S01]  /*1aaf0*/  IMAD.MOV.U32 R121, RZ, RZ, R123 ;  /* 0x000000ffff797224 */ /* 0x000fe200078e007b */
[----:B------:R-:W-:Y:S01]  /*1ab00*/  MOV R123, R63 ;  /* 0x0000003f007b7202 */ /* 0x000fe20000000f00 */
[----:B------:R-:W-:Y:S01]  /*1ab10*/  IMAD.MOV.U32 R61, RZ, RZ, R126 ;  /* 0x000000ffff3d7224 */ /* 0x000fe200078e007e */
[----:B------:R-:W-:Y:S01]  /*1ab20*/  MOV R63, R66 ;  /* 0x00000042003f7202 */ /* 0x000fe20000000f00 */
        /* <DEDUP_REMOVED lines=11> */
[----:B------:R-:W-:-:S04]  /*1abe0*/  IMAD.MOV.U32 R131, RZ, RZ, R159 ;  /* 0x000000ffff837224 */ /* 0x000fc800078e009f */
[----:B------:R1:W-:Y:S01]  /*1abf0*/  STTM.x128 tmem[UR11+0x100], R4 ;  /* 0x00010004000079ed */ /* 0x0003e200083c000b */
[----:B------:R-:W2:Y:S02]  /*1ac00*/  FENCE.VIEW.ASYNC.T ;  /* 0x00000000000073c6 */ /* 0x000ea40000000200 */
[----:B--2---:R-:W-:Y:S06]  /*1ac10*/  BAR.SYNC.DEFER_BLOCKING 0x0 ;  /* 0x0000000000007b1d */ /* 0x004fec0000010000 */
[----:B------:R-:W-:Y:S05]  /*1ac20*/  @P0 BRA `(.L_x_10) ;  /* 0x0000000400680947 */ /* 0x000fea0003800000 */
[----:B------:R-:W-:Y:S01]  /*1ac30*/  ULEA UR25, UR7, UR9, 0xf ;  /* 0x0000000907197291 */ /* 0x000fe2000f8e78ff */
[----:B-1----:R-:W-:Y:S01]  /*1ac40*/  MOV.SPILL R4, UR13 ;  /* 0x0000000d00047c02 */ /* 0x002fe20009000f00 */
[----:B------:R-:W-:Y:S01]  /*1ac50*/  UMOV UR31, URZ ;  /* 0x000000ff001f7c82 */ /* 0x000fe20008000000 */
[----:B------:R-:W-:Y:S01]  /*1ac60*/  UIADD3 UR45, UPT, UPT, UR10, 0x108, URZ ;  /* 0x000001080a2d7890 */ /* 0x000fe2000fffe0ff */
[----:B------:R-:W-:Y:S01]  /*1ac70*/  MOV.SPILL R5, UR12 ;  /* 0x0000000c00057c02 */ /* 0x000fe20009000f00 */
[----:B------:R-:W-:Y:S02]  /*1ac80*/  UIADD3 UR27, UPT, UPT, UR25, 0x40000, URZ ;  /* 0x00040000191b7890 */ /* 0x000fe4000fffe0ff */
[----:B------:R-:W-:Y:S02]  /*1ac90*/  UIADD3 UR47, UPT, UPT, UR10, 0x110, URZ ;  /* 0x000001100a2f7890 */ /* 0x000fe4000fffe0ff */
[----:B------:R-:W-:Y:S01]  /*1aca0*/  USHF.R.U32.HI UR30, URZ, 0x4, UR27 ;  /* 0x00000004ff1e7899 */ /* 0x000fe2000801161b */
[----:B------:R-:W-:Y:S01]  /*1acb0*/  UMOV UR52, 0x0 ;  /* 0x0000000000347882 */ /* 0x000fe20000000000 */
[----:B------:R-:W-:-:S02]  /*1acc0*/  UMOV UR53, 0x8200910 ;  /* 0x0820091000357882 */ /* 0x000fc40000000000 */
[----:B------:R-:W-:Y:S01]  /*1acd0*/  USGXT.U32 UR30, UR30, 0xe ;  /* 0x0000000e1e1e789a */ /* 0x000fe20008000000 */
[----:B------:R-:W-:Y:S01]  /*1ace0*/  UMOV UR54, 0x0 ;  /* 0x0000000000367882 */ /* 0x000fe20000000000 */
[----:B------:R-:W-:Y:S02]  /*1acf0*/  UMOV UR55, 0x8200910 ;  /* 0x0820091000377882 */ /* 0x000fe40000000000 */
[----:B------:R-:W-:Y:S01]  /*1ad00*/  UIADD3 UR34, UP1, UPT, UR30, 0x2, URZ ;  /* 0x000000021e227890 */ /* 0x000fe2000ff3e0ff */
[----:B------:R-:W-:Y:S01]  /*1ad10*/  UMOV UR62, 0x0 ;  /* 0x00000000003e7882 */ /* 0x000fe20000000000 */
[----:B------:R-:W-:Y:S02]  /*1ad20*/  UMOV UR63, 0x8200910 ;  /* 0x08200910003f7882 */ /* 0x000fe40000000000 */
[----:B------:R-:W-:Y:S02]  /*1ad30*/  UIADD3.X UR35, UPT, UPT, UR31, 0x40004040, URZ, UP1, !UPT ;  /* 0x400040401f237890 */ /* 0x000fe40008ffe4ff */
[----:B------:R-:W-:Y:S01]  /*1ad40*/  UIADD3 UR42, UP1, UPT, UR34, 0x2, URZ ;  /* 0x00000002222a7890 */ /* 0x000fe2000ff3e0ff */
[----:B------:R-:W-:Y:S01]  /*1ad50*/  UMOV UR31, 0x40004040 ;  /* 0x40004040001f7882 */ /* 0x000fe20000000000 */
[----:B------:R-:W-:Y:S01]  /*1ad60*/  UIADD3 UR46, UP2, UPT, UR34, 0x3fe, URZ ;  /* 0x000003fe222e7890 */ /* 0x000fe2000ff5e0ff */
[----:B------:R1:W-:Y:S01]  /*1ad70*/  UTCHMMA tmem[UR16], gdesc[UR30], tmem[UR10], tmem[UR52], idesc[UR53], UPT ;  /* 0x00ff341e100079ea */ /* 0x0003e2000b80000a */
[----:B------:R-:W-:-:S02]  /*1ad80*/  UIADD3.X UR43, UPT, UPT, UR35, URZ, URZ, UP1, !UPT ;  /* 0x000000ff232b7290 */ /* 0x000fc40008ffe4ff */
[----:B------:R-:W-:Y:S02]  /*1ad90*/  UIADD3 UR44, UP1, UPT, UR34, 0x4, URZ ;  /* 0x00000004222c7890 */ /* 0x000fe4000ff3e0ff */
[----:B------:R2:W-:Y:S01]  /*1ada0*/  UTCHMMA tmem[UR45], gdesc[UR34], tmem[UR10], tmem[UR54], idesc[UR55], UPT ;  /* 0x00ff36222d0079ea */ /* 0x0005e2000b80000a */
[----:B------:R-:W-:Y:S02]  /*1adb0*/  UIADD3 UR75, UPT, UPT, UR10, 0x118, URZ ;  /* 0x000001180a4b7890 */ /* 0x000fe4000fffe0ff */
[----:B------:R-:W-:Y:S02]  /*1adc0*/  UIADD3 UR73, UPT, UPT, UR10, 0x120, URZ ;  /* 0x000001200a497890 */ /* 0x000fe4000fffe0ff */
[----:B------:R-:W-:Y:S02]  /*1add0*/  UIADD3 UR5, UPT, UPT, UR10, 0x128, URZ ;  /* 0x000001280a057890 */ /* 0x000fe4000fffe0ff */
[----:B------:R3:W-:Y:S01]  /*1ade0*/  UTCHMMA tmem[UR47], gdesc[UR42], tmem[UR10], tmem[UR62], idesc[UR63], UPT ;  /* 0x00ff3e2a2f0079ea */ /* 0x0007e2000b80000a */
[----:B-1----:R-:W-:-:S02]  /*1adf0*/  UIADD3 UR52, UP3, UPT, UR34, 0x404, URZ ;  /* 0x0000040422347890 */ /* 0x002fc4000ff7e0ff */
[----:B------:R-:W-:Y:S02]  /*1ae00*/  UIADD3 UR20, UPT, UPT, UR10, 0x130, URZ ;  /* 0x000001300a147890 */ /* 0x000fe4000fffe0ff */
[----:B--2---:R-:W-:Y:S02]  /*1ae10*/  UIADD3.X UR45, UPT, UPT, UR35, URZ, URZ, UP1, !UPT ;  /* 0x000000ff232d7290 */ /* 0x004fe40008ffe4ff */
[----:B------:R-:W-:Y:S02]  /*1ae20*/  UIADD3 UR48, UP1, UPT, UR34, 0x400, URZ ;  /* 0x0000040022307890 */ /* 0x000fe4000ff3e0ff */
[----:B------:R-:W-:Y:S02]  /*1ae30*/  UIADD3 UR21, UPT, UPT, UR10, 0x138, URZ ;  /* 0x000001380a157890 */ /* 0x000fe4000fffe0ff */
[----:B---3--:R-:W-:Y:S02]  /*1ae40*/  UIADD3.X UR47, UPT, UPT, UR35, URZ, URZ, UP2, !UPT ;  /* 0x000000ff232f7290 */ /* 0x008fe400097fe4ff */
[----:B------:R-:W-:-:S02]  /*1ae50*/  UIADD3 UR50, UP2, UPT, UR34, 0x402, URZ ;  /* 0x0000040222327890 */ /* 0x000fc4000ff5e0ff */
[----:B------:R-:W-:Y:S02]  /*1ae60*/  UIADD3.X UR49, UPT, UPT, UR35, URZ, URZ, UP1, !UPT ;  /* 0x000000ff23317290 */ /* 0x000fe40008ffe4ff */
[----:B------:R-:W-:Y:S02]  /*1ae70*/  UIADD3.X UR51, UPT, UPT, UR35, URZ, URZ, UP2, !UPT ;  /* 0x000000ff23337290 */ /* 0x000fe400097fe4ff */
[----:B------:R-:W-:Y:S02]  /*1ae80*/  UIADD3.X UR53, UPT, UPT, UR35, URZ, URZ, UP3, !UPT ;  /* 0x000000ff23357290 */ /* 0x000fe40009ffe4ff */
[----:B------:R-:W-:Y:S02]  /*1ae90*/  UIADD3 UR22, UPT, UPT, UR10, 0x80, URZ ;  /* 0x000000800a167890 */ /* 0x000fe4000fffe0ff */
[----:B------:R-:W-:Y:S02]  /*1aea0*/  UIADD3 UR23, UPT, UPT, UR10, 0x140, URZ ;  /* 0x000001400a177890 */ /* 0x000fe4000fffe0ff */
[----:B------:R-:W-:-:S02]  /*1aeb0*/  UIADD3 UR24, UPT, UPT, UR10, 0x80, URZ ;  /* 0x000000800a187890 */ /* 0x000fc4000fffe0ff */
[----:B------:R-:W-:Y:S01]  /*1aec0*/  UIADD3 UR25, UPT, UPT, UR10, 0x148, URZ ;  /* 0x000001480a197890 */ /* 0x000fe2000fffe0ff */
[----:B------:R-:W-:Y:S01]  /*1aed0*/  UMOV UR60, 0x0 ;  /* 0x00000000003c7882 */ /* 0x000fe20000000000 */
[----:B------:R-:W-:Y:S01]  /*1aee0*/  UMOV UR61, 0x8200910 ;  /* 0x08200910003d7882 */ /* 0x000fe20000000000 */
[----:B------:R-:W-:Y:S02]  /*1aef0*/  UIADD3 UR26, UPT, UPT, UR10, 0x80, URZ ;  /* 0x000000800a1a7890 */ /* 0x000fe4000fffe0ff */
[----:B------:R-:W-:Y:S01]  /*1af00*/  UTCHMMA tmem[UR75], gdesc[UR44], tmem[UR10], tmem[UR60], idesc[UR61], UPT ;  /* 0x00ff3c2c4b0079ea */ /* 0x000fe2000b80000a */
        /* <DEDUP_REMOVED lines=17> */
[----:B------:R-:W-:Y:S01]  /*1b020*/  UIADD3 UR70, UPT, UPT, UR10, 0x80, URZ ;  /* 0x000000800a467890 */ /* 0x000fe2000fffe0ff */
[----:B------:R2:W-:Y:S01]  /*1b030*/  UTCHMMA tmem[UR23], gdesc[UR30], tmem[UR22], tmem[UR58], idesc[UR59], UPT ;  /* 0x00ff3a1e170079ea */ /* 0x0005e2000b800016 */
[----:B------:R-:W-:Y:S01]  /*1b040*/  UIADD3 UR71, UPT, UPT, UR10, 0x170, URZ ;  /* 0x000001700a477890 */ /* 0x000fe2000fffe0ff */
[----:B------:R2:W-:Y:S01]  /*1b050*/  UTCHMMA tmem[UR25], gdesc[UR34], tmem[UR24], tmem[UR60], idesc[UR61], UPT ;  /* 0x00ff3c22190079ea */ /* 0x0005e2000b800018 */
[----:B------:R-:W-:-:S02]  /*1b060*/  UIADD3 UR72, UPT, UPT, UR10, 0x80, URZ ;  /* 0x000000800a487890 */ /* 0x000fc4000fffe0ff */
[----:B------:R-:W-:Y:S01]  /*1b070*/  UIADD3 UR74, UPT, UPT, UR10, 0x178, URZ ;  /* 0x000001780a4a7890 */ /* 0x000fe2000fffe0ff */
[----:B-1----:R-:W-:Y:S01]  /*1b080*/  R2UR.FILL UR13, R4 ;  /* 0x00000000040d72ca */ /* 0x002fe200004e0000 */
        /* <DEDUP_REMOVED lines=12> */
[----:B------:R-:W-:Y:S01]  /*1b150*/  UMOV UR5, URZ ;  /* 0x000000ff00057c82 */ /* 0x000fe20008000000 */
[----:B------:R2:W-:Y:S01]  /*1b160*/  UTCHMMA tmem[UR67], gdesc[UR46], tmem[UR66], tmem[UR36], idesc[UR37], UPT ;  /* 0x00ff242e430079ea */ /* 0x0005e2000b800042 */
[----:B------:R2:W-:Y:S01]  /*1b170*/  UTCHMMA tmem[UR69], gdesc[UR48], tmem[UR68], tmem[UR38], idesc[UR39], UPT ;  /* 0x00ff2630450079ea */ /* 0x0005e2000b800044 */
[----:B------:R-:W-:Y:S01]  /*1b180*/  UMOV UR62, UR4 ;  /* 0x00000004003e7c82 */ /* 0x000fe20008000000 */
[----:B------:R2:W-:Y:S01]  /*1b190*/  UTCHMMA tmem[UR71], gdesc[UR50], tmem[UR70], tmem[UR40], idesc[UR41], UPT ;  /* 0x00ff2832470079ea */ /* 0x0005e2000b800046 */
[----:B------:R2:W-:Y:S01]  /*1b1a0*/  UTCHMMA tmem[UR74], gdesc[UR52], tmem[UR72], tmem[UR54], idesc[UR55], UPT ;  /* 0x00ff36344a0079ea */ /* 0x0005e2000b800048 */
[----:B------:R2:W-:Y:S01]  /*1b1b0*/  UTCBAR [UR62], URZ ;  /* 0x000000ff3e0073e9 */ /* 0x0005e200080000ff */
[----:B------:R-:W-:-:S15]  /*1b1c0*/  R2UR.FILL UR12, R5 ;  /* 0x00000000050c72ca */ /* 0x000fde00004e0000 */
.L_x_10:
[----:B-1----:R-:W1:Y:S01]  /*1b1d0*/  LDC R4, c[0x0][0x3a0] ;  /* 0x0000e800ff047b82 */ /* 0x002e620000000800 */
[----:B------:R-:W3:Y:S07]  /*1b1e0*/  LDL.LU R12, [R1] ;  /* 0x00000000010c7983 */ /* 0x000eee0000300800 */
[----:B------:R-:W4:Y:S08]  /*1b1f0*/  LDC R10, c[0x0][0x3a0] ;  /* 0x0000e800ff0a7b82 */ /* 0x000f300000000800 */
[----:B------:R-:W-:Y:S01]  /*1b200*/  BAR.SYNC.DEFER_BLOCKING 0x0 ;  /* 0x0000000000007b1d */ /* 0x000fe20000010000 */
[----:B------:R-:W-:-:S02]  /*1b210*/  IADD3 R132, P5, PT, R132, UR14, RZ ;  /* 0x0000000e84847c10 */ /* 0x000fc4000ffbe0ff */
[----:B------:R-:W-:-:S03]  /*1b220*/  IADD3 R134, P6, PT, R134, UR14, RZ ;  /* 0x0000000e86867c10 */ /* 0x000fc6000ffde0ff */
[----:B------:R-:W5:Y:S01]  /*1b230*/  LDL.LU R11, [R1+0x4] ;  /* 0x00000400010b7983 */ /* 0x000f620000300800 */
[----:B-1----:R-:W-:Y:S02]  /*1b240*/  VIADD R4, R4, 0x3f ;  /* 0x0000003f04047836 */ /* 0x002fe40000000000 */
[----:B----4-:R-:W-:-:S03]  /*1b250*/  VIADD R10, R10, 0xfffffec0 ;  /* 0xfffffec00a0a7836 */ /* 0x010fc60000000000 */
[----:B------:R-:W-:Y:S01]  /*1b260*/  SHF.R.S32.HI R5, RZ, 0x1f, R4 ;  /* 0x0000001fff057819 */ /* 0x000fe20000011404 */
[----:B------:R-:W-:Y:S01]  /*1b270*/  IMAD.MOV.U32 R6, RZ, RZ, R132 ;  /* 0x000000ffff067224 */ /* 0x000fe200078e0084 */
[----:B------:R-:W-:Y:S01]  /*1b280*/  IADD3.X R133, PT, PT, R133, UR15, RZ, P5, !PT ;  /* 0x0000000f85857c10 */ /* 0x000fe2000affe4ff */
[----:B------:R-:W4:Y:S01]  /*1b290*/  LDL.LU R9, [R1+0x8] ;  /* 0x0000080001097983 */ /* 0x000f220000300800 */
[----:B------:R-:W-:Y:S01]  /*1b2a0*/  LEA.HI R5, R5, R4, RZ, 0x6 ;  /* 0x0000000405057211 */ /* 0x000fe200078f30ff */
[----:B------:R-:W-:Y:S01]  /*1b2b0*/  IMAD R4, R166, -0x40, R10 ;  /* 0xffffffc0a6047824 */ /* 0x000fe200078e020a */
[----:B------:R-:W-:Y:S01]  /*1b2c0*/  IADD3.X R135, PT, PT, R135, UR15, RZ, P6, !PT ;  /* 0x0000000f87877c10 */ /* 0x000fe2000b7fe4ff */
[----:B------:R-:W-:Y:S01]  /*1b2d0*/  IMAD.MOV.U32 R7, RZ, RZ, R133 ;  /* 0x000000ffff077224 */ /* 0x000fe200078e0085 */
[----:B------:R-:W-:Y:S01]  /*1b2e0*/  SHF.R.S32.HI R5, RZ, 0x6, R5 ;  /* 0x00000006ff057819 */ /* 0x000fe20000011405 */
[----:B--2---:R-:W2:Y:S01]  /*1b2f0*/  LDL.LU R16, [R1+0xc] ;  /* 0x00000c0001107983 */ /* 0x004ea20000300800 */
[----:B------:R-:W-:-:S02]  /*1b300*/  ISETP.GT.AND P4, PT, R4, RZ, PT ;  /* 0x000000ff0400720c */ /* 0x000fc40003f84270 */
[----:B------:R-:W-:Y:S01]  /*1b310*/  IADD3 R5, PT, PT, R5, -0x5, RZ ;  /* 0xfffffffb05057810 */ /* 0x000fe20007ffe0ff */
[----:B------:R-:W2:Y:S03]  /*1b320*/  LDL.LU R15, [R1+0x10] ;  /* 0x00001000010f7983 */ /* 0x000ea60000300800 */
[----:B------:R-:W-:Y:S01]  /*1b330*/  ISETP.GE.AND P3, PT, R166, R5, PT ;  /* 0x00000005a600720c */ /* 0x000fe20003f66270 */
[----:B------:R-:W2:Y:S01]  /*1b340*/  LDL.LU R18, [R1+0x14] ;  /* 0x0000140001127983 */ /* 0x000ea20000300800 */
[----:B------:R-:W-:Y:S02]  /*1b350*/  SEL R5, RZ, 0x4, !P4 ;  /* 0x00000004ff057807 */ /* 0x000fe40006000000 */
[----:B------:R-:W-:Y:S01]  /*1b360*/  IADD3 R136, P5, PT, R136, UR14, RZ ;  /* 0x0000000e88887c10 */ /* 0x000fe2000ffbe0ff */
[----:B------:R-:W2:Y:S01]  /*1b370*/  LDL.LU R17, [R1+0x18] ;  /* 0x0000180001117983 */ /* 0x000ea20000300800 */
[----:B------:R-:W-:-:S02]  /*1b380*/  SEL R5, R5, RZ, !P3 ;  /* 0x000000ff05057207 */ /* 0x000fc40005800000 */
[----:B------:R-:W-:Y:S01]  /*1b390*/  IADD3.X R137, PT, PT, R137, UR15, RZ, P5, !PT ;  /* 0x0000000f89897c10 */ /* 0x000fe2000affe4ff */
[----:B------:R-:W2:Y:S01]  /*1b3a0*/  LDL.LU R14, [R1+0x1c] ;  /* 0x00001c00010e7983 */ /* 0x000ea20000300800 */
[----:B------:R-:W-:Y:S02]  /*1b3b0*/  ISETP.NE.U32.AND P4, PT, R5, RZ, PT ;  /* 0x000000ff0500720c */ /* 0x000fe40003f85070 */
[----:B------:R-:W-:Y:S01]  /*1b3c0*/  LEA R5, R2, UR19, 0x2 ;  /* 0x0000001302057c11 */ /* 0x000fe2000f8e10ff */
[----:B------:R-:W2:Y:S10]  /*1b3d0*/  LDL.LU R8, [R1+0x20] ;  /* 0x0000200001087983 */ /* 0x000eb40000300800 */
[----:B------:R-:W-:Y:S01]  /*1b3e0*/  @!PT LDS RZ, [RZ] ;  /* 0x00000000fffff984 */ /* 0x000fe20000000800 */
[----:B------:R-:W-:Y:S01]  /*1b3f0*/  @!PT LDS RZ, [RZ] ;  /* 0x00000000fffff984 */ /* 0x000fe20000000800 */
[----:B------:R-:W-:Y:S01]  /*1b400*/  @!PT LDS RZ, [RZ] ;  /* 0x00000000fffff984 */ /* 0x000fe20000000800 */
[----:B------:R1:W-:Y:S02]  /*1b410*/  LDGSTS.E [R5], desc[UR28][R6.64], P4 ;  /* 0x0000000006057fae */ /* 0x0003e4000a1a101c */
[----:B-1----:R-:W-:-:S02]  /*1b420*/  IMAD.MOV.U32 R6, RZ, RZ, R134 ;  /* 0x000000ffff067224 */ /* 0x002fc400078e0086 */
[----:B------:R-:W-:-:S05]  /*1b430*/  IMAD.MOV.U32 R7, RZ, RZ, R135 ;  /* 0x000000ffff077224 */ /* 0x000fca00078e0087 */
[----:B------:R1:W-:Y:S01]  /*1b440*/  LDGSTS.E [R5+0x200], desc[UR28][R6.64], P4 ;  /* 0x0020000006057fae */ /* 0x0003e2000a1a101c */
[----:B------:R-:W-:-:S04]  /*1b450*/  ISETP.GT.AND P4, PT, R4, 0x1, PT ;  /* 0x000000010400780c */ /* 0x000fc80003f84270 */
[----:B-1----:R-:W-:-:S04]  /*1b460*/  SEL R6, RZ, 0x4, !P4 ;  /* 0x00000004ff067807 */ /* 0x002fc80006000000 */
[----:B------:R-:W-:-:S04]  /*1b470*/  SEL R6, R6, RZ, !P3 ;  /* 0x000000ff06067207 */ /* 0x000fc80005800000 */
[----:B------:R-:W-:Y:S02]  /*1b480*/  ISETP.NE.U32.AND P4, PT, R6, RZ, PT ;  /* 0x000000ff0600720c */ /* 0x000fe40003f85070 */
[----:B------:R-:W-:Y:S01]  /*1b490*/  IADD3 R138, P5, PT, R138, UR14, RZ ;  /* 0x0000000e8a8a7c10 */ /* 0x000fe2000ffbe0ff */
[----:B------:R-:W-:Y:S01]  /*1b4a0*/  IMAD.MOV.U32 R7, RZ, RZ, R137 ;  /* 0x000000ffff077224 */ /* 0x000fe200078e0089 */
[----:B------:R-:W-:Y:S02]  /*1b4b0*/  MOV R6, R136 ;  /* 0x0000008800067202 */ /* 0x000fe40000000f00 */
[----:B------:R-:W-:-:S07]  /*1b4c0*/  IADD3.X R139, PT, PT, R139, UR15, RZ, P5, !PT ;  /* 0x0000000f8b8b7c10 */ /* 0x000fce000affe4ff */
[----:B------:R1:W-:Y:S02]  /*1b4d0*/  LDGSTS.E [R5+0x400], desc[UR28][R6.64], P4 ;  /* 0x0040000006057fae */ /* 0x0003e4000a1a101c */
[----:B-1----:R-:W-:Y:S02]  /*1b4e0*/  IMAD.MOV.U32 R6, RZ, RZ, R138 ;  /* 0x000000ffff067224 */ /* 0x002fe400078e008a */
[----:B------:R-:W-:-:S05]  /*1b4f0*/  IMAD.MOV.U32 R7, RZ, RZ, R139 ;  /* 0x000000ffff077224 */ /* 0x000fca00078e008b */
[----:B------:R1:W-:Y:S01]  /*1b500*/  LDGSTS.E [R5+0x600], desc[UR28][R6.64], P4 ;  /* 0x0060000006057fae */ /* 0x0003e2000a1a101c */
[----:B------:R-:W-:Y:S02]  /*1b510*/  ISETP.GT.AND P4, PT, R4, 0x2, PT ;  /* 0x000000020400780c */ /* 0x000fe40003f84270 */
[----:B------:R-:W-:Y:S02]  /*1b520*/  IADD3 R140, P5, PT, R140, UR14, RZ ;  /* 0x0000000e8c8c7c10 */ /* 0x000fe4000ffbe0ff */
[----:B-1----:R-:W-:-:S04]  /*1b530*/  SEL R6, RZ, 0x4, !P4 ;  /* 0x00000004ff067807 */ /* 0x002fc80006000000 */
[----:B------:R-:W-:-:S04]  /*1b540*/  SEL R6, R6, RZ, !P3 ;  /* 0x000000ff06067207 */ /* 0x000fc80005800000 */
[----:B------:R-:W-:Y:S02]  /*1b550*/  ISETP.NE.U32.AND P4, PT, R6, RZ, PT ;  /* 0x000000ff0600720c */ /* 0x000fe40003f85070 */
[----:B------:R-:W-:Y:S02]  /*1b560*/  IADD3.X R141, PT, PT, R141, UR15, RZ, P5, !PT ;  /* 0x0000000f8d8d7c10 */ /* 0x000fe4000affe4ff */
[----:B------:R-:W-:Y:S01]  /*1b570*/  IADD3 R142, P5, PT, R142, UR14, RZ ;  /* 0x0000000e8e8e7c10 */ /* 0x000fe2000ffbe0ff */
[----:B------:R-:W-:Y:S02]  /*1b580*/  IMAD.MOV.U32 R6, RZ, RZ, R140 ;  /* 0x000000ffff067224 */ /* 0x000fe400078e008c */
[----:B------:R-:W-:Y:S01]  /*1b590*/  IMAD.MOV.U32 R7, RZ, RZ, R141 ;  /* 0x000000ffff077224 */ /* 0x000fe200078e008d */
[----:B------:R-:W-:-:S05]  /*1b5a0*/  IADD3.X R143, PT, PT, R143, UR15, RZ, P5, !PT ;  /* 0x0000000f8f8f7c10 */ /* 0x000fca000affe4ff */
[----:B------:R1:W-:Y:S02]  /*1b5b0*/  LDGSTS.E [R5+0x800], desc[UR28][R6.64], P4 ;  /* 0x0080000006057fae */ /* 0x0003e4000a1a101c */
[----:B-1----:R-:W-:Y:S01]  /*1b5c0*/  MOV R6, R142 ;  /* 0x0000008e00067202 */ /* 0x002fe20000000f00 */
        /* <DEDUP_REMOVED lines=22> */
[----:B------:R-:W-:Y:S02]  /*1b730*/  IADD3 R150, P5, PT, R150, UR14, RZ ;  /* 0x0000000e96967c10 */ /* 0x000fe4000ffbe0ff */
[----:B------:R-:W-:Y:S01]  /*1b740*/  MOV R6, R148 ;  /* 0x0000009400067202 */ /* 0x000fe20000000f00 */
        /* <DEDUP_REMOVED lines=329> */
[----:B---3--:R-:W-:Y:S02]  /*1cbe0*/  IADD3 R12, P5, PT, R12, UR14, RZ ;  /* 0x0000000e0c0c7c10 */ /* 0x008fe4000ffbe0ff */
[----:B-1----:R-:W-:-:S04]  /*1cbf0*/  SEL R6, RZ, 0x4, !P4 ;  /* 0x00000004ff067807 */ /* 0x002fc80006000000 */
[----:B------:R-:W-:Y:S01]  /*1cc00*/  SEL R6, R6, RZ, !P3 ;  /* 0x000000ff06067207 */ /* 0x000fe20005800000 */
[----:B------:R1:W-:Y:S03]  /*1cc10*/  STL [R1], R12 ;  /* 0x0000000c01007387 */ /* 0x0003e60000100800 */
[----:B------:R-:W-:Y:S01]  /*1cc20*/  ISETP.NE.U32.AND P4, PT, R6, RZ, PT ;  /* 0x000000ff0600720c */ /* 0x000fe20003f85070 */
[----:B------:R-:W3:Y:S01]  /*1cc30*/  LDL.LU R13, [R1+0x24] ;  /* 0x00002400010d7983 */ /* 0x000ee20000300800 */
[----:B------:R-:W-:-:S03]  /*1cc40*/  MOV R6, R12 ;  /* 0x0000000c00067202 */ /* 0x000fc60000000f00 */
[----:B-1----:R-:W3:Y:S01]  /*1cc50*/  LDL.LU R12, [R1+0x28] ;  /* 0x00002800010c7983 */ /* 0x002ee20000300800 */
[----:B------:R-:W-:Y:S02]  /*1cc60*/  IADD3.X R252, PT, PT, R252, UR15, RZ, P5, !PT ;  /* 0x0000000ffcfc7c10 */ /* 0x000fe4000affe4ff */
[----:B----4-:R-:W-:-:S03]  /*1cc70*/  IADD3 R9, P5, PT, R9, UR14, RZ ;  /* 0x0000000e09097c10 */ /* 0x010fc6000ffbe0ff */
[----:B------:R-:W-:Y:S01]  /*1cc80*/  IMAD.MOV.U32 R7, RZ, RZ, R252 ;  /* 0x000000ffff077224 */ /* 0x000fe200078e00fc */
[----:B-----5:R-:W-:Y:S01]  /*1cc90*/  IADD3.X R11, PT, PT, R11, UR15, RZ, P5, !PT ;  /* 0x0000000f0b0b7c10 */ /* 0x020fe2000affe4ff */
[----:B------:R-:W-:Y:S04]  /*1cca0*/  STL [R1+0x8], R9 ;  /* 0x0000080901007387 */ /* 0x000fe80000100800 */
[----:B------:R1:W-:Y:S04]  /*1ccb0*/  LDGSTS.E [R5+0x7000], desc[UR28][R6.64], P4 ;  /* 0x0700000006057fae */ /* 0x0003e8000a1a101c */
[----:B------:R4:W-:Y:S01]  /*1ccc0*/  STL [R1+0x4], R11 ;  /* 0x0000040b01007387 */ /* 0x0009e20000100800 */
[----:B-1----:R-:W-:-:S02]  /*1ccd0*/  IMAD.MOV.U32 R7, RZ, RZ, R11 ;  /* 0x000000ffff077224 */ /* 0x002fc400078e000b */
[----:B------:R-:W-:Y:S01]  /*1cce0*/  IMAD.MOV.U32 R6, RZ, RZ, R9 ;  /* 0x000000ffff067224 */ /* 0x000fe200078e0009 */
[----:B----4-:R-:W4:Y:S04]  /*1ccf0*/  LDL.LU R11, [R1+0x2c] ;  /* 0x00002c00010b7983 */ /* 0x010f280000300800 */
[----:B------:R-:W5:Y:S04]  /*1cd00*/  LDL.LU R9, [R1+0x30] ;  /* 0x0000300001097983 */ /* 0x000f680000300800 */
[----:B------:R1:W-:Y:S01]  /*1cd10*/  LDGSTS.E [R5+0x7200], desc[UR28][R6.64], P4 ;  /* 0x0720000006057fae */ /* 0x0003e2000a1a101c */
[----:B------:R-:W-:-:S02]  /*1cd20*/  ISETP.GT.AND P4, PT, R4, 0x1d, PT ;  /* 0x0000001d0400780c */ /* 0x000fc40003f84270 */
[----:B--2---:R-:W-:-:S04]  /*1cd30*/  IADD3 R15, P5, PT, R15, UR14, RZ ;  /* 0x0000000e0f0f7c10 */ /* 0x004fc8000ffbe0ff */
[----:B------:R-:W-:Y:S02]  /*1cd40*/  IADD3.X R16, PT, PT, R16, UR15, RZ, P5, !PT ;  /* 0x0000000f10107c10 */ /* 0x000fe4000affe4ff */
[----:B-1----:R-:W-:Y:S01]  /*1cd50*/  SEL R6, RZ, 0x4, !P4 ;  /* 0x00000004ff067807 */ /* 0x002fe20006000000 */
[----:B------:R-:W-:Y:S03]  /*1cd60*/  STL [R1+0x10], R15 ;  /* 0x0000100f01007387 */ /* 0x000fe60000100800 */
[----:B------:R-:W-:Y:S01]  /*1cd70*/  SEL R6, R6, RZ, !P3 ;  /* 0x000000ff06067207 */ /* 0x000fe20005800000 */
[----:B------:R1:W-:Y:S01]  /*1cd80*/  STL [R1+0xc], R16 ;  /* 0x00000c1001007387 */ /* 0x0003e20000100800 */
[----:B------:R-:W-:Y:S02]  /*1cd90*/  IMAD.MOV.U32 R7, RZ, RZ, R16 ;  /* 0x000000ffff077224 */ /* 0x000fe400078e0010 */
[----:B------:R-:W-:Y:S01]  /*1cda0*/  ISETP.NE.U32.AND P4, PT, R6, RZ, PT ;  /* 0x000000ff0600720c */ /* 0x000fe20003f85070 */
[----:B------:R-:W-:Y:S01]  /*1cdb0*/  IMAD.MOV.U32 R6, RZ, RZ, R15 ;  /* 0x000000ffff067224 */ /* 0x000fe200078e000f */
[----:B------:R-:W-:Y:S01]  /*1cdc0*/  IADD3 R17, P5, PT, R17, UR14, RZ ;  /* 0x0000000e11117c10 */ /* 0x000fe2000ffbe0ff */
[----:B-1----:R-:W2:Y:S04]  /*1cdd0*/  LDL.LU R16, [R1+0x34] ;  /* 0x0000340001107983 */ /* 0x002ea80000300800 */
[----:B------:R-:W2:Y:S01]  /*1cde0*/  LDL.LU R15, [R1+0x38] ;  /* 0x00003800010f7983 */ /* 0x000ea20000300800 */
[----:B------:R-:W-:-:S05]  /*1cdf0*/  IADD3.X R18, PT, PT, R18, UR15, RZ, P5, !PT ;  /* 0x0000000f12127c10 */ /* 0x000fca000affe4ff */
[----:B------:R1:W-:Y:S01]  /*1ce00*/  LDGSTS.E [R5+0x7400], desc[UR28][R6.64], P4 ;  /* 0x0740000006057fae */ /* 0x0003e2000a1a101c */
[----:B------:R-:W-:Y:S02]  /*1ce10*/  IADD3 R8, P5, PT, R8, UR14, RZ ;  /* 0x0000000e08087c10 */ /* 0x000fe4000ffbe0ff */
[----:B-1----:R-:W-:Y:S01]  /*1ce20*/  MOV R6, R17 ;  /* 0x0000001100067202 */ /* 0x002fe20000000f00 */
[----:B------:R-:W-:-:S05]  /*1ce30*/  IMAD.MOV.U32 R7, RZ, RZ, R18 ;  /* 0x000000ffff077224 */ /* 0x000fca00078e0012 */
[----:B------:R1:W-:Y:S01]  /*1ce40*/  LDGSTS.E [R5+0x7600], desc[UR28][R6.64], P4 ;  /* 0x0760000006057fae */ /* 0x0003e2000a1a101c */
[----:B------:R-:W-:Y:S02]  /*1ce50*/  ISETP.GT.AND P4, PT, R4, 0x1e, PT ;  /* 0x0000001e0400780c */ /* 0x000fe40003f84270 */
[----:B------:R-:W-:Y:S01]  /*1ce60*/  IADD3.X R14, PT, PT, R14, UR15, RZ, P5, !PT ;  /* 0x0000000f0e0e7c10 */ /* 0x000fe2000affe4ff */
[----:B------:R-:W-:Y:S01]  /*1ce70*/  STL [R1+0x18], R17 ;  /* 0x0000181101007387 */ /* 0x000fe20000100800 */
[----:B-1----:R-:W-:-:S03]  /*1ce80*/  SEL R6, RZ, 0x4, !P4 ;  /* 0x00000004ff067807 */ /* 0x002fc60006000000 */
[----:B------:R-:W-:Y:S01]  /*1ce90*/  STL [R1+0x14], R18 ;  /* 0x0000141201007387 */ /* 0x000fe20000100800 */
[----:B------:R-:W-:-:S03]  /*1cea0*/  SEL R6, R6, RZ, !P3 ;  /* 0x000000ff06067207 */ /* 0x000fc60005800000 */
[----:B------:R-:W-:Y:S01]  /*1ceb0*/  STL [R1+0x20], R8 ;  /* 0x0000200801007387 */ /* 0x000fe20000100800 */
[----:B------:R-:W-:Y:S01]  /*1cec0*/  IMAD.MOV.U32 R7, RZ, RZ, R14 ;  /* 0x000000ffff077224 */ /* 0x000fe200078e000e */
[----:B------:R-:W-:Y:S02]  /*1ced0*/  ISETP.NE.U32.AND P4, PT, R6, RZ, PT ;  /* 0x000000ff0600720c */ /* 0x000fe40003f85070 */
[----:B------:R1:W-:Y:S01]  /*1cee0*/  STL [R1+0x1c], R14 ;  /* 0x00001c0e01007387 */ /* 0x0003e20000100800 */
[----:B------:R-:W-:-:S03]  /*1cef0*/  IMAD.MOV.U32 R6, RZ, RZ, R8 ;  /* 0x000000ffff067224 */ /* 0x000fc600078e0008 */
[----:B-1----:R-:W2:Y:S04]  /*1cf00*/  LDL.LU R14, [R1+0x3c] ;  /* 0x00003c00010e7983 */ /* 0x002ea80000300800 */
[----:B------:R-:W2:Y:S04]  /*1cf10*/  LDL.LU R8, [R1+0x40] ;  /* 0x0000400001087983 */ /* 0x000ea80000300800 */
[----:B------:R1:W-:Y:S01]  /*1cf20*/  LDGSTS.E [R5+0x7800], desc[UR28][R6.64], P4 ;  /* 0x0780000006057fae */ /* 0x0003e2000a1a101c */
[----:B---3--:R-:W-:-:S04]  /*1cf30*/  IADD3 R12, P5, PT, R12, UR14, RZ ;  /* 0x0000000e0c0c7c10 */ /* 0x008fc8000ffbe0ff */
[----:B------:R-:W-:Y:S01]  /*1cf40*/  IADD3.X R13, PT, PT, R13, UR15, RZ, P5, !PT ;  /* 0x0000000f0d0d7c10 */ /* 0x000fe2000affe4ff */
[----:B------:R-:W-:Y:S01]  /*1cf50*/  STL [R1+0x28], R12 ;  /* 0x0000280c01007387 */ /* 0x000fe20000100800 */
[----:B-1----:R-:W-:-:S03]  /*1cf60*/  IMAD.MOV.U32 R6, RZ, RZ, R12 ;  /* 0x000000ffff067224 */ /* 0x002fc600078e000c */
[----:B------:R1:W-:Y:S01]  /*1cf70*/  STL [R1+0x24], R13 ;  /* 0x0000240d01007387 */ /* 0x0003e20000100800 */
[----:B------:R-:W-:-:S05]  /*1cf80*/  IMAD.MOV.U32 R7, RZ, RZ, R13 ;  /* 0x000000ffff077224 */ /* 0x000fca00078e000d */
[----:B------:R3:W-:Y:S04]  /*1cf90*/  LDGSTS.E [R5+0x7a00], desc[UR28][R6.64], P4 ;  /* 0x07a0000006057fae */ /* 0x0007e8000a1a101c */
[----:B-1----:R-:W2:Y:S04]  /*1cfa0*/  LDL.LU R13, [R1+0x44] ;  /* 0x00004400010d7983 */ /* 0x002ea80000300800 */
[----:B------:R-:W2:Y:S01]  /*1cfb0*/  LDL.LU R12, [R1+0x48] ;  /* 0x00004800010c7983 */ /* 0x000ea20000300800 */
[----:B------:R-:W-:-:S04]  /*1cfc0*/  ISETP.GT.AND P4, PT, R4, 0x1f, PT ;  /* 0x0000001f0400780c */ /* 0x000fc80003f84270 */
[----:B---3--:R-:W-:Y:S02]  /*1cfd0*/  SEL R6, RZ, 0x4, !P4 ;  /* 0x00000004ff067807 */ /* 0x008fe40006000000 */
[----:B-----5:R-:W-:Y:S02]  /*1cfe0*/  IADD3 R9, P5, PT, R9, UR14, RZ ;  /* 0x0000000e09097c10 */ /* 0x020fe4000ffbe0ff */
[----:B------:R-:W-:Y:S02]  /*1cff0*/  SEL R6, R6, RZ, !P3 ;  /* 0x000000ff06067207 */ /* 0x000fe40005800000 */
[----:B----4-:R-:W-:Y:S01]  /*1d000*/  IADD3.X R11, PT, PT, R11, UR15, RZ, P5, !PT ;  /* 0x0000000f0b0b7c10 */ /* 0x010fe2000affe4ff */
[----:B------:R-:W-:Y:S01]  /*1d010*/  STL [R1+0x30], R9 ;  /* 0x0000300901007387 */ /* 0x000fe20000100800 */
[----:B------:R-:W-:Y:S02]  /*1d020*/  ISETP.NE.U32.AND P4, PT, R6, RZ, PT ;  /* 0x000000ff0600720c */ /* 0x000fe40003f85070 */
[----:B------:R-:W-:Y:S01]  /*1d030*/  MOV R6, R9 ;  /* 0x0000000900067202 */ /* 0x000fe20000000f00 */
[----:B------:R1:W-:Y:S01]  /*1d040*/  STL [R1+0x2c], R11 ;  /* 0x00002c0b01007387 */ /* 0x0003e20000100800 */
[----:B------:R-:W-:-:S03]  /*1d050*/  IMAD.MOV.U32 R7, RZ, RZ, R11 ;  /* 0x000000ffff077224 */ /* 0x000fc600078e000b */
[----:B-1----:R-:W3:Y:S04]  /*1d060*/  LDL.LU R11, [R1+0x4c] ;  /* 0x00004c00010b7983 */ /* 0x002ee80000300800 */
[----:B------:R-:W4:Y:S04]  /*1d070*/  LDL.LU R9, [R1+0x50] ;  /* 0x0000500001097983 */ /* 0x000f280000300800 */
[----:B------:R1:W-:Y:S01]  /*1d080*/  LDGSTS.E [R5+0x7c00], desc[UR28][R6.64], P4 ;  /* 0x07c0000006057fae */ /* 0x0003e2000a1a101c */
[----:B--2---:R-:W-:-:S04]  /*1d090*/  IADD3 R15, P5, PT, R15, UR14, RZ ;  /* 0x0000000e0f0f7c10 */ /* 0x004fc8000ffbe0ff */
[----:B------:R-:W-:Y:S01]  /*1d0a0*/  IADD3.X R16, PT, PT, R16, UR15, RZ, P5, !PT ;  /* 0x0000000f10107c10 */ /* 0x000fe2000affe4ff */
[----:B------:R-:W-:Y:S04]  /*1d0b0*/  STL [R1+0x38], R15 ;  /* 0x0000380f01007387 */ /* 0x000fe80000100800 */
[----:B------:R2:W-:Y:S04]  /*1d0c0*/  STL [R1+0x34], R16 ;  /* 0x0000341001007387 */ /* 0x0005e80000100800 */
[----:B------:R-:W5:Y:S04]  /*1d0d0*/  LDL.LU R18, [R1+0x54] ;  /* 0x0000540001127983 */ /* 0x000f680000300800 */
[----:B------:R-:W5:Y:S01]  /*1d0e0*/  LDL.LU R17, [R1+0x58] ;  /* 0x0000580001117983 */ /* 0x000f620000300800 */
[----:B-1----:R-:W-:-:S02]  /*1d0f0*/  IMAD.MOV.U32 R6, RZ, RZ, R15 ;  /* 0x000000ffff067224 */ /* 0x002fc400078e000f */
[----:B------:R-:W-:Y:S02]  /*1d100*/  IMAD.MOV.U32 R7, RZ, RZ, R16 ;  /* 0x000000ffff077224 */ /* 0x000fe400078e0010 */
[----:B--2---:R-:W2:Y:S04]  /*1d110*/  LDL.LU R16, [R1+0x5c] ;  /* 0x00005c0001107983 */ /* 0x004ea80000300800 */
[----:B------:R1:W-:Y:S01]  /*1d120*/  LDGSTS.E [R5+0x7e00], desc[UR28][R6.64], P4 ;  /* 0x07e0000006057fae */ /* 0x0003e2000a1a101c */
[----:B------:R-:W-:-:S03]  /*1d130*/  ISETP.GT.AND P4, PT, R4, 0x20, PT ;  /* 0x000000200400780c */ /* 0x000fc60003f84270 */
[----:B------:R-:W2:Y:S01]  /*1d140*/  LDL.LU R15, [R1+0x60] ;  /* 0x00006000010f7983 */ /* 0x000ea20000300800 */
[----:B-1----:R-:W-:-:S04]  /*1d150*/  SEL R6, RZ, 0x4, !P4 ;  /* 0x00000004ff067807 */ /* 0x002fc80006000000 */
[----:B------:R-:W-:-:S04]  /*1d160*/  SEL R6, R6, RZ, !P3 ;  /* 0x000000ff06067207 */ /* 0x000fc80005800000 */
[----:B------:R-:W-:Y:S02]  /*1d170*/  ISETP.NE.U32.AND P4, PT, R6, RZ, PT ;  /* 0x000000ff0600720c */ /* 0x000fe40003f85070 */
[----:B------:R-:W-:-:S04]  /*1d180*/  IADD3 R8, P5, PT, R8, UR14, RZ ;  /* 0x0000000e08087c10 */ /* 0x000fc8000ffbe0ff */
[----:B------:R-:W-:Y:S01]  /*1d190*/  IADD3.X R14, PT, PT, R14, UR15, RZ, P5, !PT ;  /* 0x0000000f0e0e7c10 */ /* 0x000fe2000affe4ff */
[----:B------:R-:W-:Y:S01]  /*1d1a0*/  STL [R1+0x40], R8 ;  /* 0x0000400801007387 */ /* 0x000fe20000100800 */
[----:B------:R-:W-:-:S03]  /*1d1b0*/  IMAD.MOV.U32 R6, RZ, RZ, R8 ;  /* 0x000000ffff067224 */ /* 0x000fc600078e0008 */
[----:B------:R1:W-:Y:S01]  /*1d1c0*/  STL [R1+0x3c], R14 ;  /* 0x00003c0e01007387 */ /* 0x0003e20000100800 */
[----:B------:R-:W-:-:S05]  /*1d1d0*/  IMAD.MOV.U32 R7, RZ, RZ, R14 ;  /* 0x000000ffff077224 */ /* 0x000fca00078e000e */
[----:B------:R1:W-:Y:S04]  /*1d1e0*/  LDGSTS.E [R5+0x8000], desc[UR28][R6.64], P4 ;  /* 0x0800000006057fae */ /* 0x0003e8000a1a101c */
[----:B-1----:R-:W2:Y:S04]  /*1d1f0*/  LDL.LU R14, [R1+0x64] ;  /* 0x00006400010e7983 */ /* 0x002ea80000300800 */
[----:B------:R-:W2:Y:S01]  /*1d200*/  LDL.LU R8, [R1+0x68] ;  /* 0x0000680001087983 */ /* 0x000ea20000300800 */
[----:B------:R-:W-:-:S04]  /*1d210*/  IADD3 R12, P5, PT, R12, UR14, RZ ;  /* 0x0000000e0c0c7c10 */ /* 0x000fc8000ffbe0ff */
[----:B------:R-:W-:Y:S01]  /*1d220*/  IADD3.X R13, PT, PT, R13, UR15, RZ, P5, !PT ;  /* 0x0000000f0d0d7c10 */ /* 0x000fe2000affe4ff */
[----:B------:R-:W-:Y:S01]  /*1d230*/  STL [R1+0x48], R12 ;  /* 0x0000480c01007387 */ /* 0x000fe20000100800 */
[----:B------:R-:W-:-:S03]  /*1d240*/  MOV R6, R12 ;  /* 0x0000000c00067202 */ /* 0x000fc60000000f00 */
[----:B------:R1:W-:Y:S01]  /*1d250*/  STL [R1+0x44], R13 ;  /* 0x0000440d01007387 */ /* 0x0003e20000100800 */
[----:B------:R-:W-:-:S05]  /*1d260*/  IMAD.MOV.U32 R7, RZ, RZ, R13 ;  /* 0x000000ffff077224 */ /* 0x000fca00078e000d */
[----:B------:R3:W-:Y:S04]  /*1d270*/  LDGSTS.E [R5+0x8200], desc[UR28][R6.64], P4 ;  /* 0x0820000006057fae */ /* 0x0007e8000a1a101c */
[----:B-1----:R-:W2:Y:S04]  /*1d280*/  LDL.LU R13, [R1+0x6c] ;  /* 0x00006c00010d7983 */ /* 0x002ea80000300800 */
[----:B------:R-:W2:Y:S01]  /*1d290*/  LDL.LU R12, [R1+0x70] ;  /* 0x00007000010c7983 */ /* 0x000ea20000300800 */
[----:B------:R-:W-:-:S04]  /*1d2a0*/  ISETP.GT.AND P4, PT, R4, 0x21, PT ;  /* 0x000000210400780c */ /* 0x000fc80003f84270 */
[----:B---3--:R-:W-:Y:S02]  /*1d2b0*/  SEL R6, RZ, 0x4, !P4 ;  /* 0x00000004ff067807 */ /* 0x008fe40006000000 */
[----:B----4-:R-:W-:Y:S02]  /*1d2c0*/  IADD3 R9, P5, PT, R9, UR14, RZ ;  /* 0x0000000e09097c10 */ /* 0x010fe4000ffbe0ff */
[----:B------:R-:W-:Y:S02]  /*1d2d0*/  SEL R6, R6, RZ, !P3 ;  /* 0x000000ff06067207 */ /* 0x000fe40005800000 */
[----:B------:R-:W-:Y:S01]  /*1d2e0*/  IADD3.X R11, PT, PT, R11, UR15, RZ, P5, !PT ;  /* 0x0000000f0b0b7c10 */ /* 0x000fe2000affe4ff */
[----:B------:R-:W-:Y:S01]  /*1d2f0*/  STL [R1+0x50], R9 ;  /* 0x0000500901007387 */ /* 0x000fe20000100800 */
[----:B------:R-:W-:Y:S01]  /*1d300*/  ISETP.NE.U32.AND P4, PT, R6, RZ, PT ;  /* 0x000000ff0600720c */ /* 0x000fe20003f85070 */
[----:B------:R-:W-:Y:S02]  /*1d310*/  IMAD.MOV.U32 R6, RZ, RZ, R9 ;  /* 0x000000ffff067224 */ /* 0x000fe400078e0009 */
[----:B------:R1:W-:Y:S01]  /*1d320*/  STL [R1+0x4c], R11 ;  /* 0x00004c0b01007387 */ /* 0x0003e20000100800 */
[----:B------:R-:W-:-:S03]  /*1d330*/  IMAD.MOV.U32 R7, RZ, RZ, R11 ;  /* 0x000000ffff077224 */ /* 0x000fc600078e000b */
[----:B-1----:R-:W3:Y:S04]  /*1d340*/  LDL.LU R11, [R1+0x74] ;  /* 0x00007400010b7983 */ /* 0x002ee80000300800 */
[----:B------:R-:W4:Y:S04]  /*1d350*/  LDL.LU R9, [R1+0x78] ;  /* 0x0000780001097983 */ /* 0x000f280000300800 */
[----:B------:R1:W-:Y:S01]  /*1d360*/  LDGSTS.E [R5+0x8400], desc[UR28][R6.64], P4 ;  /* 0x0840000006057fae */ /* 0x0003e2000a1a101c */
[----:B-----5:R-:W-:-:S04]  /*1d370*/  IADD3 R17, P5, PT, R17, UR14, RZ ;  /* 0x0000000e11117c10 */ /* 0x020fc8000ffbe0ff */
[----:B------:R-:W-:Y:S01]  /*1d380*/  IADD3.X R18, PT, PT, R18, UR15, RZ, P5, !PT ;  /* 0x0000000f12127c10 */ /* 0x000fe2000affe4ff */
[----:B-1----:R-:W-:-:S04]  /*1d390*/  IMAD.MOV.U32 R6, RZ, RZ, R17 ;  /* 0x000000ffff067224 */ /* 0x002fc800078e0011 */
[----:B------:R-:W-:Y:S01]  /*1d3a0*/  IMAD.MOV.U32 R7, RZ, RZ, R18 ;  /* 0x000000ffff077224 */ /* 0x000fe200078e0012 */
[----:B--2---:R-:W-:-:S04]  /*1d3b0*/  IADD3 R15, P5, PT, R15, UR14, RZ ;  /* 0x0000000e0f0f7c10 */ /* 0x004fc8000ffbe0ff */
        /* <DEDUP_REMOVED lines=11> */
[----:B------:R-:W-:-:S03]  /*1d470*/  MOV R6, R15 ;  /* 0x0000000f00067202 */ /* 0x000fc60000000f00 */
[----:B-1----:R-:W2:Y:S04]  /*1d480*/  LDL.LU R16, [R1+0x7c] ;  /* 0x00007c0001107983 */ /* 0x002ea80000300800 */
[----:B------:R-:W5:Y:S04]  /*1d490*/  LDL.LU R15, [R1+0x80] ;  /* 0x00008000010f7983 */ /* 0x000f680000300800 */
[----:B------:R1:W-:Y:S01]  /*1d4a0*/  LDGSTS.E [R5+0x8800], desc[UR28][R6.64], P4 ;  /* 0x0880000006057fae */ /* 0x0003e2000a1a101c */
[----:B------:R-:W-:-:S04]  /*1d4b0*/  IADD3 R8, P5, PT, R8, UR14, RZ ;  /* 0x0000000e08087c10 */ /* 0x000fc8000ffbe0ff */
        /* <DEDUP_REMOVED lines=9> */
[----:B------:R-:W-:-:S04]  /*1d550*/  SEL R6, RZ, 0x4, !P4 ;  /* 0x00000004ff067807 */ /* 0x000fc80006000000 */
        /* <DEDUP_REMOVED lines=11> */
[----:B----4-:R-:W-:-:S04]  /*1d610*/  IADD3 R9, P5, PT, R9, UR14, RZ ;  /* 0x0000000e09097c10 */ /* 0x010fc8000ffbe0ff */
[----:B---3--:R-:W-:Y:S01]  /*1d620*/  IADD3.X R11, PT, PT, R11, UR15, RZ, P5, !PT ;  /* 0x0000000f0b0b7c10 */ /* 0x008fe2000affe4ff */
[----:B------:R-:W-:Y:S04]  /*1d630*/  STL [R1+0x78], R9 ;  /* 0x0000780901007387 */ /* 0x000fe80000100800 */
[----:B------:R1:W-:Y:S04]  /*1d640*/  STL [R1+0x74], R11 ;  /* 0x0000740b01007387 */ /* 0x0003e80000100800 */
[----:B------:R-:W3:Y:S04]  /*1d650*/  LDL.LU R18, [R1+0x94] ;  /* 0x0000940001127983 */ /* 0x000ee80000300800 */
[----:B------:R-:W4:Y:S01]  /*1d660*/  LDL.LU R17, [R1+0x98] ;  /* 0x0000980001117983 */ /* 0x000f220000300800 */
[----:B------:R-:W-:Y:S01]  /*1d670*/  IMAD.MOV.U32 R7, RZ, RZ, R11 ;  /* 0x000000ffff077224 */ /* 0x000fe200078e000b */
[----:B------:R-:W-:-:S02]  /*1d680*/  MOV R6, R9 ;  /* 0x0000000900067202 */ /* 0x000fc40000000f00 */
[----:B-1----:R-:W3:Y:S04]  /*1d690*/  LDL.LU R11, [R1+0x9c] ;  /* 0x00009c00010b7983 */ /* 0x002ee80000300800 */
[----:B------:R-:W3:Y:S04]  /*1d6a0*/  LDL.LU R9, [R1+0xa0] ;  /* 0x0000a00001097983 */ /* 0x000ee80000300800 */
[----:B------:R1:W-:Y:S01]  /*1d6b0*/  LDGSTS.E [R5+0x8e00], desc[UR28][R6.64], P4 ;  /* 0x08e0000006057fae */ /* 0x0003e2000a1a101c */
[----:B------:R-:W-:-:S04]  /*1d6c0*/  ISETP.GT.AND P4, PT, R4, 0x24, PT ;  /* 0x000000240400780c */ /* 0x000fc80003f84270 */
[----:B-1----:R-:W-:-:S04]  /*1d6d0*/  SEL R6, RZ, 0x4, !P4 ;  /* 0x00000004ff067807 */ /* 0x002fc80006000000 */
[----:B------:R-:W-:-:S04]  /*1d6e0*/  SEL R6, R6, RZ, !P3 ;  /* 0x000000ff06067207 */ /* 0x000fc80005800000 */
[----:B------:R-:W-:Y:S02]  /*1d6f0*/  ISETP.NE.U32.AND P4, PT, R6, RZ, PT ;  /* 0x000000ff0600720c */ /* 0x000fe40003f85070 */
[----:B-----5:R-:W-:-:S04]  /*1d700*/  IADD3 R15, P5, PT, R15, UR14, RZ ;  /* 0x0000000e0f0f7c10 */ /* 0x020fc8000ffbe0ff */
[----:B--2---:R-:W-:Y:S01]  /*1d710*/  IADD3.X R16, PT, PT, R16, UR15, RZ, P5, !PT ;  /* 0x0000000f10107c10 */ /* 0x004fe2000affe4ff */
[----:B------:R-:W-:Y:S01]  /*1d720*/  STL [R1+0x80], R15 ;  /* 0x0000800f01007387 */ /* 0x000fe20000100800 */
[----:B------:R-:W-:-:S03]  /*1d730*/  IMAD.MOV.U32 R6, RZ, RZ, R15 ;  /* 0x000000ffff067224 */ /* 0x000fc600078e000f */
[----:B------:R1:W-:Y:S01]  /*1d740*/  STL [R1+0x7c], R16 ;  /* 0x00007c1001007387 */ /* 0x0003e20000100800 */
[----:B------:R-:W-:-:S05]  /*1d750*/  IMAD.MOV.U32 R7, RZ, RZ, R16 ;  /* 0x000000ffff077224 */ /* 0x000fca00078e0010 */
[----:B------:R2:W-:Y:S04]  /*1d760*/  LDGSTS.E [R5+0x9000], desc[UR28][R6.64], P4 ;  /* 0x0900000006057fae */ /* 0x0005e8000a1a101c */
[----:B-1----:R-:W5:Y:S04]  /*1d770*/  LDL.LU R16, [R1+0xa4] ;  /* 0x0000a40001107983 */ /* 0x002f680000300800 */
[----:B------:R-:W5:Y:S01]  /*1d780*/  LDL.LU R15, [R1+0xa8] ;  /* 0x0000a800010f7983 */ /* 0x000f620000300800 */
[----:B------:R-:W-:-:S04]  /*1d790*/  IADD3 R8, P5, PT, R8, UR14, RZ ;  /* 0x0000000e08087c10 */ /* 0x000fc8000ffbe0ff */
[----:B------:R-:W-:Y:S01]  /*1d7a0*/  IADD3.X R14, PT, PT, R14, UR15, RZ, P5, !PT ;  /* 0x0000000f0e0e7c10 */ /* 0x000fe2000affe4ff */
[----:B--2---:R-:W-:Y:S01]  /*1d7b0*/  IMAD.MOV.U32 R6, RZ, RZ, R8 ;  /* 0x000000ffff067224 */ /* 0x004fe200078e0008 */
[----:B------:R-:W-:Y:S03]  /*1d7c0*/  STL [R1+0x88], R8 ;  /* 0x0000880801007387 */ /* 0x000fe60000100800 */
[----:B------:R-:W-:Y:S01]  /*1d7d0*/  IMAD.MOV.U32 R7, RZ, RZ, R14 ;  /* 0x000000ffff077224 */ /* 0x000fe200078e000e */
[----:B------:R1:W-:Y:S04]  /*1d7e0*/  STL [R1+0x84], R14 ;  /* 0x0000840e01007387 */ /* 0x0003e80000100800 */
[----:B------:R2:W-:Y:S01]  /*1d7f0*/  LDGSTS.E [R5+0x9200], desc[UR28][R6.64], P4 ;  /* 0x0920000006057fae */ /* 0x0005e2000a1a101c */
[----:B------:R-:W-:-:S03]  /*1d800*/  ISETP.GT.AND P4, PT, R4, 0x25, PT ;  /* 0x000000250400780c */ /* 0x000fc60003f84270 */
[----:B-1----:R-:W5:Y:S04]  /*1d810*/  LDL.LU R14, [R1+0xac] ;  /* 0x0000ac00010e7983 */ /* 0x002f680000300800 */
[----:B------:R-:W5:Y:S01]  /*1d820*/  LDL.LU R8, [R1+0xb0] ;  /* 0x0000b00001087983 */ /* 0x000f620000300800 */
[----:B--2---:R-:W-:-:S04]  /*1d830*/  SEL R6, RZ, 0x4, !P4 ;  /* 0x00000004ff067807 */ /* 0x004fc80006000000 */
[----:B------:R-:W-:-:S04]  /*1d840*/  SEL R6, R6, RZ, !P3 ;  /* 0x000000ff06067207 */ /* 0x000fc80005800000 */
[----:B------:R-:W-:Y:S02]  /*1d850*/  ISETP.NE.U32.AND P4, PT, R6, RZ, PT ;  /* 0x000000ff0600720c */ /* 0x000fe40003f85070 */
[----:B------:R-:W-:-:S04]  /*1d860*/  IADD3 R12, P5, PT, R12, UR14, RZ ;  /* 0x0000000e0c0c7c10 */ /* 0x000fc8000ffbe0ff */
[----:B------:R-:W-:Y:S01]  /*1d870*/  IADD3.X R13, PT, PT, R13, UR15, RZ, P5, !PT ;  /* 0x0000000f0d0d7c10 */ /* 0x000fe2000affe4ff */
[----:B------:R-:W-:Y:S01]  /*1d880*/  STL [R1+0x90], R12 ;  /* 0x0000900c01007387 */ /* 0x000fe20000100800 */
[----:B------:R-:W-:-:S03]  /*1d890*/  MOV R6, R12 ;  /* 0x0000000c00067202 */ /* 0x000fc60000000f00 */
[----:B------:R1:W-:Y:S01]  /*1d8a0*/  STL [R1+0x8c], R13 ;  /* 0x00008c0d01007387 */ /* 0x0003e20000100800 */
[----:B------:R-:W-:-:S05]  /*1d8b0*/  IMAD.MOV.U32 R7, RZ, RZ, R13 ;  /* 0x000000ffff077224 */ /* 0x000fca00078e000d */
[----:B------:R2:W-:Y:S04]  /*1d8c0*/  LDGSTS.E [R5+0x9400], desc[UR28][R6.64], P4 ;  /* 0x0940000006057fae */ /* 0x0005e8000a1a101c */
[----:B-1----:R-:W5:Y:S04]  /*1d8d0*/  LDL.LU R13, [R1+0xb4] ;  /* 0x0000b400010d7983 */ /* 0x002f680000300800 */
[----:B------:R-:W5:Y:S01]  /*1d8e0*/  LDL.LU R12, [R1+0xb8] ;  /* 0x0000b800010c7983 */ /* 0x000f620000300800 */
[----:B----4-:R-:W-:-:S04]  /*1d8f0*/  IADD3 R17, P5, PT, R17, UR14, RZ ;  /* 0x0000000e11117c10 */ /* 0x010fc8000ffbe0ff */
[----:B---3--:R-:W-:Y:S01]  /*1d900*/  IADD3.X R18, PT, PT, R18, UR15, RZ, P5, !PT ;  /* 0x0000000f12127c10 */ /* 0x008fe2000affe4ff */
[----:B--2---:R-:W-:-:S04]  /*1d910*/  IMAD.MOV.U32 R6, RZ, RZ, R17 ;  /* 0x000000ffff067224 */ /* 0x004fc800078e0011 */
[----:B------:R-:W-:Y:S01]  /*1d920*/  IMAD.MOV.U32 R7, RZ, RZ, R18 ;  /* 0x000000ffff077224 */ /* 0x000fe200078e0012 */
[----:B------:R-:W-:-:S04]  /*1d930*/  IADD3 R9, P5, PT, R9, UR14, RZ ;  /* 0x0000000e09097c10 */ /* 0x000fc8000ffbe0ff */
        /* <DEDUP_REMOVED lines=13> */
[----:B------:R-:W3:Y:S04]  /*1da10*/  LDL.LU R9, [R1+0xc0] ;  /* 0x0000c00001097983 */ /* 0x000ee80000300800 */
[----:B------:R1:W-:Y:S01]  /*1da20*/  LDGSTS.E [R5+0x9800], desc[UR28][R6.64], P4 ;  /* 0x0980000006057fae */ /* 0x0003e2000a1a101c */
[----:B-----5:R-:W-:-:S04]  /*1da30*/  IADD3 R15, P5, PT, R15, UR14, RZ ;  /* 0x0000000e0f0f7c10 */ /* 0x020fc8000ffbe0ff */
[----:B------:R-:W-:Y:S01]  /*1da40*/  IADD3.X R16, PT, PT, R16, UR15, RZ, P5, !PT ;  /* 0x0000000f10107c10 */ /* 0x000fe2000affe4ff */
[----:B------:R-:W-:Y:S01]  /*1da50*/  STL [R1+0xa8], R15 ;  /* 0x0000a80f01007387 */ /* 0x000fe20000100800 */
[----:B-1----:R-:W-:-:S03]  /*1da60*/  MOV R6, R15 ;  /* 0x0000000f00067202 */ /* 0x002fc60000000f00 */
[----:B------:R1:W-:Y:S01]  /*1da70*/  STL [R1+0xa4], R16 ;  /* 0x0000a41001007387 */ /* 0x0003e20000100800 */
[----:B------:R-:W-:-:S05]  /*1da80*/  IMAD.MOV.U32 R7, RZ, RZ, R16 ;  /* 0x000000ffff077224 */ /* 0x000fca00078e0010 */
[----:B------:R4:W-:Y:S04]  /*1da90*/  LDGSTS.E [R5+0x9a00], desc[UR28][R6.64], P4 ;  /* 0x09a0000006057fae */ /* 0x0009e8000a1a101c */
[----:B-1----:R-:W5:Y:S04]  /*1daa0*/  LDL.LU R16, [R1+0xc4] ;  /* 0x0000c40001107983 */ /* 0x002f680000300800 */
[----:B------:R-:W5:Y:S01]  /*1dab0*/  LDL.LU R15, [R1+0xc8] ;  /* 0x0000c800010f7983 */ /* 0x000f620000300800 */
[----:B------:R-:W-:-:S04]  /*1dac0*/  ISETP.GT.AND P4, PT, R4, 0x27, PT ;  /* 0x000000270400780c */ /* 0x000fc80003f84270 */
[----:B----4-:R-:W-:Y:S02]  /*1dad0*/  SEL R6, RZ, 0x4, !P4 ;  /* 0x00000004ff067807 */ /* 0x010fe40006000000 */
[----:B------:R-:W-:Y:S02]  /*1dae0*/  IADD3 R8, P5, PT, R8, UR14, RZ ;  /* 0x0000000e08087c10 */ /* 0x000fe4000ffbe0ff */
[----:B------:R-:W-:Y:S02]  /*1daf0*/  SEL R6, R6, RZ, !P3 ;  /* 0x000000ff06067207 */ /* 0x000fe40005800000 */
[----:B------:R-:W-:Y:S01]  /*1db00*/  IADD3.X R14, PT, PT, R14, UR15, RZ, P5, !PT ;  /* 0x0000000f0e0e7c10 */ /* 0x000fe2000affe4ff */
[----:B------:R-:W-:Y:S01]  /*1db10*/  STL [R1+0xb0], R8 ;  /* 0x0000b00801007387 */ /* 0x000fe20000100800 */
[----:B------:R-:W-:Y:S01]  /*1db20*/  ISETP.NE.U32.AND P4, PT, R6, RZ, PT ;  /* 0x000000ff0600720c */ /* 0x000fe20003f85070 */
[----:B------:R-:W-:Y:S02]  /*1db30*/  IMAD.MOV.U32 R6, RZ, RZ, R8 ;  /* 0x000000ffff067224 */ /* 0x000fe400078e0008 */
[----:B------:R1:W-:Y:S01]  /*1db40*/  STL [R1+0xac], R14 ;  /* 0x0000ac0e01007387 */ /* 0x0003e20000100800 */
[----:B------:R-:W-:-:S03]  /*1db50*/  IMAD.MOV.U32 R7, RZ, RZ, R14 ;  /* 0x000000ffff077224 */ /* 0x000fc600078e000e */
[----:B-1----:R-:W4:Y:S04]  /*1db60*/  LDL.LU R14, [R1+0xcc] ;  /* 0x0000cc00010e7983 */ /* 0x002f280000300800 */
[----:B------:R-:W4:Y:S04]  /*1db70*/  LDL.LU R8, [R1+0xd0] ;  /* 0x0000d00001087983 */ /* 0x000f280000300800 */
[----:B------:R1:W-:Y:S01]  /*1db80*/  LDGSTS.E [R5+0x9c00], desc[UR28][R6.64], P4 ;  /* 0x09c0000006057fae */ /* 0x0003e2000a1a101c */
[----:B------:R-:W-:-:S04]  /*1db90*/  IADD3 R12, P5, PT, R12, UR14, RZ ;  /* 0x0000000e0c0c7c10 */ /* 0x000fc8000ffbe0ff */
[----:B------:R-:W-:Y:S01]  /*1dba0*/  IADD3.X R13, PT, PT, R13, UR15, RZ, P5, !PT ;  /* 0x0000000f0d0d7c10 */ /* 0x000fe2000affe4ff */
[----:B------:R-:W-:Y:S04]  /*1dbb0*/  STL [R1+0xb8], R12 ;  /* 0x0000b80c01007387 */ /* 0x000fe80000100800 */
[----:B------:R1:W-:Y:S04]  /*1dbc0*/  STL [R1+0xb4], R13 ;  /* 0x0000b40d01007387 */ /* 0x0003e80000100800 */
[----:B------:R-:W4:Y:S04]  /*1dbd0*/  LDL.LU R18, [R1+0xd4] ;  /* 0x0000d40001127983 */ /* 0x000f280000300800 */
[----:B------:R-:W4:Y:S01]  /*1dbe0*/  LDL.LU R17, [R1+0xd8] ;  /* 0x0000d80001117983 */ /* 0x000f220000300800 */
[----:B-1----:R-:W-:-:S02]  /*1dbf0*/  IMAD.MOV.U32 R6, RZ, RZ, R12 ;  /* 0x000000ffff067224 */ /* 0x002fc400078e000c */
[----:B------:R-:W-:Y:S02]  /*1dc00*/  IMAD.MOV.U32 R7, RZ, RZ, R13 ;  /* 0x000000ffff077224 */ /* 0x000fe400078e000d */
[----:B------:R-:W4:Y:S04]  /*1dc10*/  LDL.LU R13, [R1+0xdc] ;  /* 0x0000dc00010d7983 */ /* 0x000f280000300800 */
[----:B------:R-:W4:Y:S04]  /*1dc20*/  LDL.LU R12, [R1+0xe0] ;  /* 0x0000e000010c7983 */ /* 0x000f280000300800 */
[----:B------:R1:W-:Y:S01]  /*1dc30*/  LDGSTS.E [R5+0x9e00], desc[UR28][R6.64], P4 ;  /* 0x09e0000006057fae */ /* 0x0003e2000a1a101c */
[----:B------:R-:W-:-:S04]  /*1dc40*/  ISETP.GT.AND P4, PT, R4, 0x28, PT ;  /* 0x000000280400780c */ /* 0x000fc80003f84270 */
[----:B-1----:R-:W-:-:S04]  /*1dc50*/  SEL R6, RZ, 0x4, !P4 ;  /* 0x00000004ff067807 */ /* 0x002fc80006000000 */
[----:B------:R-:W-:Y:S02]  /*1dc60*/  SEL R6, R6, RZ, !P3 ;  /* 0x000000ff06067207 */ /* 0x000fe40005800000 */
[----:B---3--:R-:W-:-:S04]  /*1dc70*/  IADD3 R9, P5, PT, R9, UR14, RZ ;  /* 0x0000000e09097c10 */ /* 0x008fc8000ffbe0ff */
[----:B--2---:R-:W-:Y:S01]  /*1dc80*/  IADD3.X R11, PT, PT, R11, UR15, RZ, P5, !PT ;  /* 0x0000000f0b0b7c10 */ /* 0x004fe2000affe4ff */
[----:B------:R-:W-:Y:S01]  /*1dc90*/  STL [R1+0xc0], R9 ;  /* 0x0000c00901007387 */ /* 0x000fe20000100800 */
[----:B------:R-:W-:Y:S02]  /*1dca0*/  ISETP.NE.U32.AND P4, PT, R6, RZ, PT ;  /* 0x000000ff0600720c */ /* 0x000fe40003f85070 */
[----:B------:R-:W-:Y:S01]  /*1dcb0*/  MOV R6, R9 ;  /* 0x0000000900067202 */ /* 0x000fe20000000f00 */
        /* <DEDUP_REMOVED lines=15> */
[----:B-----5:R-:W-:Y:S02]  /*1ddb0*/  SEL R6, RZ, 0x4, !P4 ;  /* 0x00000004ff067807 */ /* 0x020fe40006000000 */
        /* <DEDUP_REMOVED lines=9> */
[----:B------:R-:W5:Y:S04]  /*1de50*/  LDL.LU R8, [R1+0xf8] ;  /* 0x0000f80001087983 */ /* 0x000f680000300800 */
[----:B------:R1:W-:Y:S01]  /*1de60*/  LDGSTS.E [R5+0xa400], desc[UR28][R6.64], P4 ;  /* 0x0a40000006057fae */ /* 0x0003e2000a1a101c */
[----:B------:R-:W-:-:S04]  /*1de70*/  IADD3 R17, P5, PT, R17, UR14, RZ ;  /* 0x0000000e11117c10 */ /* 0x000fc8000ffbe0ff */
[----:B------:R-:W-:Y:S02]  /*1de80*/  IADD3.X R18, PT, PT, R18, UR15, RZ, P5, !PT ;  /* 0x0000000f12127c10 */ /* 0x000fe4000affe4ff */
[----:B-1----:R-:W-:-:S03]  /*1de90*/  MOV R6, R17 ;  /* 0x0000001100067202 */ /* 0x002fc60000000f00 */
        /* <DEDUP_REMOVED lines=14> */
[----:B-1----:R-:W4:Y:S04]  /*1df80*/  LDL.LU R13, [R1+0xfc] ;  /* 0x0000fc00010d7983 */ /* 0x002f280000300800 */
[----:B------:R-:W4:Y:S04]  /*1df90*/  LDL.LU R12, [R1+0x100] ;  /* 0x00010000010c7983 */ /* 0x000f280000300800 */
[----:B------:R1:W-:Y:S01]  /*1dfa0*/  LDGSTS.E [R5+0xa800], desc[UR28][R6.64], P4 ;  /* 0x0a80000006057fae */ /* 0x0003e2000a1a101c */
[----:B---3--:R-:W-:-:S04]  /*1dfb0*/  IADD3 R9, P5, PT, R9, UR14, RZ ;  /* 0x0000000e09097c10 */ /* 0x008fc8000ffbe0ff */
[----:B--2---:R-:W-:Y:S01]  /*1dfc0*/  IADD3.X R11, PT, PT, R11, UR15, RZ, P5, !PT ;  /* 0x0000000f0b0b7c10 */ /* 0x004fe2000affe4ff */
[----:B------:R-:W-:Y:S01]  /*1dfd0*/  STL [R1+0xe8], R9 ;  /* 0x0000e80901007387 */ /* 0x000fe20000100800 */
[----:B-1----:R-:W-:-:S03]  /*1dfe0*/  IMAD.MOV.U32 R6, RZ, RZ, R9 ;  /* 0x000000ffff067224 */ /* 0x002fc600078e0009 */
[----:B------:R1:W-:Y:S01]  /*1dff0*/  STL [R1+0xe4], R11 ;  /* 0x0000e40b01007387 */ /* 0x0003e20000100800 */
[----:B------:R-:W-:-:S05]  /*1e000*/  IMAD.MOV.U32 R7, RZ, RZ, R11 ;  /* 0x000000ffff077224 */ /* 0x000fca00078e000b */
[----:B------:R2:W-:Y:S04]  /*1e010*/  LDGSTS.E [R5+0xaa00], desc[UR28][R6.64], P4 ;  /* 0x0aa0000006057fae */ /* 0x0005e8000a1a101c */
[----:B-1----:R-:W3:Y:S04]  /*1e020*/  LDL.LU R11, [R1+0x104] ;  /* 0x00010400010b7983 */ /* 0x002ee80000300800 */
[----:B------:R-:W3:Y:S01]  /*1e030*/  LDL.LU R9, [R1+0x108] ;  /* 0x0001080001097983 */ /* 0x000ee20000300800 */
[----:B------:R-:W-:-:S04]  /*1e040*/  ISETP.GT.AND P4, PT, R4, 0x2b, PT ;  /* 0x0000002b0400780c */ /* 0x000fc80003f84270 */
[----:B--2---:R-:W-:-:S04]  /*1e050*/  SEL R6, RZ, 0x4, !P4 ;  /* 0x00000004ff067807 */ /* 0x004fc80006000000 */
[----:B------:R-:W-:Y:S02]  /*1e060*/  SEL R6, R6, RZ, !P3 ;  /* 0x000000ff06067207 */ /* 0x000fe40005800000 */
[----:B------:R-:W-:-:S04]  /*1e070*/  IADD3 R15, P5, PT, R15, UR14, RZ ;  /* 0x0000000e0f0f7c10 */ /* 0x000fc8000ffbe0ff */
[----:B------:R-:W-:Y:S01]  /*1e080*/  IADD3.X R16, PT, PT, R16, UR15, RZ, P5, !PT ;  /* 0x0000000f10107c10 */ /* 0x000fe2000affe4ff */
[----:B------:R-:W-:Y:S01]  /*1e090*/  STL [R1+0xf0], R15 ;  /* 0x0000f00f01007387 */ /* 0x000fe20000100800 */
[----:B------:R-:W-:Y:S02]  /*1e0a0*/  ISETP.NE.U32.AND P4, PT, R6, RZ, PT ;  /* 0x000000ff0600720c */ /* 0x000fe40003f85070 */
[----:B------:R-:W-:Y:S01]  /*1e0b0*/  MOV R6, R15 ;  /* 0x0000000f00067202 */ /* 0x000fe20000000f00 */
[----:B------:R1:W-:Y:S01]  /*1e0c0*/  STL [R1+0xec], R16 ;  /* 0x0000ec1001007387 */ /* 0x0003e20000100800 */
[----:B------:R-:W-:-:S03]  /*1e0d0*/  IMAD.MOV.U32 R7, RZ, RZ, R16 ;  /* 0x000000ffff077224 */ /* 0x000fc600078e0010 */
[----:B-1----:R-:W2:Y:S04]  /*1e0e0*/  LDL.LU R16, [R1+0x10c] ;  /* 0x00010c0001107983 */ /* 0x002ea80000300800 */
[----:B------:R-:W2:Y:S04]  /*1e0f0*/  LDL.LU R15, [R1+0x110] ;  /* 0x00011000010f7983 */ /* 0x000ea80000300800 */
[----:B------:R1:W-:Y:S01]  /*1e100*/  LDGSTS.E [R5+0xac00], desc[UR28][R6.64], P4 ;  /* 0x0ac0000006057fae */ /* 0x0003e2000a1a101c */
[----:B-----5:R-:W-:-:S04]  /*1e110*/  IADD3 R8, P5, PT, R8, UR14, RZ ;  /* 0x0000000e08087c10 */ /* 0x020fc8000ffbe0ff */
[----:B----4-:R-:W-:Y:S01]  /*1e120*/  IADD3.X R14, PT, PT, R14, UR15, RZ, P5, !PT ;  /* 0x0000000f0e0e7c10 */ /* 0x010fe2000affe4ff */
[----:B------:R-:W-:Y:S04]  /*1e130*/  STL [R1+0xf8], R8 ;  /* 0x0000f80801007387 */ /* 0x000fe80000100800 */
[----:B------:R4:W-:Y:S04]  /*1e140*/  STL [R1+0xf4], R14 ;  /* 0x0000f40e01007387 */ /* 0x0009e80000100800 */
[----:B------:R-:W5:Y:S04]  /*1e150*/  LDL.LU R18, [R1+0x114] ;  /* 0x0001140001127983 */ /* 0x000f680000300800 */
[----:B------:R-:W5:Y:S01]  /*1e160*/  LDL.LU R17, [R1+0x118] ;  /* 0x0001180001117983 */ /* 0x000f620000300800 */
[----:B-1----:R-:W-:-:S02]  /*1e170*/  IMAD.MOV.U32 R6, RZ, RZ, R8 ;  /* 0x000000ffff067224 */ /* 0x002fc400078e0008 */
[----:B------:R-:W-:Y:S02]  /*1e180*/  IMAD.MOV.U32 R7, RZ, RZ, R14 ;  /* 0x000000ffff077224 */ /* 0x000fe400078e000e */
[----:B----4-:R-:W4:Y:S04]  /*1e190*/  LDL.LU R14, [R1+0x11c] ;  /* 0x00011c00010e7983 */ /* 0x010f280000300800 */
[----:B------:R1:W-:Y:S01]  /*1e1a0*/  LDGSTS.E [R5+0xae00], desc[UR28][R6.64], P4 ;  /* 0x0ae0000006057fae */ /* 0x0003e2000a1a101c */
[----:B------:R-:W-:-:S03]  /*1e1b0*/  ISETP.GT.AND P4, PT, R4, 0x2c, PT ;  /* 0x0000002c0400780c */ /* 0x000fc60003f84270 */
[----:B------:R-:W4:Y:S01]  /*1e1c0*/  LDL.LU R8, [R1+0x120] ;  /* 0x0001200001087983 */ /* 0x000f220000300800 */
        /* <DEDUP_REMOVED lines=10> */
[----:B-1----:R-:W4:Y:S04]  /*1e270*/  LDL.LU R13, [R1+0x124] ;  /* 0x00012400010d7983 */ /* 0x002f280000300800 */
[----:B------:R-:W4:Y:S01]  /*1e280*/  LDL.LU R12, [R1+0x128] ;  /* 0x00012800010c7983 */ /* 0x000f220000300800 */
[----:B---3--:R-:W-:-:S04]  /*1e290*/  IADD3 R9, P5, PT, R9, UR14, RZ ;  /* 0x0000000e09097c10 */ /* 0x008fc8000ffbe0ff */
[----:B------:R-:W-:Y:S01]  /*1e2a0*/  IADD3.X R11, PT, PT, R11, UR15, RZ, P5, !PT ;  /* 0x0000000f0b0b7c10 */ /* 0x000fe2000affe4ff */
[----:B------:R-:W-:Y:S01]  /*1e2b0*/  STL [R1+0x108], R9 ;  /* 0x0001080901007387 */ /* 0x000fe20000100800 */
[----:B------:R-:W-:-:S03]  /*1e2c0*/  MOV R6, R9 ;  /* 0x0000000900067202 */ /* 0x000fc60000000f00 */
[----:B------:R1:W-:Y:S01]  /*1e2d0*/  STL [R1+0x104], R11 ;  /* 0x0001040b01007387 */ /* 0x0003e20000100800 */
[----:B------:R-:W-:-:S05]  /*1e2e0*/  IMAD.MOV.U32 R7, RZ, RZ, R11 ;  /* 0x000000ffff077224 */ /* 0x000fca00078e000b */
[----:B------:R3:W-:Y:S04]  /*1e2f0*/  LDGSTS.E [R5+0xb200], desc[UR28][R6.64], P4 ;  /* 0x0b20000006057fae */ /* 0x0007e8000a1a101c */
[----:B-1----:R-:W4:Y:S04]  /*1e300*/  LDL.LU R11, [R1+0x12c] ;  /* 0x00012c00010b7983 */ /* 0x002f280000300800 */
[----:B------:R-:W4:Y:S01]  /*1e310*/  LDL.LU R9, [R1+0x130] ;  /* 0x0001300001097983 */ /* 0x000f220000300800 */
[----:B------:R-:W-:-:S04]  /*1e320*/  ISETP.GT.AND P4, PT, R4, 0x2d, PT ;  /* 0x0000002d0400780c */ /* 0x000fc80003f84270 */
[----:B---3--:R-:W-:-:S04]  /*1e330*/  SEL R6, RZ, 0x4, !P4 ;  /* 0x00000004ff067807 */ /* 0x008fc80006000000 */
[----:B------:R-:W-:Y:S02]  /*1e340*/  SEL R6, R6, RZ, !P3 ;  /* 0x000000ff06067207 */ /* 0x000fe40005800000 */
[----:B--2---:R-:W-:-:S04]  /*1e350*/  IADD3 R15, P5, PT, R15, UR14, RZ ;  /* 0x0000000e0f0f7c10 */ /* 0x004fc8000ffbe0ff */
[----:B------:R-:W-:Y:S01]  /*1e360*/  IADD3.X R16, PT, PT, R16, UR15, RZ, P5, !PT ;  /* 0x0000000f10107c10 */ /* 0x000fe2000affe4ff */
[----:B------:R-:W-:Y:S01]  /*1e370*/  STL [R1+0x110], R15 ;  /* 0x0001100f01007387 */ /* 0x000fe20000100800 */
[----:B------:R-:W-:Y:S01]  /*1e380*/  ISETP.NE.U32.AND P4, PT, R6, RZ, PT ;  /* 0x000000ff0600720c */ /* 0x000fe20003f85070 */
[----:B------:R-:W-:Y:S02]  /*1e390*/  IMAD.MOV.U32 R6, RZ, RZ, R15 ;  /* 0x000000ffff067224 */ /* 0x000fe400078e000f */
[----:B------:R1:W-:Y:S01]  /*1e3a0*/  STL [R1+0x10c], R16 ;  /* 0x00010c1001007387 */ /* 0x0003e20000100800 */
[----:B------:R-:W-:-:S03]  /*1e3b0*/  IMAD.MOV.U32 R7, RZ, RZ, R16 ;  /* 0x000000ffff077224 */ /* 0x000fc600078e0010 */
[----:B-1----:R-:W2:Y:S04]  /*1e3c0*/  LDL.LU R16, [R1+0x134] ;  /* 0x0001340001107983 */ /* 0x002ea80000300800 */
[----:B------:R-:W3:Y:S04]  /*1e3d0*/  LDL.LU R15, [R1+0x138] ;  /* 0x00013800010f7983 */ /* 0x000ee80000300800 */
[----:B------:R1:W-:Y:S01]  /*1e3e0*/  LDGSTS.E [R5+0xb400], desc[UR28][R6.64], P4 ;  /* 0x0b40000006057fae */ /* 0x0003e2000a1a101c */
[----:B-----5:R-:W-:-:S04]  /*1e3f0*/  IADD3 R17, P5, PT, R17, UR14, RZ ;  /* 0x0000000e11117c10 */ /* 0x020fc8000ffbe0ff */
[----:B------:R-:W-:Y:S01]  /*1e400*/  IADD3.X R18, PT, PT, R18, UR15, RZ, P5, !PT ;  /* 0x0000000f12127c10 */ /* 0x000fe2000affe4ff */
[----:B-1----:R-:W-:-:S04]  /*1e410*/  IMAD.MOV.U32 R6, RZ, RZ, R17 ;  /* 0x000000ffff067224 */ /* 0x002fc800078e0011 */
[----:B------:R-:W-:Y:S01]  /*1e420*/  IMAD.MOV.U32 R7, RZ, RZ, R18 ;  /* 0x000000ffff077224 */ /* 0x000fe200078e0012 */
[----:B----4-:R-:W-:-:S04]  /*1e430*/  IADD3 R8, P5, PT, R8, UR14, RZ ;  /* 0x0000000e08087c10 */ /* 0x010fc8000ffbe0ff */
        /* <DEDUP_REMOVED lines=12> */
[----:B-1----:R-:W4:Y:S04]  /*1e500*/  LDL.LU R14, [R1+0x13c] ;  /* 0x00013c00010e7983 */ /* 0x002f280000300800 */
        /* <DEDUP_REMOVED lines=9> */
[----:B-1----:R-:W4:Y:S04]  /*1e5a0*/  LDL.LU R13, [R1+0x144] ;  /* 0x00014400010d7983 */ /* 0x002f280000300800 */
[----:B------:R-:W4:Y:S01]  /*1e5b0*/  LDL.LU R12, [R1+0x148] ;  /* 0x00014800010c7983 */ /* 0x000f220000300800 */
[----:B------:R-:W-:-:S04]  /*1e5c0*/  ISETP.GT.AND P4, PT, R4, 0x2f, PT ;  /* 0x0000002f0400780c */ /* 0x000fc80003f84270 */
[----:B------:R-:W-:Y:S02]  /*1e5d0*/  SEL R6, RZ, 0x4, !P4 ;  /* 0x00000004ff067807 */ /* 0x000fe40006000000 */
        /* <DEDUP_REMOVED lines=11> */
[----:B---3--:R-:W-:-:S04]  /*1e690*/  IADD3 R15, P5, PT, R15, UR14, RZ ;  /* 0x0000000e0f0f7c10 */ /* 0x008fc8000ffbe0ff */
[----:B--2---:R-:W-:Y:S01]  /*1e6a0*/  IADD3.X R16, PT, PT, R16, UR15, RZ, P5, !PT ;  /* 0x0000000f10107c10 */ /* 0x004fe2000affe4ff */
[----:B------:R-:W-:Y:S04]  /*1e6b0*/  STL [R1+0x138], R15 ;  /* 0x0001380f01007387 */ /* 0x000fe80000100800 */
[----:B------:R2:W-:Y:S04]  /*1e6c0*/  STL [R1+0x134], R16 ;  /* 0x0001341001007387 */ /* 0x0005e80000100800 */
[----:B------:R-:W3:Y:S04]  /*1e6d0*/  LDL.LU R18, [R1+0x154] ;  /* 0x0001540001127983 */ /* 0x000ee80000300800 */
[----:B------:R-:W3:Y:S01]  /*1e6e0*/  LDL.LU R17, [R1+0x158] ;  /* 0x0001580001117983 */ /* 0x000ee20000300800 */
[----:B-1----:R-:W-:Y:S01]  /*1e6f0*/  MOV R6, R15 ;  /* 0x0000000f00067202 */ /* 0x002fe20000000f00 */
[----:B------:R-:W-:-:S02]  /*1e700*/  IMAD.MOV.U32 R7, RZ, RZ, R16 ;  /* 0x000000ffff077224 */ /* 0x000fc400078e0010 */
[----:B--2---:R-:W2:Y:S04]  /*1e710*/  LDL.LU R16, [R1+0x15c] ;  /* 0x00015c0001107983 */ /* 0x004ea80000300800 */
[----:B------:R-:W2:Y:S04]  /*1e720*/  LDL.LU R15, [R1+0x160] ;  /* 0x00016000010f7983 */ /* 0x000ea80000300800 */
[----:B------:R1:W-:Y:S01]  /*1e730*/  LDGSTS.E [R5+0xbe00], desc[UR28][R6.64], P4 ;  /* 0x0be0000006057fae */ /* 0x0003e2000a1a101c */
[----:B------:R-:W-:-:S04]  /*1e740*/  ISETP.GT.AND P4, PT, R4, 0x30, PT ;  /* 0x000000300400780c */ /* 0x000fc80003f84270 */
[----:B-1----:R-:W-:-:S04]  /*1e750*/  SEL R6, RZ, 0x4, !P4 ;  /* 0x00000004ff067807 */ /* 0x002fc80006000000 */
[----:B------:R-:W-:-:S04]  /*1e760*/  SEL R6, R6, RZ, !P3 ;  /* 0x000000ff06067207 */ /* 0x000fc80005800000 */
[----:B------:R-:W-:Y:S02]  /*1e770*/  ISETP.NE.U32.AND P4, PT, R6, RZ, PT ;  /* 0x000000ff0600720c */ /* 0x000fe40003f85070 */
[----:B-----5:R-:W-:-:S04]  /*1e780*/  IADD3 R8, P5, PT, R8, UR14, RZ ;  /* 0x0000000e08087c10 */ /* 0x020fc8000ffbe0ff */
[----:B----4-:R-:W-:Y:S01]  /*1e790*/  IADD3.X R14, PT, PT, R14, UR15, RZ, P5, !PT ;  /* 0x0000000f0e0e7c10 */ /* 0x010fe2000affe4ff */
        /* <DEDUP_REMOVED lines=9> */
[----:B----4-:R-:W-:Y:S01]  /*1e830*/  IMAD.MOV.U32 R6, RZ, RZ, R12 ;  /* 0x000000ffff067224 */ /* 0x010fe200078e000c */
[----:B------:R-:W-:Y:S03]  /*1e840*/  STL [R1+0x148], R12 ;  /* 0x0001480c01007387 */ /* 0x000fe60000100800 */
[----:B------:R-:W-:Y:S01]  /*1e850*/  IMAD.MOV.U32 R7, RZ, RZ, R13 ;  /* 0x000000ffff077224 */ /* 0x000fe200078e000d */
[----:B------:R1:W-:Y:S04]  /*1e860*/  STL [R1+0x144], R13 ;  /* 0x0001440d01007387 */ /* 0x0003e80000100800 */
[----:B------:R4:W-:Y:S01]  /*1e870*/  LDGSTS.E [R5+0xc200], desc[UR28][R6.64], P4 ;  /* 0x0c20000006057fae */ /* 0x0009e2000a1a101c */
[----:B------:R-:W-:-:S03]  /*1e880*/  ISETP.GT.AND P4, PT, R4, 0x31, PT ;  /* 0x000000310400780c */ /* 0x000fc60003f84270 */
[----:B-1----:R-:W5:Y:S04]  /*1e890*/  LDL.LU R13, [R1+0x16c] ;  /* 0x00016c00010d7983 */ /* 0x002f680000300800 */
[----:B------:R-:W5:Y:S01]  /*1e8a0*/  LDL.LU R12, [R1+0x170] ;  /* 0x00017000010c7983 */ /* 0x000f620000300800 */
[----:B----4-:R-:W-:Y:S02]  /*1e8b0*/  SEL R6, RZ, 0x4, !P4 ;  /* 0x00000004ff067807 */ /* 0x010fe40006000000 */
[----:B------:R-:W-:Y:S02]  /*1e8c0*/  IADD3 R9, P5, PT, R9, UR14, RZ ;  /* 0x0000000e09097c10 */ /* 0x000fe4000ffbe0ff */
[----:B------:R-:W-:Y:S02]  /*1e8d0*/  SEL R6, R6, RZ, !P3 ;  /* 0x000000ff06067207 */ /* 0x000fe40005800000 */
[----:B------:R-:W-:Y:S01]  /*1e8e0*/  IADD3.X R11, PT, PT, R11, UR15, RZ, P5, !PT ;  /* 0x0000000f0b0b7c10 */ /* 0x000fe2000affe4ff */
[----:B------:R-:W-:Y:S01]  /*1e8f0*/  STL [R1+0x150], R9 ;  /* 0x0001500901007387 */ /* 0x000fe20000100800 */
[----:B------:R-:W-:-:S02]  /*1e900*/  ISETP.NE.U32.AND P4, PT, R6, RZ, PT ;  /* 0x000000ff0600720c */ /* 0x000fc40003f85070 */
[----:B------:R-:W-:Y:S01]  /*1e910*/  MOV R6, R9 ;  /* 0x0000000900067202 */ /* 0x000fe20000000f00 */
[----:B------:R1:W-:Y:S01]  /*1e920*/  STL [R1+0x14c], R11 ;  /* 0x00014c0b01007387 */ /* 0x0003e20000100800 */
[----:B------:R-:W-:-:S03]  /*1e930*/  IMAD.MOV.U32 R7, RZ, RZ, R11 ;  /* 0x000000ffff077224 */ /* 0x000fc600078e000b */
[----:B-1----:R-:W4:Y:S04]  /*1e940*/  LDL.LU R11, [R1+0x174] ;  /* 0x00017400010b7983 */ /* 0x002f280000300800 */
[----:B------:R-:W4:Y:S04]  /*1e950*/  LDL.LU R9, [R1+0x178] ;  /* 0x0001780001097983 */ /* 0x000f280000300800 */
[----:B------:R1:W-:Y:S01]  /*1e960*/  LDGSTS.E [R5+0xc400], desc[UR28][R6.64], P4 ;  /* 0x0c40000006057fae */ /* 0x0003e2000a1a101c */
[----:B---3--:R-:W-:-:S04]  /*1e970*/  IADD3 R17, P5, PT, R17, UR14, RZ ;  /* 0x0000000e11117c10 */ /* 0x008fc8000ffbe0ff */
        /* <DEDUP_REMOVED lines=26> */
[----:B-1----:R-:W2:Y:S04]  /*1eb20*/  LDL.LU R14, [R1+0x184] ;  /* 0x00018400010e7983 */ /* 0x002ea80000300800 */
[----:B------:R-:W2:Y:S01]  /*1eb30*/  LDL.LU R8, [R1+0x188] ;  /* 0x0001880001087983 */ /* 0x000ea20000300800 */
[----:B------:R-:W-:-:S04]  /*1eb40*/  ISETP.GT.AND P4, PT, R4, 0x33, PT ;  /* 0x000000330400780c */ /* 0x000fc80003f84270 */
[----:B-----5:R-:W-:-:S04]  /*1eb50*/  SEL R6, RZ, 0x4, !P4 ;  /* 0x00000004ff067807 */ /* 0x020fc80006000000 */
        /* <DEDUP_REMOVED lines=12> */
[----:B------:R-:W-:Y:S01]  /*1ec20*/  IADD3.X R11, PT, PT, R11, UR15, RZ, P5, !PT ;  /* 0x0000000f0b0b7c10 */ /* 0x000fe2000affe4ff */
[----:B------:R-:W-:Y:S04]  /*1ec30*/  STL [R1+0x178], R9 ;  /* 0x0001780901007387 */ /* 0x000fe80000100800 */
[----:B------:R1:W-:Y:S04]  /*1ec40*/  STL [R1+0x174], R11 ;  /* 0x0001740b01007387 */ /* 0x0003e80000100800 */
[----:B------:R-:W4:Y:S04]  /*1ec50*/  LDL.LU R18, [R1+0x194] ;  /* 0x0001940001127983 */ /* 0x000f280000300800 */
[----:B------:R-:W4:Y:S01]  /*1ec60*/  LDL.LU R17, [R1+0x198] ;  /* 0x0001980001117983 */ /* 0x000f220000300800 */
[----:B-----5:R-:W-:-:S02]  /*1ec70*/  IMAD.MOV.U32 R7, RZ, RZ, R11 ;  /* 0x000000ffff077224 */ /* 0x020fc400078e000b */
[----:B------:R-:W-:Y:S01]  /*1ec80*/  IMAD.MOV.U32 R6, RZ, RZ, R9 ;  /* 0x000000ffff067224 */ /* 0x000fe200078e0009 */
[----:B-1----:R-:W5:Y:S04]  /*1ec90*/  LDL.LU R11, [R1+0x19c] ;  /* 0x00019c00010b7983 */ /* 0x002f680000300800 */
[----:B------:R-:W5:Y:S04]  /*1eca0*/  LDL.LU R9, [R1+0x1a0] ;  /* 0x0001a00001097983 */ /* 0x000f680000300800 */
[----:B------:R1:W-:Y:S01]  /*1ecb0*/  LDGSTS.E [R5+0xce00], desc[UR28][R6.64], P4 ;  /* 0x0ce0000006057fae */ /* 0x0003e2000a1a101c */
[----:B------:R-:W-:-:S04]  /*1ecc0*/  ISETP.GT.AND P4, PT, R4, 0x34, PT ;  /* 0x000000340400780c */ /* 0x000fc80003f84270 */
[----:B-1----:R-:W-:-:S04]  /*1ecd0*/  SEL R6, RZ, 0x4, !P4 ;  /* 0x00000004ff067807 */ /* 0x002fc80006000000 */
[----:B------:R-:W-:-:S04]  /*1ece0*/  SEL R6, R6, RZ, !P3 ;  /* 0x000000ff06067207 */ /* 0x000fc80005800000 */
[----:B------:R-:W-:Y:S02]  /*1ecf0*/  ISETP.NE.U32.AND P4, PT, R6, RZ, PT ;  /* 0x000000ff0600720c */ /* 0x000fe40003f85070 */
[----:B---3--:R-:W-:-:S04]  /*1ed00*/  IADD3 R15, P5, PT, R15, UR14, RZ ;  /* 0x0000000e0f0f7c10 */ /* 0x008fc8000ffbe0ff */
[----:B--2---:R-:W-:Y:S01]  /*1ed10*/  IADD3.X R16, PT, PT, R16, UR15, RZ, P5, !PT ;  /* 0x0000000f10107c10 */ /* 0x004fe2000affe4ff */
[----:B------:R-:W-:Y:S01]  /*1ed20*/  STL [R1+0x180], R15 ;  /* 0x0001800f01007387 */ /* 0x000fe20000100800 */
[----:B------:R-:W-:-:S03]  /*1ed30*/  MOV R6, R15 ;  /* 0x0000000f00067202 */ /* 0x000fc60000000f00 */
[----:B------:R1:W-:Y:S01]  /*1ed40*/  STL [R1+0x17c], R16 ;  /* 0x00017c1001007387 */ /* 0x0003e20000100800 */
[----:B------:R-:W-:-:S05]  /*1ed50*/  IMAD.MOV.U32 R7, RZ, RZ, R16 ;  /* 0x000000ffff077224 */ /* 0x000fca00078e0010 */
[----:B------:R2:W-:Y:S04]  /*1ed60*/  LDGSTS.E [R5+0xd000], desc[UR28][R6.64], P4 ;  /* 0x0d00000006057fae */ /* 0x0005e8000a1a101c */
[----:B-1----:R-:W3:Y:S04]  /*1ed70*/  LDL.LU R16, [R1+0x1a4] ;  /* 0x0001a40001107983 */ /* 0x002ee80000300800 */
[----:B------:R-:W3:Y:S01]  /*1ed80*/  LDL.LU R15, [R1+0x1a8] ;  /* 0x0001a800010f7983 */ /* 0x000ee20000300800 */
[----:B------:R-:W-:-:S04]  /*1ed90*/  IADD3 R8, P5, PT, R8, UR14, RZ ;  /* 0x0000000e08087c10 */ /* 0x000fc8000ffbe0ff */
[----:B------:R-:W-:Y:S01]  /*1eda0*/  IADD3.X R14, PT, PT, R14, UR15, RZ, P5, !PT ;  /* 0x0000000f0e0e7c10 */ /* 0x000fe2000affe4ff */
[----:B------:R-:W-:Y:S01]  /*1edb0*/  STL [R1+0x188], R8 ;  /* 0x0001880801007387 */ /* 0x000fe20000100800 */
[----:B--2---:R-:W-:-:S03]  /*1edc0*/  IMAD.MOV.U32 R6, RZ, RZ, R8 ;  /* 0x000000ffff067224 */ /* 0x004fc600078e0008 */
[----:B------:R1:W-:Y:S01]  /*1edd0*/  STL [R1+0x184], R14 ;  /* 0x0001840e01007387 */ /* 0x0003e20000100800 */
[----:B------:R-:W-:-:S05]  /*1ede0*/  IMAD.MOV.U32 R7, RZ, RZ, R14 ;  /* 0x000000ffff077224 */ /* 0x000fca00078e000e */
[----:B------:R2:W-:Y:S04]  /*1edf0*/  LDGSTS.E [R5+0xd200], desc[UR28][R6.64], P4 ;  /* 0x0d20000006057fae */ /* 0x0005e8000a1a101c */
[----:B-1----:R-:W3:Y:S04]  /*1ee00*/  LDL.LU R14, [R1+0x1ac] ;  /* 0x0001ac00010e7983 */ /* 0x002ee80000300800 */
[----:B------:R-:W3:Y:S01]  /*1ee10*/  LDL.LU R8, [R1+0x1b0] ;  /* 0x0001b00001087983 */ /* 0x000ee20000300800 */
[----:B------:R-:W-:-:S04]  /*1ee20*/  ISETP.GT.AND P4, PT, R4, 0x35, PT ;  /* 0x000000350400780c */ /* 0x000fc80003f84270 */
[----:B--2---:R-:W-:-:S04]  /*1ee30*/  SEL R6, RZ, 0x4, !P4 ;  /* 0x00000004ff067807 */ /* 0x004fc80006000000 */
        /* <DEDUP_REMOVED lines=9> */
[----:B-1----:R-:W3:Y:S04]  /*1eed0*/  LDL.LU R13, [R1+0x1b4] ;  /* 0x0001b400010d7983 */ /* 0x002ee80000300800 */
[----:B------:R-:W3:Y:S01]  /*1eee0*/  LDL.LU R12, [R1+0x1b8] ;  /* 0x0001b800010c7983 */ /* 0x000ee20000300800 */
[----:B----4-:R-:W-:-:S04]  /*1eef0*/  IADD3 R17, P5, PT, R17, UR14, RZ ;  /* 0x0000000e11117c10 */ /* 0x010fc8000ffbe0ff */
[----:B------:R-:W-:Y:S02]  /*1ef00*/  IADD3.X R18, PT, PT, R18, UR15, RZ, P5, !PT ;  /* 0x0000000f12127c10 */ /* 0x000fe4000affe4ff */
[----:B--2---:R-:W-:-:S03]  /*1ef10*/  MOV R6, R17 ;  /* 0x0000001100067202 */ /* 0x004fc60000000f00 */
[----:B------:R-:W-:Y:S01]  /*1ef20*/  IMAD.MOV.U32 R7, RZ, RZ, R18 ;  /* 0x000000ffff077224 */ /* 0x000fe200078e0012 */
[----:B-----5:R-:W-:-:S04]  /*1ef30*/  IADD3 R9, P5, PT, R9, UR14, RZ ;  /* 0x0000000e09097c10 */ /* 0x020fc8000ffbe0ff */
        /* <DEDUP_REMOVED lines=13> */
[----:B------:R-:W4:Y:S04]  /*1f010*/  LDL.LU R9, [R1+0x1c0] ;  /* 0x0001c00001097983 */ /* 0x000f280000300800 */
        /* <DEDUP_REMOVED lines=8> */
[----:B-1----:R-:W5:Y:S04]  /*1f0a0*/  LDL.LU R16, [R1+0x1c4] ;  /* 0x0001c40001107983 */ /* 0x002f680000300800 */
[----:B------:R-:W5:Y:S01]  /*1f0b0*/  LDL.LU R15, [R1+0x1c8] ;  /* 0x0001c800010f7983 */ /* 0x000f620000300800 */
[----:B------:R-:W-:-:S04]  /*1f0c0*/  ISETP.GT.AND P4, PT, R4, 0x37, PT ;  /* 0x000000370400780c */ /* 0x000fc80003f84270 */
[----:B---3--:R-:W-:-:S04]  /*1f0d0*/  SEL R6, RZ, 0x4, !P4 ;  /* 0x00000004ff067807 */ /* 0x008fc80006000000 */
        /* <DEDUP_REMOVED lines=8> */
[----:B-1----:R-:W3:Y:S04]  /*1f160*/  LDL.LU R14, [R1+0x1cc] ;  /* 0x0001cc00010e7983 */ /* 0x002ee80000300800 */
[----:B------:R-:W3:Y:S04]  /*1f170*/  LDL.LU R8, [R1+0x1d0] ;  /* 0x0001d00001087983 */ /* 0x000ee80000300800 */
[----:B------:R1:W-:Y:S01]  /*1f180*/  LDGSTS.E [R5+0xdc00], desc[UR28][R6.64], P4 ;  /* 0x0dc0000006057fae */ /* 0x0003e2000a1a101c */
[----:B------:R-:W-:-:S04]  /*1f190*/  IADD3 R12, P5, PT, R12, UR14, RZ ;  /* 0x0000000e0c0c7c10 */ /* 0x000fc8000ffbe0ff */
[----:B------:R-:W-:Y:S01]  /*1f1a0*/  IADD3.X R13, PT, PT, R13, UR15, RZ, P5, !PT ;  /* 0x0000000f0d0d7c10 */ /* 0x000fe2000affe4ff */
[----:B------:R-:W-:Y:S04]  /*1f1b0*/  STL [R1+0x1b8], R12 ;  /* 0x0001b80c01007387 */ /* 0x000fe80000100800 */
[----:B------:R1:W-:Y:S04]  /*1f1c0*/  STL [R1+0x1b4], R13 ;  /* 0x0001b40d01007387 */ /* 0x0003e80000100800 */
[----:B------:R-:W3:Y:S04]  /*1f1d0*/  LDL.LU R18, [R1+0x1d4] ;  /* 0x0001d40001127983 */ /* 0x000ee80000300800 */
[----:B------:R-:W3:Y:S01]  /*1f1e0*/  LDL.LU R17, [R1+0x1d8] ;  /* 0x0001d80001117983 */ /* 0x000ee20000300800 */
[----:B-1----:R-:W-:-:S02]  /*1f1f0*/  IMAD.MOV.U32 R6, RZ, RZ, R12 ;  /* 0x000000ffff067224 */ /* 0x002fc400078e000c */
[----:B------:R-:W-:Y:S02]  /*1f200*/  IMAD.MOV.U32 R7, RZ, RZ, R13 ;  /* 0x000000ffff077224 */ /* 0x000fe400078e000d */
[----:B------:R-:W3:Y:S04]  /*1f210*/  LDL.LU R13, [R1+0x1dc] ;  /* 0x0001dc00010d7983 */ /* 0x000ee80000300800 */
[----:B------:R1:W-:Y:S01]  /*1f220*/  LDGSTS.E [R5+0xde00], desc[UR28][R6.64], P4 ;  /* 0x0de0000006057fae */ /* 0x0003e2000a1a101c */
[----:B------:R-:W-:-:S03]  /*1f230*/  ISETP.GT.AND P4, PT, R4, 0x38, PT ;  /* 0x000000380400780c */ /* 0x000fc60003f84270 */
[----:B------:R-:W3:Y:S01]  /*1f240*/  LDL.LU R12, [R1+0x1e0] ;  /* 0x0001e000010c7983 */ /* 0x000ee20000300800 */
[----:B-1----:R-:W-:-:S04]  /*1f250*/  SEL R6, RZ, 0x4, !P4 ;  /* 0x00000004ff067807 */ /* 0x002fc80006000000 */
[----:B------:R-:W-:Y:S02]  /*1f260*/  SEL R6, R6, RZ, !P3 ;  /* 0x000000ff06067207 */ /* 0x000fe40005800000 */
[----:B----4-:R-:W-:-:S04]  /*1f270*/  IADD3 R9, P5, PT, R9, UR14, RZ ;  /* 0x0000000e09097c10 */ /* 0x010fc8000ffbe0ff */
[----:B--2---:R-:W-:Y:S01]  /*1f280*/  IADD3.X R11, PT, PT, R11, UR15, RZ, P5, !PT ;  /* 0x0000000f0b0b7c10 */ /* 0x004fe2000affe4ff */
[----:B------:R-:W-:Y:S01]  /*1f290*/  STL [R1+0x1c0], R9 ;  /* 0x0001c00901007387 */ /* 0x000fe20000100800 */
[----:B------:R-:W-:Y:S01]  /*1f2a0*/  ISETP.NE.U32.AND P4, PT, R6, RZ, PT ;  /* 0x000000ff0600720c */ /* 0x000fe20003f85070 */
[----:B------:R-:W-:Y:S02]  /*1f2b0*/  IMAD.MOV.U32 R6, RZ, RZ, R9 ;  /* 0x000000ffff067224 */ /* 0x000fe400078e0009 */
[----:B------:R1:W-:Y:S01]  /*1f2c0*/  STL [R1+0x1bc], R11 ;  /* 0x0001bc0b01007387 */ /* 0x0003e20000100800 */
[----:B------:R-:W-:-:S03]  /*1f2d0*/  IMAD.MOV.U32 R7, RZ, RZ, R11 ;  /* 0x000000ffff077224 */ /* 0x000fc600078e000b */
[----:B-1----:R-:W2:Y:S04]  /*1f2e0*/  LDL.LU R11, [R1+0x1e4] ;  /* 0x0001e400010b7983 */ /* 0x002ea80000300800 */
[----:B------:R-:W4:Y:S04]  /*1f2f0*/  LDL.LU R9, [R1+0x1e8] ;  /* 0x0001e80001097983 */ /* 0x000f280000300800 */
[----:B------:R1:W-:Y:S01]  /*1f300*/  LDGSTS.E [R5+0xe000], desc[UR28][R6.64], P4 ;  /* 0x0e00000006057fae */ /* 0x0003e2000a1a101c */
[----:B-----5:R-:W-:-:S04]  /*1f310*/  IADD3 R15, P5, PT, R15, UR14, RZ ;  /* 0x0000000e0f0f7c10 */ /* 0x020fc8000ffbe0ff */
[----:B------:R-:W-:Y:S02]  /*1f320*/  IADD3.X R16, PT, PT, R16, UR15, RZ, P5, !PT ;  /* 0x0000000f10107c10 */ /* 0x000fe4000affe4ff */
[----:B-1----:R-:W-:-:S03]  /*1f330*/  MOV R6, R15 ;  /* 0x0000000f00067202 */ /* 0x002fc60000000f00 */
[----:B------:R-:W-:-:S05]  /*1f340*/  IMAD.MOV.U32 R7, RZ, RZ, R16 ;  /* 0x000000ffff077224 */ /* 0x000fca00078e0010 */
[----:B------:R1:W-:Y:S01]  /*1f350*/  LDGSTS.E [R5+0xe200], desc[UR28][R6.64], P4 ;  /* 0x0e20000006057fae */ /* 0x0003e2000a1a101c */
[----:B------:R-:W-:-:S03]  /*1f360*/  ISETP.GT.AND P4, PT, R4, 0x39, PT ;  /* 0x000000390400780c */ /* 0x000fc60003f84270 */
[----:B------:R-:W-:Y:S04]  /*1f370*/  STL [R1+0x1c8], R15 ;  /* 0x0001c80f01007387 */ /* 0x000fe80000100800 */
[----:B------:R5:W-:Y:S01]  /*1f380*/  STL [R1+0x1c4], R16 ;  /* 0x0001c41001007387 */ /* 0x000be20000100800 */
[----:B-1----:R-:W-:-:S04]  /*1f390*/  SEL R6, RZ, 0x4, !P4 ;  /* 0x00000004ff067807 */ /* 0x002fc80006000000 */
[----:B------:R-:W-:Y:S01]  /*1f3a0*/  SEL R6, R6, RZ, !P3 ;  /* 0x000000ff06067207 */ /* 0x000fe20005800000 */
[----:B-----5:R-:W5:Y:S04]  /*1f3b0*/  LDL.LU R16, [R1+0x1ec] ;  /* 0x0001ec0001107983 */ /* 0x020f680000300800 */
[----:B------:R-:W5:Y:S01]  /*1f3c0*/  LDL.LU R15, [R1+0x1f0] ;  /* 0x0001f000010f7983 */ /* 0x000f620000300800 */
[----:B---3--:R-:W-:-:S04]  /*1f3d0*/  IADD3 R8, P5, PT, R8, UR14, RZ ;  /* 0x0000000e08087c10 */ /* 0x008fc8000ffbe0ff */
[----:B------:R-:W-:Y:S01]  /*1f3e0*/  IADD3.X R14, PT, PT, R14, UR15, RZ, P5, !PT ;  /* 0x0000000f0e0e7c10 */ /* 0x000fe2000affe4ff */
[----:B------:R-:W-:Y:S01]  /*1f3f0*/  STL [R1+0x1d0], R8 ;  /* 0x0001d00801007387 */ /* 0x000fe20000100800 */
[----:B------:R-:W-:Y:S01]  /*1f400*/  ISETP.NE.U32.AND P4, PT, R6, RZ, PT ;  /* 0x000000ff0600720c */ /* 0x000fe20003f85070 */
[----:B------:R-:W-:Y:S02]  /*1f410*/  IMAD.MOV.U32 R6, RZ, RZ, R8 ;  /* 0x000000ffff067224 */ /* 0x000fe400078e0008 */
[----:B------:R1:W-:Y:S01]  /*1f420*/  STL [R1+0x1cc], R14 ;  /* 0x0001cc0e01007387 */ /* 0x0003e20000100800 */
[----:B------:R-:W-:-:S03]  /*1f430*/  IMAD.MOV.U32 R7, RZ, RZ, R14 ;  /* 0x000000ffff077224 */ /* 0x000fc600078e000e */
[----:B-1----:R-:W3:Y:S04]  /*1f440*/  LDL.LU R14, [R1+0x1f4] ;  /* 0x0001f400010e7983 */ /* 0x002ee80000300800 */
[----:B------:R-:W3:Y:S04]  /*1f450*/  LDL.LU R8, [R1+0x1f8] ;  /* 0x0001f80001087983 */ /* 0x000ee80000300800 */
[----:B------:R1:W-:Y:S01]  /*1f460*/  LDGSTS.E [R5+0xe400], desc[UR28][R6.64], P4 ;  /* 0x0e40000006057fae */ /* 0x0003e2000a1a101c */
[----:B------:R-:W-:-:S04]  /*1f470*/  IADD3 R17, P5, PT, R17, UR14, RZ ;  /* 0x0000000e11117c10 */ /* 0x000fc8000ffbe0ff */
[----:B------:R-:W-:Y:S01]  /*1f480*/  IADD3.X R18, PT, PT, R18, UR15, RZ, P5, !PT ;  /* 0x0000000f12127c10 */ /* 0x000fe2000affe4ff */
[----:B-1----:R-:W-:-:S04]  /*1f490*/  IMAD.MOV.U32 R6, RZ, RZ, R17 ;  /* 0x000000ffff067224 */ /* 0x002fc800078e0011 */
[----:B------:R-:W-:-:S05]  /*1f4a0*/  IMAD.MOV.U32 R7, RZ, RZ, R18 ;  /* 0x000000ffff077224 */ /* 0x000fca00078e0012 */
[----:B------:R1:W-:Y:S01]  /*1f4b0*/  LDGSTS.E [R5+0xe600], desc[UR28][R6.64], P4 ;  /* 0x0e60000006057fae */ /* 0x0003e2000a1a101c */
[----:B------:R-:W-:Y:S02]  /*1f4c0*/  ISETP.GT.AND P4, PT, R4, 0x3a, PT ;  /* 0x0000003a0400780c */ /* 0x000fe40003f84270 */
[----:B------:R-:W-:Y:S01]  /*1f4d0*/  IADD3 R12, P5, PT, R12, UR14, RZ ;  /* 0x0000000e0c0c7c10 */ /* 0x000fe2000ffbe0ff */
[----:B------:R-:W-:Y:S03]  /*1f4e0*/  STL [R1+0x1d8], R17 ;  /* 0x0001d81101007387 */ /* 0x000fe60000100800 */
[----:B------:R-:W-:Y:S02]  /*1f4f0*/  IADD3.X R13, PT, PT, R13, UR15, RZ, P5, !PT ;  /* 0x0000000f0d0d7c10 */ /* 0x000fe4000affe4ff */
[----:B-1----:R-:W-:Y:S01]  /*1f500*/  SEL R6, RZ, 0x4, !P4 ;  /* 0x00000004ff067807 */ /* 0x002fe20006000000 */
[----:B------:R-:W-:Y:S03]  /*1f510*/  STL [R1+0x1d4], R18 ;  /* 0x0001d41201007387 */ /* 0x000fe60000100800 */
[----:B------:R-:W-:Y:S01]  /*1f520*/  SEL R6, R6, RZ, !P3 ;  /* 0x000000ff06067207 */ /* 0x000fe20005800000 */
[----:B------:R-:W-:Y:S01]  /*1f530*/  STL [R1+0x1e0], R12 ;  /* 0x0001e00c01007387 */ /* 0x000fe20000100800 */
[----:B------:R-:W-:-:S02]  /*1f540*/  IMAD.MOV.U32 R7, RZ, RZ, R13 ;  /* 0x000000ffff077224 */ /* 0x000fc400078e000d */
[----:B------:R-:W-:Y:S01]  /*1f550*/  ISETP.NE.U32.AND P4, PT, R6, RZ, PT ;  /* 0x000000ff0600720c */ /* 0x000fe20003f85070 */
[----:B------:R1:W-:Y:S01]  /*1f560*/  STL [R1+0x1dc], R13 ;  /* 0x0001dc0d01007387 */ /* 0x0003e20000100800 */
[----:B------:R-:W-:-:S03]  /*1f570*/  MOV R6, R12 ;  /* 0x0000000c00067202 */ /* 0x000fc60000000f00 */
[----:B-1----:R-:W3:Y:S04]  /*1f580*/  LDL.LU R13, [R1+0x1fc] ;  /* 0x0001fc00010d7983 */ /* 0x002ee80000300800 */
[----:B------:R-:W3:Y:S04]  /*1f590*/  LDL.LU R12, [R1+0x200] ;  /* 0x00020000010c7983 */ /* 0x000ee80000300800 */
[----:B------:R1:W-:Y:S01]  /*1f5a0*/  LDGSTS.E [R5+0xe800], desc[UR28][R6.64], P4 ;  /* 0x0e80000006057fae */ /* 0x0003e2000a1a101c */
[----:B----4-:R-:W-:-:S04]  /*1f5b0*/  IADD3 R9, P5, PT, R9, UR14, RZ ;  /* 0x0000000e09097c10 */ /* 0x010fc8000ffbe0ff */
[----:B--2---:R-:W-:Y:S01]  /*1f5c0*/  IADD3.X R11, PT, PT, R11, UR15, RZ, P5, !PT ;  /* 0x0000000f0b0b7c10 */ /* 0x004fe2000affe4ff */
[----:B------:R-:W-:Y:S04]  /*1f5d0*/  STL [R1+0x1e8], R9 ;  /* 0x0001e80901007387 */ /* 0x000fe80000100800 */
[----:B------:R2:W-:Y:S01]  /*1f5e0*/  STL [R1+0x1e4], R11 ;  /* 0x0001e40b01007387 */ /* 0x0005e20000100800 */
[----:B-1----:R-:W-:Y:S02]  /*1f5f0*/  IMAD.MOV.U32 R7, RZ, RZ, R11 ;  /* 0x000000ffff077224 */ /* 0x002fe400078e000b */
[----:B------:R-:W-:-:S05]  /*1f600*/  IMAD.MOV.U32 R6, RZ, RZ, R9 ;  /* 0x000000ffff067224 */ /* 0x000fca00078e0009 */
[----:B------:R1:W-:Y:S04]  /*1f610*/  LDGSTS.E [R5+0xea00], desc[UR28][R6.64], P4 ;  /* 0x0ea0000006057fae */ /* 0x0003e8000a1a101c */
[----:B--2---:R-:W2:Y:S04]  /*1f620*/  LDL.LU R11, [R1+0x204] ;  /* 0x00020400010b7983 */ /* 0x004ea80000300800 */
[----:B------:R-:W4:Y:S01]  /*1f630*/  LDL.LU R9, [R1+0x208] ;  /* 0x0002080001097983 */ /* 0x000f220000300800 */
[----:B------:R-:W-:-:S04]  /*1f640*/  ISETP.GT.AND P4, PT, R4, 0x3b, PT ;  /* 0x0000003b0400780c */ /* 0x000fc80003f84270 */
[----:B-1----:R-:W-:Y:S02]  /*1f650*/  SEL R6, RZ, 0x4, !P4 ;  /* 0x00000004ff067807 */ /* 0x002fe40006000000 */
[----:B-----5:R-:W-:-:S04]  /*1f660*/  IADD3 R15, P5, PT, R15, UR14, RZ ;  /* 0x0000000e0f0f7c10 */ /* 0x020fc8000ffbe0ff */
[----:B------:R-:W-:Y:S01]  /*1f670*/  IADD3.X R16, PT, PT, R16, UR15, RZ, P5, !PT ;  /* 0x0000000f10107c10 */ /* 0x000fe2000affe4ff */
[----:B------:R-:W-:Y:S04]  /*1f680*/  STL [R1+0x1f0], R15 ;  /* 0x0001f00f01007387 */ /* 0x000fe80000100800 */
[----:B------:R1:W-:Y:S04]  /*1f690*/  STL [R1+0x1ec], R16 ;  /* 0x0001ec1001007387 */ /* 0x0003e80000100800 */
[----:B------:R-:W5:Y:S04]  /*1f6a0*/  LDL.LU R20, [R1+0x20c] ;  /* 0x00020c0001147983 */ /* 0x000f680000300800 */
[----:B------:R-:W5:Y:S01]  /*1f6b0*/  LDL.LU R19, [R1+0x210] ;  /* 0x0002100001137983 */ /* 0x000f620000300800 */
[----:B---3--:R-:W-:-:S04]  /*1f6c0*/  IADD3 R8, P5, PT, R8, UR14, RZ ;  /* 0x0000000e08087c10 */ /* 0x008fc8000ffbe0ff */
[----:B------:R-:W-:Y:S01]  /*1f6d0*/  IADD3.X R14, PT, PT, R14, UR15, RZ, P5, !PT ;  /* 0x0000000f0e0e7c10 */ /* 0x000fe2000affe4ff */
[----:B------:R-:W-:Y:S04]  /*1f6e0*/  STL [R1+0x1f8], R8 ;  /* 0x0001f80801007387 */ /* 0x000fe80000100800 */
[----:B------:R3:W-:Y:S04]  /*1f6f0*/  STL [R1+0x1f4], R14 ;  /* 0x0001f40e01007387 */ /* 0x0007e80000100800 */
[----:B------:R-:W5:Y:S04]  /*1f700*/  LDL.LU R18, [R1+0x214] ;  /* 0x0002140001127983 */ /* 0x000f680000300800 */
[----:B------:R-:W5:Y:S01]  /*1f710*/  LDL.LU R17, [R1+0x218] ;  /* 0x0002180001117983 */ /* 0x000f620000300800 */
[----:B------:R-:W-:-:S04]  /*1f720*/  SEL R6, R6, RZ, !P3 ;  /* 0x000000ff06067207 */ /* 0x000fc80005800000 */
[----:B------:R-:W-:Y:S01]  /*1f730*/  ISETP.NE.U32.AND P4, PT, R6, RZ, PT ;  /* 0x000000ff0600720c */ /* 0x000fe20003f85070 */
[----:B------:R-:W-:Y:S02]  /*1f740*/  IMAD.MOV.U32 R6, RZ, RZ, R15 ;  /* 0x000000ffff067224 */ /* 0x000fe400078e000f */
[----:B------:R-:W-:Y:S02]  /*1f750*/  IMAD.MOV.U32 R7, RZ, RZ, R16 ;  /* 0x000000ffff077224 */ /* 0x000fe400078e0010 */
[----:B-1----:R-:W5:Y:S08]  /*1f760*/  LDL.LU R16, [R1+0x21c] ;  /* 0x00021c0001107983 */ /* 0x002f700000300800 */
[----:B------:R1:W-:Y:S02]  /*1f770*/  LDGSTS.E [R5+0xec00], desc[UR28][R6.64], P4 ;  /* 0x0ec0000006057fae */ /* 0x0003e4000a1a101c */
[----:B-1----:R-:W-:Y:S01]  /*1f780*/  MOV R6, R8 ;  /* 0x0000000800067202 */ /* 0x002fe20000000f00 */
[----:B------:R-:W-:-:S02]  /*1f790*/  IMAD.MOV.U32 R7, RZ, RZ, R14 ;  /* 0x000000ffff077224 */ /* 0x000fc400078e000e */
[----:B---3--:R-:W3:Y:S04]  /*1f7a0*/  LDL.LU R14, [R1+0x220] ;  /* 0x00022000010e7983 */ /* 0x008ee80000300800 */
[----:B------:R1:W-:Y:S01]  /*1f7b0*/  LDGSTS.E [R5+0xee00], desc[UR28][R6.64], P4 ;  /* 0x0ee0000006057fae */ /* 0x0003e2000a1a101c */
[----:B------:R-:W-:-:S03]  /*1f7c0*/  ISETP.GT.AND P4, PT, R4, 0x3c, PT ;  /* 0x0000003c0400780c */ /* 0x000fc60003f84270 */
[----:B------:R-:W3:Y:S01]  /*1f7d0*/  LDL.LU R8, [R1+0x228] ;  /* 0x0002280001087983 */ /* 0x000ee20000300800 */
[----:B-1----:R-:W-:-:S04]  /*1f7e0*/  SEL R6, RZ, 0x4, !P4 ;  /* 0x00000004ff067807 */ /* 0x002fc80006000000 */
[----:B------:R-:W-:-:S04]  /*1f7f0*/  SEL R6, R6, RZ, !P3 ;  /* 0x000000ff06067207 */ /* 0x000fc80005800000 */
[----:B------:R-:W-:Y:S02]  /*1f800*/  ISETP.NE.U32.AND P4, PT, R6, RZ, PT ;  /* 0x000000ff0600720c */ /* 0x000fe40003f85070 */
[----:B------:R-:W-:-:S04]  /*1f810*/  IADD3 R12, P5, PT, R12, UR14, RZ ;  /* 0x0000000e0c0c7c10 */ /* 0x000fc8000ffbe0ff */
[----:B------:R-:W-:Y:S01]  /*1f820*/  IADD3.X R13, PT, PT, R13, UR15, RZ, P5, !PT ;  /* 0x0000000f0d0d7c10 */ /* 0x000fe2000affe4ff */
[----:B------:R-:W-:Y:S04]  /*1f830*/  STL [R1+0x200], R12 ;  /* 0x0002000c01007387 */ /* 0x000fe80000100800 */
[----:B------:R1:W-:Y:S01]  /*1f840*/  STL [R1+0x1fc], R13 ;  /* 0x0001fc0d01007387 */ /* 0x0003e20000100800 */
[----:B------:R-:W-:-:S03]  /*1f850*/  IMAD.MOV.U32 R7, RZ, RZ, R13 ;  /* 0x000000ffff077224 */ /* 0x000fc600078e000d */
[----:B-1----:R-:W3:Y:S01]  /*1f860*/  LDL.LU R13, [R1+0x224] ;  /* 0x00022400010d7983 */ /* 0x002ee20000300800 */
[----:B------:R-:W-:-:S05]  /*1f870*/  IMAD.MOV.U32 R6, RZ, RZ, R12 ;  /* 0x000000ffff067224 */ /* 0x000fca00078e000c */
[----:B------:R1:W-:Y:S01]  /*1f880*/  LDGSTS.E [R5+0xf000], desc[UR28][R6.64], P4 ;  /* 0x0f00000006057fae */ /* 0x0003e2000a1a101c */
[----:B----4-:R-:W-:-:S04]  /*1f890*/  IADD3 R9, P5, PT, R9, UR14, RZ ;  /* 0x0000000e09097c10 */ /* 0x010fc8000ffbe0ff */
[----:B--2---:R-:W-:Y:S01]  /*1f8a0*/  IADD3.X R11, PT, PT, R11, UR15, RZ, P5, !PT ;  /* 0x0000000f0b0b7c10 */ /* 0x004fe2000affe4ff */
[----:B------:R-:W-:Y:S04]  /*1f8b0*/  STL [R1+0x208], R9 ;  /* 0x0002080901007387 */ /* 0x000fe80000100800 */
[----:B------:R2:W-:Y:S04]  /*1f8c0*/  STL [R1+0x204], R11 ;  /* 0x0002040b01007387 */ /* 0x0005e80000100800 */
[----:B------:R-:W4:Y:S04]  /*1f8d0*/  LDL.LU R15, [R1+0x22c] ;  /* 0x00022c00010f7983 */ /* 0x000f280000300800 */
[----:B------:R-:W4:Y:S01]  /*1f8e0*/  LDL.LU R12, [R1+0x230] ;  /* 0x00023000010c7983 */ /* 0x000f220000300800 */
[----:B-1----:R-:W-:-:S02]  /*1f8f0*/  IMAD.MOV.U32 R7, RZ, RZ, R11 ;  /* 0x000000ffff077224 */ /* 0x002fc400078e000b */
[----:B------:R-:W-:Y:S01]  /*1f900*/  IMAD.MOV.U32 R6, RZ, RZ, R9 ;  /* 0x000000ffff067224 */ /* 0x000fe200078e0009 */
[----:B--2---:R-:W2:Y:S04]  /*1f910*/  LDL.LU R11, [R1+0x234] ;  /* 0x00023400010b7983 */ /* 0x004ea80000300800 */
[----:B------:R-:W2:Y:S04]  /*1f920*/  LDL.LU R9, [R1+0x238] ;  /* 0x0002380001097983 */ /* 0x000ea80000300800 */
[----:B------:R1:W-:Y:S01]  /*1f930*/  LDGSTS.E [R5+0xf200], desc[UR28][R6.64], P4 ;  /* 0x0f20000006057fae */ /* 0x0003e2000a1a101c */
[----:B------:R-:W-:-:S04]  /*1f940*/  ISETP.GT.AND P4, PT, R4, 0x3d, PT ;  /* 0x0000003d0400780c */ /* 0x000fc80003f84270 */
[----:B-1----:R-:W-:-:S04]  /*1f950*/  SEL R6, RZ, 0x4, !P4 ;  /* 0x00000004ff067807 */ /* 0x002fc80006000000 */
[----:B------:R-:W-:Y:S02]  /*1f960*/  SEL R6, R6, RZ, !P3 ;  /* 0x000000ff06067207 */ /* 0x000fe40005800000 */
[----:B-----5:R-:W-:Y:S02]  /*1f970*/  IADD3 R19, P5, PT, R19, UR14, RZ ;  /* 0x0000000e13137c10 */ /* 0x020fe4000ffbe0ff */
[----:B------:R-:W-:Y:S02]  /*1f980*/  ISETP.NE.U32.AND P4, PT, R6, RZ, PT ;  /* 0x000000ff0600720c */ /* 0x000fe40003f85070 */
[----:B------:R-:W-:Y:S02]  /*1f990*/  IADD3.X R20, PT, PT, R20, UR15, RZ, P5, !PT ;  /* 0x0000000f14147c10 */ /* 0x000fe4000affe4ff */
[----:B------:R-:W-:-:S03]  /*1f9a0*/  MOV R6, R19 ;  /* 0x0000001300067202 */ /* 0x000fc60000000f00 */
[----:B------:R-:W-:-:S06]  /*1f9b0*/  IMAD.MOV.U32 R7, RZ, RZ, R20 ;  /* 0x000000ffff077224 */ /* 0x000fcc00078e0014 */
[----:B------:R1:W-:Y:S01]  /*1f9c0*/  LDGSTS.E [R5+0xf400], desc[UR28][R6.64], P4 ;  /* 0x0f40000006057fae */ /* 0x0003e2000a1a101c */
[----:B------:R-:W-:-:S04]  /*1f9d0*/  IADD3 R17, P5, PT, R17, UR14, RZ ;  /* 0x0000000e11117c10 */ /* 0x000fc8000ffbe0ff */
[----:B------:R-:W-:Y:S01]  /*1f9e0*/  IADD3.X R18, PT, PT, R18, UR15, RZ, P5, !PT ;  /* 0x0000000f12127c10 */ /* 0x000fe2000affe4ff */
[----:B-1----:R-:W-:-:S04]  /*1f9f0*/  IMAD.MOV.U32 R6, RZ, RZ, R17 ;  /* 0x000000ffff067224 */ /* 0x002fc800078e0011 */
[----:B------:R-:W-:-:S05]  /*1fa00*/  IMAD.MOV.U32 R7, RZ, RZ, R18 ;  /* 0x000000ffff077224 */ /* 0x000fca00078e0012 */
[----:B------:R1:W-:Y:S01]  /*1fa10*/  LDGSTS.E [R5+0xf600], desc[UR28][R6.64], P4 ;  /* 0x0f60000006057fae */ /* 0x0003e2000a1a101c */
[----:B------:R-:W-:-:S04]  /*1fa20*/  ISETP.GT.AND P4, PT, R4, 0x3e, PT ;  /* 0x0000003e0400780c */ /* 0x000fc80003f84270 */
[----:B-1----:R-:W-:-:S04]  /*1fa30*/  SEL R6, RZ, 0x4, !P4 ;  /* 0x00000004ff067807 */ /* 0x002fc80006000000 */
[----:B------:R-:W-:Y:S02]  /*1fa40*/  SEL R6, R6, RZ, !P3 ;  /* 0x000000ff06067207 */ /* 0x000fe40005800000 */
[----:B---3--:R-:W-:Y:S02]  /*1fa50*/  IADD3 R14, P6, PT, R14, UR14, RZ ;  /* 0x0000000e0e0e7c10 */ /* 0x008fe4000ffde0ff */
[----:B------:R-:W-:Y:S02]  /*1fa60*/  ISETP.NE.U32.AND P4, PT, R6, RZ, PT ;  /* 0x000000ff0600720c */ /* 0x000fe40003f85070 */
[----:B------:R-:W-:Y:S01]  /*1fa70*/  IADD3.X R16, PT, PT, R16, UR15, RZ, P6, !PT ;  /* 0x0000000f10107c10 */ /* 0x000fe2000b7fe4ff */
[----:B------:R-:W-:Y:S01]  /*1fa80*/  STL [R1+0x210], R19 ;  /* 0x0002101301007387 */ /* 0x000fe20000100800 */
[----:B------:R-:W-:-:S03]  /*1fa90*/  IADD3 R8, P5, PT, R8, UR14, RZ ;  /* 0x0000000e08087c10 */ /* 0x000fc6000ffbe0ff */
[----:B------:R-:W-:Y:S01]  /*1faa0*/  STL [R1+0x20c], R20 ;  /* 0x00020c1401007387 */ /* 0x000fe20000100800 */
[----:B------:R-:W-:Y:S02]  /*1fab0*/  IMAD.MOV.U32 R6, RZ, RZ, R14 ;  /* 0x000000ffff067224 */ /* 0x000fe400078e000e */
[----:B------:R-:W-:Y:S01]  /*1fac0*/  IMAD.MOV.U32 R7, RZ, RZ, R16 ;  /* 0x000000ffff077224 */ /* 0x000fe200078e0010 */
[----:B------:R-:W-:Y:S01]  /*1fad0*/  STL [R1+0x218], R17 ;  /* 0x0002181101007387 */ /* 0x000fe20000100800 */
[----:B------:R-:W-:-:S03]  /*1fae0*/  ISETP.GT.AND P6, PT, R4, 0x3f, PT ;  /* 0x0000003f0400780c */ /* 0x000fc60003fc4270 */
[----:B------:R-:W-:Y:S04]  /*1faf0*/  STL [R1+0x214], R18 ;  /* 0x0002141201007387 */ /* 0x000fe80000100800 */
[----:B------:R-:W-:Y:S04]  /*1fb00*/  STL [R1+0x220], R14 ;  /* 0x0002200e01007387 */ /* 0x000fe80000100800 */
[----:B------:R-:W-:Y:S01]  /*1fb10*/  STL [R1+0x21c], R16 ;  /* 0x00021c1001007387 */ /* 0x000fe20000100800 */
[----:B------:R-:W-:-:S03]  /*1fb20*/  SEL R4, RZ, 0x4, !P6 ;  /* 0x00000004ff047807 */ /* 0x000fc60007000000 */
[----:B------:R-:W-:Y:S04]  /*1fb30*/  STL [R1+0x228], R8 ;  /* 0x0002280801007387 */ /* 0x000fe80000100800 */
[----:B------:R1:W-:Y:S01]  /*1fb40*/  LDGSTS.E [R5+0xf800], desc[UR28][R6.64], P4 ;  /* 0x0f80000006057fae */ /* 0x0003e2000a1a101c */
[----:B------:R-:W-:Y:S02]  /*1fb50*/  SEL R4, R4, RZ, !P3 ;  /* 0x000000ff04047207 */ /* 0x000fe40005800000 */
[----:B-1----:R-:W-:Y:S02]  /*1fb60*/  MOV R6, R8 ;  /* 0x0000000800067202 */ /* 0x002fe40000000f00 */
[----:B------:R-:W-:-:S05]  /*1fb70*/  IADD3.X R13, PT, PT, R13, UR15, RZ, P5, !PT ;  /* 0x0000000f0d0d7c10 */ /* 0x000fca000affe4ff */
[----:B------:R1:W-:Y:S01]  /*1fb80*/  STL [R1+0x224], R13 ;  /* 0x0002240d01007387 */ /* 0x0003e20000100800 */
[----:B------:R-:W-:-:S05]  /*1fb90*/  IMAD.MOV.U32 R7, RZ, RZ, R13 ;  /* 0x000000ffff077224 */ /* 0x000fca00078e000d */
[----:B------:R3:W-:Y:S04]  /*1fba0*/  LDGSTS.E [R5+0xfa00], desc[UR28][R6.64], P4 ;  /* 0x0fa0000006057fae */ /* 0x0007e8000a1a101c */
[----:B-1----:R-:W5:Y:S04]  /*1fbb0*/  LDL.LU R13, [R1+0x23c] ;  /* 0x00023c00010d7983 */ /* 0x002f680000300800 */
[----:B------:R-:W5:Y:S04]  /*1fbc0*/  LDL.LU R8, [R1+0x240] ;  /* 0x0002400001087983 */ /* 0x000f680000300800 */
[----:B------:R-:W5:Y:S04]  /*1fbd0*/  LDL.LU R16, [R1+0x25c] ;  /* 0x00025c0001107983 */ /* 0x000f680000300800 */
[----:B------:R-:W5:Y:S01]  /*1fbe0*/  LDL.LU R14, [R1+0x260] ;  /* 0x00026000010e7983 */ /* 0x000f620000300800 */
[----:B------:R-:W-:-:S02]  /*1fbf0*/  ISETP.NE.U32.AND P4, PT, R4, RZ, PT ;  /* 0x000000ff0400720c */ /* 0x000fc40003f85070 */
[----:B----4-:R-:W-:-:S04]  /*1fc00*/  IADD3 R12, P5, PT, R12, UR14, RZ ;  /* 0x0000000e0c0c7c10 */ /* 0x010fc8000ffbe0ff */
[----:B------:R-:W-:Y:S01]  /*1fc10*/  IADD3.X R15, PT, PT, R15, UR15, RZ, P5, !PT ;  /* 0x0000000f0f0f7c10 */ /* 0x000fe2000affe4ff */
[----:B---3--:R-:W-:Y:S01]  /*1fc20*/  IMAD.MOV.U32 R6, RZ, RZ, R12 ;  /* 0x000000ffff067224 */ /* 0x008fe200078e000c */
[----:B--2---:R-:W-:-:S03]  /*1fc30*/  IADD3 R9, P6, PT, R9, UR14, RZ ;  /* 0x0000000e09097c10 */ /* 0x004fc6000ffde0ff */
[----:B------:R-:W-:Y:S01]  /*1fc40*/  IMAD.MOV.U32 R7, RZ, RZ, R15 ;  /* 0x000000ffff077224 */ /* 0x000fe200078e000f */
[----:B------:R-:W-:Y:S01]  /*1fc50*/  IADD3.X R11, PT, PT, R11, UR15, RZ, P6, !PT ;  /* 0x0000000f0b0b7c10 */ /* 0x000fe2000b7fe4ff */
[----:B------:R-:W-:Y:S04]  /*1fc60*/  STL [R1+0x230], R12 ;  /* 0x0002300c01007387 */ /* 0x000fe80000100800 */
[----:B------:R-:W-:Y:S04]  /*1fc70*/  STL [R1+0x22c], R15 ;  /* 0x00022c0f01007387 */ /* 0x000fe80000100800 */
[----:B------:R1:W-:Y:S04]  /*1fc80*/  LDGSTS.E [R5+0xfc00], desc[UR28][R6.64], P4 ;  /* 0x0fc0000006057fae */ /* 0x0003e8000a1a101c */
[----:B------:R-:W-:Y:S04]  /*1fc90*/  STL [R1+0x238], R9 ;  /* 0x0002380901007387 */ /* 0x000fe80000100800 */
[----:B------:R2:W-:Y:S01]  /*1fca0*/  STL [R1+0x234], R11 ;  /* 0x0002340b01007387 */ /* 0x0005e20000100800 */
[----:B-1----:R-:W-:-:S03]  /*1fcb0*/  IMAD.MOV.U32 R6, RZ, RZ, R9 ;  /* 0x000000ffff067224 */ /* 0x002fc600078e0009 */
[----:B------:R-:W3:Y:S01]  /*1fcc0*/  LDL.LU R17, [R1+0x280] ;  /* 0x0002800001117983 */ /* 0x000ee20000300800 */
[----:B------:R-:W-:-:S03]  /*1fcd0*/  IMAD.MOV.U32 R7, RZ, RZ, R11 ;  /* 0x000000ffff077224 */ /* 0x000fc600078e000b */
[----:B--2---:R-:W2:Y:S04]  /*1fce0*/  LDL.LU R11, [R1+0x2a0] ;  /* 0x0002a000010b7983 */ /* 0x004ea80000300800 */
[----:B------:R1:W-:Y:S01]  /*1fcf0*/  LDGSTS.E [R5+0xfe00], desc[UR28][R6.64], P4 ;  /* 0x0fe0000006057fae */ /* 0x0003e2000a1a101c */
[----:B------:R-:W1:Y:S01]  /*1fd00*/  S2R R9, SR_TID.X ;  /* 0x0000000000097919 */ /* 0x000e620000002100 */
[----:B------:R-:W-:Y:S01]  /*1fd10*/  IMAD R4, R166, -0x40, R10 ;  /* 0xffffffc0a6047824 */ /* 0x000fe200078e020a */
[----:B------:R-:W-:Y:S01]  /*1fd20*/  UIADD3 UR18, UPT, UPT, UR18, 0x1, URZ ;  /* 0x0000000112127890 */ /* 0x000fe2000fffe0ff */
[----:B------:R-:W0:Y:S04]  /*1fd30*/  LDGDEPBAR ;  /* 0x00000000000079af */ /* 0x000e280000000000 */
[----:B------:R-:W4:Y:S04]  /*1fd40*/  LDL.LU R7, [R1+0x27c] ;  /* 0x00027c0001077983 */ /* 0x000f280000300800 */
[----:B------:R-:W4:Y:S01]  /*1fd50*/  LDL.LU R18, [R1+0x29c] ;  /* 0x00029c0001127983 */ /* 0x000f220000300800 */
[----:B------:R-:W-:-:S03]  /*1fd60*/  UISETP.GT.AND UP1, UPT, UR18, 0x4, UPT ;  /* 0x000000041200788c */ /* 0x000fc6000bf24270 */
[----:B------:R-:W4:Y:S04]  /*1fd70*/  LDL.LU R15, [R1+0x2bc] ;  /* 0x0002bc00010f7983 */ /* 0x000f280000300800 */
[----:B------:R-:W4:Y:S01]  /*1fd80*/  LDL.LU R10, [R1+0x2c0] ;  /* 0x0002c000010a7983 */ /* 0x000f220000300800 */
[----:B-1----:R-:W-:-:S03]  /*1fd90*/  LOP3.LUT R5, R9, 0x3f, RZ, 0xc0, !PT ;  /* 0x0000003f09057812 */ /* 0x002fc600078ec0ff */
[----:B------:R-:W4:Y:S01]  /*1fda0*/  LDL.LU R12, [R1+0x2dc] ;  /* 0x0002dc00010c7983 */ /* 0x000f220000300800 */
[----:B------:R-:W-:-:S03]  /*1fdb0*/  ISETP.GE.AND P4, PT, R5, R4, PT ;  /* 0x000000040500720c */ /* 0x000fc60003f86270 */
[----:B------:R-:W4:Y:S01]  /*1fdc0*/  LDL.LU R9, [R1+0x2e0] ;  /* 0x0002e00001097983 */ /* 0x000f220000300800 */
[----:B------:R-:W-:Y:S01]  /*1fdd0*/  SEL R4, RZ, 0x4, P4 ;  /* 0x00000004ff047807 */ /* 0x000fe20002000000 */
[----:B------:R-:W-:-:S03]  /*1fde0*/  USEL UR18, UR18, URZ, !UP1 ;  /* 0x000000ff12127287 */ /* 0x000fc6000c800000 */
[----:B------:R-:W-:Y:S01]  /*1fdf0*/  SEL R4, R4, RZ, !P3 ;  /* 0x000000ff04047207 */ /* 0x000fe20005800000 */
[----:B------:R-:W-:-:S03]  /*1fe00*/  ULEA UR5, UR18, UR9, 0xf ;  /* 0x0000000912057291 */ /* 0x000fc6000f8e78ff */
[----:B------:R-:W-:-:S03]  /*1fe10*/  ISETP.NE.U32.AND P3, PT, R4, RZ, PT ;  /* 0x000000ff0400720c */ /* 0x000fc60003f65070 */
[----:B------:R-:W-:Y:S02]  /*1fe20*/  IADD3 R6, PT, PT, R3, UR5, RZ ;  /* 0x0000000503067c10 */ /* 0x000fe4000fffe0ff */
[----:B-----5:R-:W-:-:S04]  /*1fe30*/  IADD3 R8, P4, PT, R8, UR12, RZ ;  /* 0x0000000c08087c10 */ /* 0x020fc8000ff9e0ff */
[----:B------:R-:W-:Y:S02]  /*1fe40*/  IADD3.X R13, PT, PT, R13, UR13, RZ, P4, !PT ;  /* 0x0000000d0d0d7c10 */ /* 0x000fe4000a7fe4ff */
[----:B------:R-:W-:Y:S01]  /*1fe50*/  IADD3 R14, P5, PT, R14, UR12, RZ ;  /* 0x0000000c0e0e7c10 */ /* 0x000fe2000ffbe0ff */
[----:B------:R-:W-:Y:S03]  /*1fe60*/  STL [R1+0x240], R8 ;  /* 0x0002400801007387 */ /* 0x000fe60000100800 */
[----:B------:R-:W-:Y:S01]  /*1fe70*/  IADD3.X R16, PT, PT, R16, UR13, RZ, P5, !PT ;  /* 0x0000000d10107c10 */ /* 0x000fe2000affe4ff */
[----:B------:R1:W-:Y:S01]  /*1fe80*/  STL [R1+0x23c], R13 ;  /* 0x00023c0d01007387 */ /* 0x0003e20000100800 */
[----:B------:R-:W-:Y:S02]  /*1fe90*/  IMAD.MOV.U32 R4, RZ, RZ, R8 ;  /* 0x000000ffff047224 */ /* 0x000fe400078e0008 */
[----:B------:R-:W-:Y:S01]  /*1fea0*/  IMAD.MOV.U32 R5, RZ, RZ, R13 ;  /* 0x000000ffff057224 */ /* 0x000fe200078e000d */
[----:B------:R-:W-:Y:S04]  /*1feb0*/  STL [R1+0x260], R14 ;  /* 0x0002600e01007387 */ /* 0x000fe80000100800 */
[----:B------:R5:W-:Y:S04]  /*1fec0*/  STL [R1+0x25c], R16 ;  /* 0x00025c1001007387 */ /* 0x000be80000100800 */
[----:B-1----:R-:W4:Y:S04]  /*1fed0*/  LDL.LU R13, [R1+0x300] ;  /* 0x00030000010d7983 */ /* 0x002f280000300800 */
[----:B------:R1:W-:Y:S04]  /*1fee0*/  LDGSTS.E [R6+0x40000], desc[UR28][R4.64], P3 ;  /* 0x4000000004067fae */ /* 0x0003e800099a101c */
[----:B------:R-:W4:Y:S01]  /*1fef0*/  LDL.LU R8, [R1+0x320] ;  /* 0x0003200001087983 */ /* 0x000f220000300800 */
[----:B-1----:R-:W-:-:S03]  /*1ff00*/  IMAD.MOV.U32 R5, RZ, RZ, R16 ;  /* 0x000000ffff057224 */ /* 0x002fc600078e0010 */
[----:B-----5:R-:W5:Y:S01]  /*1ff10*/  LDL.LU R16, [R1+0x2fc] ;  /* 0x0002fc0001107983 */ /* 0x020f620000300800 */
[----:B------:R-:W-:Y:S01]  /*1ff20*/  IMAD.MOV.U32 R4, RZ, RZ, R14 ;  /* 0x000000ffff047224 */ /* 0x000fe200078e000e */
[----:B---3--:R-:W-:Y:S02]  /*1ff30*/  IADD3 R17, P4, PT, R17, UR12, RZ ;  /* 0x0000000c11117c10 */ /* 0x008fe4000ff9e0ff */
[----:B------:R-:W3:Y:S01]  /*1ff40*/  LDL.LU R14, [R1+0x31c] ;  /* 0x00031c00010e7983 */ /* 0x000ee20000300800 */
[----:B--2---:R-:W-:-:S03]  /*1ff50*/  IADD3 R11, P5, PT, R11, UR12, RZ ;  /* 0x0000000c0b0b7c10 */ /* 0x004fc6000ffbe0ff */
[----:B------:R1:W-:Y:S04]  /*1ff60*/  LDGSTS.E [R6+0x40400], desc[UR28][R4.64], P3 ;  /* 0x4040000004067fae */ /* 0x0003e800099a101c */
[----:B------:R2:W-:Y:S01]  /*1ff70*/  STL [R1+0x280], R17 ;  /* 0x0002801101007387 */ /* 0x0005e20000100800 */
[----:B----4-:R-:W-:Y:S01]  /*1ff80*/  IADD3.X R7, PT, PT, R7, UR13, RZ, P4, !PT ;  /* 0x0000000d07077c10 */ /* 0x010fe2000a7fe4ff */
[----:B-1----:R-:W-:Y:S01]  /*1ff90*/  IMAD.MOV.U32 R4, RZ, RZ, R17 ;  /* 0x000000ffff047224 */ /* 0x002fe200078e0011 */
[----:B------:R-:W-:-:S03]  /*1ffa0*/  IADD3.X R18, PT, PT, R18, UR13, RZ, P5, !PT ;  /* 0x0000000d12127c10 */ /* 0x000fc6000affe4ff */
[----:B------:R1:W-:Y:S01]  /*1ffb0*/  STL [R1+0x27c], R7 ;  /* 0x00027c0701007387 */ /* 0x0003e20000100800 */
[----:B------:R-:W-:-:S03]  /*1ffc0*/  MOV R5, R7 ;  /* 0x0000000700057202 */ /* 0x000fc60000000f00 */
[----:B------:R-:W-:Y:S04]  /*1ffd0*/  STL [R1+0x2a0], R11 ;  /* 0x0002a00b01007387 */ /* 0x000fe80000100800 */
[----:B--2---:R-:W2:Y:S04]  /*1ffe0*/  LDL.LU R17, [R1+0x340] ;  /* 0x0003400001117983 */ /* 0x004ea80000300800 */
[----:B------:R4:W-:Y:S04]  /*1fff0*/  STL [R1+0x29c], R18 ;  /* 0x00029c1201007387 */ /* 0x0009e80000100800 */
[----:B------:R4:W-:Y:S04]  /*20000*/  LDGSTS.E [R6+0x40800], desc[UR28][R4.64], P3 ;  /* 0x4080000004067fae */ /* 0x0009e800099a101c */
[----:B-1----:R-:W2:Y:S01]  /*20010*/  LDL.LU R7, [R1+0x360] ;  /* 0x0003600001077983 */ /* 0x002ea20000300800 */
[----:B----4-:R-:W-:-:S03]  /*20020*/  IMAD.MOV.U32 R5, RZ, RZ, R18 ;  /* 0x000000ffff057224 */ /* 0x010fc600078e0012 */
[----:B------:R-:W4:Y:S01]  /*20030*/  LDL.LU R18, [R1+0x33c] ;  /* 0x00033c0001127983 */ /* 0x000f220000300800 */
[----:B------:R-:W-:-:S03]  /*20040*/  IMAD.MOV.U32 R4, RZ, RZ, R11 ;  /* 0x000000ffff047224 */ /* 0x000fc600078e000b */
[----:B------:R-:W4:Y:S01]  /*20050*/  LDL.LU R11, [R1+0x35c] ;  /* 0x00035c00010b7983 */ /* 0x000f220000300800 */
[----:B------:R-:W-:Y:S02]  /*20060*/  IADD3 R10, P4, PT, R10, UR12, RZ ;  /* 0x0000000c0a0a7c10 */ /* 0x000fe4000ff9e0ff */
[----:B------:R-:W-:Y:S01]  /*20070*/  IADD3 R9, P5, PT, R9, UR12, RZ ;  /* 0x0000000c09097c10 */ /* 0x000fe2000ffbe0ff */
[----:B------:R1:W-:Y:S01]  /*20080*/  LDGSTS.E [R6+0x40c00], desc[UR28][R4.64], P3 ;  /* 0x40c0000004067fae */ /* 0x0003e200099a101c */
[----:B------:R-:W-:Y:S02]  /*20090*/  IADD3.X R15, PT, PT, R15, UR13, RZ, P4, !PT ;  /* 0x0000000d0f0f7c10 */ /* 0x000fe4000a7fe4ff */
[----:B------:R-:W-:Y:S01]  /*200a0*/  IADD3.X R12, PT, PT, R12, UR13, RZ, P5, !PT ;  /* 0x0000000d0c0c7c10 */ /* 0x000fe2000affe4ff */
[----:B------:R1:W-:Y:S04]  /*200b0*/  STL [R1+0x2c0], R10 ;  /* 0x0002c00a01007387 */ /* 0x0003e80000100800 */
[----:B------:R1:W-:Y:S04]  /*200c0*/  STL [R1+0x2bc], R15 ;  /* 0x0002bc0f01007387 */ /* 0x0003e80000100800 */
[----:B------:R1:W-:Y:S02]  /*200d0*/  STL [R1+0x2e0], R9 ;  /* 0x0002e00901007387 */ /* 0x0003e40000100800 */
[----:B-1----:R-:W-:-:S02]  /*200e0*/  IMAD.MOV.U32 R4, RZ, RZ, R10 ;  /* 0x000000ffff047224 */ /* 0x002fc400078e000a */
[----:B------:R-:W4:Y:S01]  /*200f0*/  LDL.LU R19, [R1+0x380] ;  /* 0x0003800001137983 */ /* 0x000f220000300800 */
[----:B------:R-:W-:-:S03]  /*20100*/  IMAD.MOV.U32 R5, RZ, RZ, R15 ;  /* 0x000000ffff057224 */ /* 0x000fc600078e000f */
[----:B------:R1:W-:Y:S04]  /*20110*/  STL [R1+0x2dc], R12 ;  /* 0x0002dc0c01007387 */ /* 0x0003e80000100800 */
[----:B------:R-:W4:Y:S04]  /*20120*/  LDL.LU R10, [R1+0x3a0] ;  /* 0x0003a000010a7983 */ /* 0x000f280000300800 */
[----:B------:R-:W4:Y:S04]  /*20130*/  LDL.LU R20, [R1+0x37c] ;  /* 0x00037c0001147983 */ /* 0x000f280000300800 */
[----:B------:R1:W-:Y:S04]  /*20140*/  LDGSTS.E [R6+0x41000], desc[UR28][R4.64], P3 ;  /* 0x4100000004067fae */ /* 0x0003e800099a101c */
[----:B------:R-:W4:Y:S01]  /*20150*/  LDL.LU R15, [R1+0x39c] ;  /* 0x00039c00010f7983 */ /* 0x000f220000300800 */
[----:B-1----:R-:W-:Y:S01]  /*20160*/  IMAD.MOV.U32 R4, RZ, RZ, R9 ;  /* 0x000000ffff047224 */ /* 0x002fe200078e0009 */
[----:B------:R-:W-:-:S02]  /*20170*/  MOV R5, R12 ;  /* 0x0000000c00057202 */ /* 0x000fc40000000f00 */
[----:B------:R-:W4:Y:S04]  /*20180*/  LDL.LU R9, [R1+0x3c0] ;  /* 0x0003c00001097983 */ /* 0x000f280000300800 */
[----:B------:R-:W4:Y:S04]  /*20190*/  LDL.LU R12, [R1+0x3e0] ;  /* 0x0003e000010c7983 */ /* 0x000f280000300800 */
[----:B------:R1:W-:Y:S01]  /*201a0*/  LDGSTS.E [R6+0x41400], desc[UR28][R4.64], P3 ;  /* 0x4140000004067fae */ /* 0x0003e200099a101c */
[----:B------:R-:W-:-:S05]  /*201b0*/  IADD3 R13, P4, PT, R13, UR12, RZ ;  /* 0x0000000c0d0d7c10 */ /* 0x000fca000ff9e0ff */
[----:B------:R3:W-:Y:S01]  /*201c0*/  STL [R1+0x300], R13 ;  /* 0x0003000d01007387 */ /* 0x0007e20000100800 */
[----:B------:R-:W-:Y:S01]  /*201d0*/  IADD3 R8, P5, PT, R8, UR12, RZ ;  /* 0x0000000c08087c10 */ /* 0x000fe2000ffbe0ff */
[----:B-1----:R-:W-:Y:S01]  /*201e0*/  IMAD.MOV.U32 R4, RZ, RZ, R13 ;  /* 0x000000ffff047224 */ /* 0x002fe200078e000d */
[----:B-----5:R-:W-:Y:S02]  /*201f0*/  IADD3.X R16, PT, PT, R16, UR13, RZ, P4, !PT ;  /* 0x0000000d10107c10 */ /* 0x020fe4000a7fe4ff */
[----:B---3--:R-:W-:-:S03]  /*20200*/  IADD3.X R14, PT, PT, R14, UR13, RZ, P5, !PT ;  /* 0x0000000d0e0e7c10 */ /* 0x008fc6000affe4ff */
[----:B------:R1:W-:Y:S04]  /*20210*/  STL [R1+0x2fc], R16 ;  /* 0x0002fc1001007387 */ /* 0x0003e80000100800 */
[----:B------:R3:W-:Y:S04]  /*20220*/  STL [R1+0x320], R8 ;  /* 0x0003200801007387 */ /* 0x0007e80000100800 */
[----:B------:R-:W5:Y:S01]  /*20230*/  LDL.LU R13, [R1+0x3bc] ;  /* 0x0003bc00010d7983 */ /* 0x000f620000300800 */
[----:B------:R-:W-:-:S03]  /*20240*/  IMAD.MOV.U32 R5, RZ, RZ, R16 ;  /* 0x000000ffff057224 */ /* 0x000fc600078e0010 */
[----:B------:R2:W-:Y:S04]  /*20250*/  STL [R1+0x31c], R14 ;  /* 0x00031c0e01007387 */ /* 0x0005e80000100800 */
[----:B-1----:R-:W5:Y:S04]  /*20260*/  LDL.LU R16, [R1+0x3dc] ;  /* 0x0003dc0001107983 */ /* 0x002f680000300800 */
[----:B------:R1:W-:Y:S01]  /*20270*/  LDGSTS.E [R6+0x41800], desc[UR28][R4.64], P3 ;  /* 0x4180000004067fae */ /* 0x0003e200099a101c */
[----:B--2---:R-:W-:Y:S01]  /*20280*/  IADD3 R17, P4, PT, R17, UR12, RZ ;  /* 0x0000000c11117c10 */ /* 0x004fe2000ff9e0ff */
[----:B-1----:R-:W-:-:S02]  /*20290*/  IMAD.MOV.U32 R4, RZ, RZ, R8 ;  /* 0x000000ffff047224 */ /* 0x002fc400078e0008 */
[----:B------:R-:W-:Y:S01]  /*202a0*/  IMAD.MOV.U32 R5, RZ, RZ, R14 ;  /* 0x000000ffff057224 */ /* 0x000fe200078e000e */
[----:B---3--:R-:W2:Y:S04]  /*202b0*/  LDL.LU R8, [R1+0x400] ;  /* 0x0004000001087983 */ /* 0x008ea80000300800 */
[----:B------:R-:W3:Y:S01]  /*202c0*/  LDL.LU R14, [R1+0x420] ;  /* 0x00042000010e7983 */ /* 0x000ee20000300800 */
[----:B------:R-:W-:-:S03]  /*202d0*/  IADD3 R7, P5, PT, R7, UR12, RZ ;  /* 0x0000000c07077c10 */ /* 0x000fc6000ffbe0ff */
[----:B------:R1:W-:Y:S04]  /*202e0*/  STL [R1+0x340], R17 ;  /* 0x0003401101007387 */ /* 0x0003e80000100800 */
[----:B------:R1:W-:Y:S01]  /*202f0*/  LDGSTS.E [R6+0x41c00], desc[UR28][R4.64], P3 ;  /* 0x41c0000004067fae */ /* 0x0003e200099a101c */
[----:B----4-:R-:W-:Y:S02]  /*20300*/  IADD3.X R18, PT, PT, R18, UR13, RZ, P4, !PT ;  /* 0x0000000d12127c10 */ /* 0x010fe4000a7fe4ff */
[----:B------:R-:W-:-:S03]  /*20310*/  IADD3.X R11, PT, PT, R11, UR13, RZ, P5, !PT ;  /* 0x0000000d0b0b7c10 */ /* 0x000fc6000affe4ff */
[----:B------:R4:W-:Y:S01]  /*20320*/  STL [R1+0x33c], R18 ;  /* 0x00033c1201007387 */ /* 0x0009e20000100800 */
[----:B-1----:R-:W-:-:S03]  /*20330*/  IMAD.MOV.U32 R4, RZ, RZ, R17 ;  /* 0x000000ffff047224 */ /* 0x002fc600078e0011 */
[----:B------:R1:W-:Y:S01]  /*20340*/  STL [R1+0x360], R7 ;  /* 0x0003600701007387 */ /* 0x0003e20000100800 */
[----:B------:R-:W-:-:S03]  /*20350*/  MOV R5, R18 ;  /* 0x0000001200057202 */ /* 0x000fc60000000f00 */
[----:B------:R-:W3:Y:S04]  /*20360*/  LDL.LU R17, [R1+0x3fc] ;  /* 0x0003fc0001117983 */ /* 0x000ee80000300800 */
[----:B------:R1:W-:Y:S04]  /*20370*/  STL [R1+0x35c], R11 ;  /* 0x00035c0b01007387 */ /* 0x0003e80000100800 */
[----:B----4-:R-:W4:Y:S01]  /*20380*/  LDL.LU R18, [R1+0x41c] ;  /* 0x00041c0001127983 */ /* 0x010f220000300800 */
[----:B------:R-:W-:-:S03]  /*20390*/  IADD3 R19, P4, PT, R19, UR12, RZ ;  /* 0x0000000c13137c10 */ /* 0x000fc6000ff9e0ff */
[----:B------:R1:W-:Y:S01]  /*203a0*/  LDGSTS.E [R6+0x42000], desc[UR28][R4.64], P3 ;  /* 0x4200000004067fae */ /* 0x0003e200099a101c */
[----:B------:R-:W-:Y:S02]  /*203b0*/  IADD3 R10, P5, PT, R10, UR12, RZ ;  /* 0x0000000c0a0a7c10 */ /* 0x000fe4000ffbe0ff */
[----:B------:R-:W-:Y:S01]  /*203c0*/  IADD3.X R20, PT, PT, R20, UR13, RZ, P4, !PT ;  /* 0x0000000d14147c10 */ /* 0x000fe2000a7fe4ff */
[----:B-1----:R-:W-:Y:S02]  /*203d0*/  IMAD.MOV.U32 R4, RZ, RZ, R7 ;  /* 0x000000ffff047224 */ /* 0x002fe400078e0007 */
[----:B------:R-:W-:Y:S01]  /*203e0*/  IMAD.MOV.U32 R5, RZ, RZ, R11 ;  /* 0x000000ffff057224 */ /* 0x000fe200078e000b */
[----:B------:R-:W4:Y:S04]  /*203f0*/  LDL.LU R7, [R1+0x248] ;  /* 0x0002480001077983 */ /* 0x000f280000300800 */
[----:B------:R1:W-:Y:S01]  /*20400*/  LDGSTS.E [R6+0x42400], desc[UR28][R4.64], P3 ;  /* 0x4240000004067fae */ /* 0x0003e200099a101c */
[----:B------:R-:W-:-:S03]  /*20410*/  IADD3.X R15, PT, PT, R15, UR13, RZ, P5, !PT ;  /* 0x0000000d0f0f7c10 */ /* 0x000fc6000affe4ff */
[----:B------:R-:W4:Y:S04]  /*20420*/  LDL.LU R11, [R1+0x268] ;  /* 0x00026800010b7983 */ /* 0x000f280000300800 */
[----:B------:R-:W-:Y:S01]  /*20430*/  STL [R1+0x380], R19 ;  /* 0x0003801301007387 */ /* 0x000fe20000100800 */
[----:B-1----:R-:W-:Y:S02]  /*20440*/  IMAD.MOV.U32 R4, RZ, RZ, R19 ;  /* 0x000000ffff047224 */ /* 0x002fe400078e0013 */
[----:B------:R-:W-:Y:S01]  /*20450*/  IMAD.MOV.U32 R5, RZ, RZ, R20 ;  /* 0x000000ffff057224 */ /* 0x000fe200078e0014 */
[----:B------:R-:W-:Y:S01]  /*20460*/  STL [R1+0x37c], R20 ;  /* 0x00037c1401007387 */ /* 0x000fe20000100800 */
[----:B------:R-:W-:-:S03]  /*20470*/  IADD3 R9, P4, PT, R9, UR12, RZ ;  /* 0x0000000c09097c10 */ /* 0x000fc6000ff9e0ff */
[----:B------:R1:W-:Y:S04]  /*20480*/  STL [R1+0x3a0], R10 ;  /* 0x0003a00a01007387 */ /* 0x0003e80000100800 */
[----:B------:R1:W-:Y:S01]  /*20490*/  LDGSTS.E [R6+0x42800], desc[UR28][R4.64], P3 ;  /* 0x4280000004067fae */ /* 0x0003e200099a101c */
[----:B------:R-:W-:-:S03]  /*204a0*/  IADD3 R12, P5, PT, R12, UR12, RZ ;  /* 0x0000000c0c0c7c10 */ /* 0x000fc6000ffbe0ff */
[----:B------:R1:W-:Y:S02]  /*204b0*/  STL [R1+0x39c], R15 ;  /* 0x00039c0f01007387 */ /* 0x0003e40000100800 */
[----:B-1----:R-:W-:Y:S01]  /*204c0*/  IMAD.MOV.U32 R4, RZ, RZ, R10 ;  /* 0x000000ffff047224 */ /* 0x002fe200078e000a */
[----:B------:R-:W-:Y:S01]  /*204d0*/  MOV R5, R15 ;  /* 0x0000000f00057202 */ /* 0x000fe20000000f00 */
[----:B------:R-:W4:Y:S04]  /*204e0*/  LDL.LU R10, [R1+0x244] ;  /* 0x00024400010a7983 */ /* 0x000f280000300800 */
[----:B------:R-:W4:Y:S04]  /*204f0*/  LDL.LU R15, [R1+0x264] ;  /* 0x00026400010f7983 */ /* 0x000f280000300800 */
[----:B------:R1:W-:Y:S04]  /*20500*/  LDGSTS.E [R6+0x42c00], desc[UR28][R4.64], P3 ;  /* 0x42c0000004067fae */ /* 0x0003e800099a101c */
[----:B------:R5:W-:Y:S01]  /*20510*/  STL [R1+0x3c0], R9 ;  /* 0x0003c00901007387 */ /* 0x000be20000100800 */
[----:B-1----:R-:W-:Y:S01]  /*20520*/  IMAD.MOV.U32 R4, RZ, RZ, R9 ;  /* 0x000000ffff047224 */ /* 0x002fe200078e0009 */
[----:B-----5:R-:W-:-:S05]  /*20530*/  IADD3.X R13, PT, PT, R13, UR13, RZ, P4, !PT ;  /* 0x0000000d0d0d7c10 */ /* 0x020fca000a7fe4ff */
[----:B------:R-:W-:Y:S01]  /*20540*/  IMAD.MOV.U32 R5, RZ, RZ, R13 ;  /* 0x000000ffff057224 */ /* 0x000fe200078e000d */
[----:B------:R1:W-:Y:S01]  /*20550*/  STL [R1+0x3bc], R13 ;  /* 0x0003bc0d01007387 */ /* 0x0003e20000100800 */
[----:B------:R-:W-:-:S03]  /*20560*/  IADD3.X R16, PT, PT, R16, UR13, RZ, P5, !PT ;  /* 0x0000000d10107c10 */ /* 0x000fc6000affe4ff */
[----:B------:R5:W-:Y:S04]  /*20570*/  STL [R1+0x3e0], R12 ;  /* 0x0003e00c01007387 */ /* 0x000be80000100800 */
[----:B------:R-:W4:Y:S04]  /*20580*/  LDL.LU R9, [R1+0x288] ;  /* 0x0002880001097983 */ /* 0x000f280000300800 */
[----:B------:R2:W-:Y:S04]  /*20590*/  STL [R1+0x3dc], R16 ;  /* 0x0003dc1001007387 */ /* 0x0005e80000100800 */
[----:B------:R2:W-:Y:S04]  /*205a0*/  LDGSTS.E [R6+0x43000], desc[UR28][R4.64], P3 ;  /* 0x4300000004067fae */ /* 0x0005e800099a101c */
[----:B-1----:R-:W4:Y:S01]  /*205b0*/  LDL.LU R13, [R1+0x2a8] ;  /* 0x0002a800010d7983 */ /* 0x002f220000300800 */
[----:B--2---:R-:W-:-:S03]  /*205c0*/  IMAD.MOV.U32 R4, RZ, RZ, R12 ;  /* 0x000000ffff047224 */ /* 0x004fc600078e000c */
[----:B-----5:R-:W2:Y:S01]  /*205d0*/  LDL.LU R12, [R1+0x284] ;  /* 0x00028400010c7983 */ /* 0x020ea20000300800 */
[----:B------:R-:W-:Y:S01]  /*205e0*/  IMAD.MOV.U32 R5, RZ, RZ, R16 ;  /* 0x000000ffff057224 */ /* 0x000fe200078e0010 */
[----:B------:R-:W-:Y:S02]  /*205f0*/  IADD3 R8, P4, PT, R8, UR12, RZ ;  /* 0x0000000c08087c10 */ /* 0x000fe4000ff9e0ff */
[----:B------:R-:W5:Y:S01]  /*20600*/  LDL.LU R16, [R1+0x2a4] ;  /* 0x0002a40001107983 */ /* 0x000f620000300800 */
[----:B---3--:R-:W-:-:S03]  /*20610*/  IADD3 R14, P5, PT, R14, UR12, RZ ;  /* 0x0000000c0e0e7c10 */ /* 0x008fc6000ffbe0ff */
[----:B------:R1:W-:Y:S04]  /*20620*/  LDGSTS.E [R6+0x43400], desc[UR28][R4.64], P3 ;  /* 0x4340000004067fae */ /* 0x0003e800099a101c */
[----:B------:R-:W-:Y:S01]  /*20630*/  STL [R1+0x400], R8 ;  /* 0x0004000801007387 */ /* 0x000fe20000100800 */
[----:B------:R-:W-:Y:S01]  /*20640*/  IADD3.X R17, PT, PT, R17, UR13, RZ, P4, !PT ;  /* 0x0000000d11117c10 */ /* 0x000fe2000a7fe4ff */
[----:B-1----:R-:W-:-:S03]  /*20650*/  IMAD.MOV.U32 R4, RZ, RZ, R8 ;  /* 0x000000ffff047224 */ /* 0x002fc600078e0008 */
[----:B------:R-:W-:Y:S01]  /*20660*/  MOV R5, R17 ;  /* 0x0000001100057202 */ /* 0x000fe20000000f00 */
[----:B------:R1:W-:Y:S01]  /*20670*/  STL [R1+0x3fc], R17 ;  /* 0x0003fc1101007387 */ /* 0x0003e20000100800 */
[----:B----4-:R-:W-:-:S03]  /*20680*/  IADD3.X R18, PT, PT, R18, UR13, RZ, P5, !PT ;  /* 0x0000000d12127c10 */ /* 0x010fc6000affe4ff */
[----:B------:R-:W-:Y:S04]  /*20690*/  STL [R1+0x420], R14 ;  /* 0x0004200e01007387 */ /* 0x000fe80000100800 */
[----:B------:R3:W-:Y:S04]  /*206a0*/  LDGSTS.E [R6+0x43800], desc[UR28][R4.64], P3 ;  /* 0x4380000004067fae */ /* 0x0007e800099a101c */
[----:B-1----:R-:W4:Y:S04]  /*206b0*/  LDL.LU R17, [R1+0x2c8] ;  /* 0x0002c80001117983 */ /* 0x002f280000300800 */
[----:B------:R1:W-:Y:S04]  /*206c0*/  STL [R1+0x41c], R18 ;  /* 0x00041c1201007387 */ /* 0x0003e80000100800 */
[----:B------:R-:W4:Y:S01]  /*206d0*/  LDL.LU R8, [R1+0x2e8] ;  /* 0x0002e80001087983 */ /* 0x000f220000300800 */
[----:B---3--:R-:W-:-:S02]  /*206e0*/  IMAD.MOV.U32 R5, RZ, RZ, R18 ;  /* 0x000000ffff057224 */ /* 0x008fc400078e0012 */
[----:B------:R-:W-:Y:S01]  /*206f0*/  IMAD.MOV.U32 R4, RZ, RZ, R14 ;  /* 0x000000ffff047224 */ /* 0x000fe200078e000e */
[----:B-1----:R-:W3:Y:S04]  /*20700*/  LDL.LU R18, [R1+0x2c4] ;  /* 0x0002c40001127983 */ /* 0x002ee80000300800 */
[----:B------:R-:W3:Y:S01]  /*20710*/  LDL.LU R14, [R1+0x2e4] ;  /* 0x0002e400010e7983 */ /* 0x000ee20000300800 */
[----:B------:R-:W-:-:S03]  /*20720*/  IADD3 R7, P4, PT, R7, UR12, RZ ;  /* 0x0000000c07077c10 */ /* 0x000fc6000ff9e0ff */
[----:B------:R1:W-:Y:S01]  /*20730*/  LDGSTS.E [R6+0x43c00], desc[UR28][R4.64], P3 ;  /* 0x43c0000004067fae */ /* 0x0003e200099a101c */
[----:B------:R-:W-:-:S03]  /*20740*/  IADD3 R11, P5, PT, R11, UR12, RZ ;  /* 0x0000000c0b0b7c10 */ /* 0x000fc6000ffbe0ff */
[----:B------:R-:W-:Y:S01]  /*20750*/  STL [R1+0x248], R7 ;  /* 0x0002480701007387 */ /* 0x000fe20000100800 */
[----:B-1----:R-:W-:Y:S01]  /*20760*/  LOP3.LUT R6, R3, 0x20, RZ, 0x3c, !PT ;  /* 0x0000002003067812 */ /* 0x002fe200078e3cff */
[----:B------:R-:W-:Y:S02]  /*20770*/  IMAD.MOV.U32 R4, RZ, RZ, R7 ;  /* 0x000000ffff047224 */ /* 0x000fe400078e0007 */
[----:B------:R-:W-:Y:S02]  /*20780*/  STL [R1+0x268], R11 ;  /* 0x0002680b01007387 */ /* 0x000fe40000100800 */
[----:B------:R-:W-:Y:S01]  /*20790*/  VIADD R6, R6, UR5 ;  /* 0x0000000506067c36 */ /* 0x000fe20008000000 */
[----:B------:R-:W-:Y:S02]  /*207a0*/  IADD3.X R10, PT, PT, R10, UR13, RZ, P4, !PT ;  /* 0x0000000d0a0a7c10 */ /* 0x000fe4000a7fe4ff */
[----:B------:R-:W-:-:S03]  /*207b0*/  IADD3.X R15, PT, PT, R15, UR13, RZ, P5, !PT ;  /* 0x0000000d0f0f7c10 */ /* 0x000fc6000affe4ff */
[----:B------:R-:W-:Y:S01]  /*207c0*/  IMAD.MOV.U32 R5, RZ, RZ, R10 ;  /* 0x000000ffff057224 */ /* 0x000fe200078e000a */
[----:B------:R1:W-:Y:S04]  /*207d0*/  STL [R1+0x244], R10 ;  /* 0x0002440a01007387 */ /* 0x0003e80000100800 */
[----:B------:R1:W-:Y:S04]  /*207e0*/  LDGSTS.E [R6+0x40100], desc[UR28][R4.64], P3 ;  /* 0x4010000004067fae */ /* 0x0003e800099a101c */
[----:B-1----:R-:W3:Y:S04]  /*207f0*/  LDL.LU R10, [R1+0x308] ;  /* 0x00030800010a7983 */ /* 0x002ee80000300800 */
[----:B------:R-:W3:Y:S01]  /*20800*/  LDL.LU R7, [R1+0x328] ;  /* 0x0003280001077983 */ /* 0x000ee20000300800 */
[----:B------:R-:W-:Y:S01]  /*20810*/  IMAD.MOV.U32 R5, RZ, RZ, R15 ;  /* 0x000000ffff057224 */ /* 0x000fe200078e000f */
[----:B------:R-:W-:-:S02]  /*20820*/  MOV R4, R11 ;  /* 0x0000000b00047202 */ /* 0x000fc40000000f00 */
[----:B------:R1:W-:Y:S04]  /*20830*/  STL [R1+0x264], R15 ;  /* 0x0002640f01007387 */ /* 0x0003e80000100800 */
[----:B------:R1:W-:Y:S04]  /*20840*/  LDGSTS.E [R6+0x40500], desc[UR28][R4.64], P3 ;  /* 0x4050000004067fae */ /* 0x0003e800099a101c */
[----:B-1----:R-:W3:Y:S04]  /*20850*/  LDL.LU R15, [R1+0x304] ;  /* 0x00030400010f7983 */ /* 0x002ee80000300800 */
[----:B------:R-:W3:Y:S01]  /*20860*/  LDL.LU R11, [R1+0x324] ;  /* 0x00032400010b7983 */ /* 0x000ee20000300800 */
[----:B------:R-:W-:-:S05]  /*20870*/  IADD3 R9, P4, PT, R9, UR12, RZ ;  /* 0x0000000c09097c10 */ /* 0x000fca000ff9e0ff */
[----:B------:R1:W-:Y:S01]  /*20880*/  STL [R1+0x288], R9 ;  /* 0x0002880901007387 */ /* 0x0003e20000100800 */
[----:B------:R-:W-:Y:S01]  /*20890*/  IMAD.MOV.U32 R4, RZ, RZ, R9 ;  /* 0x000000ffff047224 */ /* 0x000fe200078e0009 */
[----:B------:R-:W-:Y:S02]  /*208a0*/  IADD3 R13, P5, PT, R13, UR12, RZ ;  /* 0x0000000c0d0d7c10 */ /* 0x000fe4000ffbe0ff */
[----:B--2---:R-:W-:Y:S02]  /*208b0*/  IADD3.X R12, PT, PT, R12, UR13, RZ, P4, !PT ;  /* 0x0000000d0c0c7c10 */ /* 0x004fe4000a7fe4ff */
[----:B-----5:R-:W-:-:S03]  /*208c0*/  IADD3.X R16, PT, PT, R16, UR13, RZ, P5, !PT ;  /* 0x0000000d10107c10 */ /* 0x020fc6000affe4ff */
[----:B------:R-:W-:Y:S01]  /*208d0*/  IMAD.MOV.U32 R5, RZ, RZ, R12 ;  /* 0x000000ffff057224 */ /* 0x000fe200078e000c */
[----:B------:R2:W-:Y:S04]  /*208e0*/  STL [R1+0x284], R12 ;  /* 0x0002840c01007387 */ /* 0x0005e80000100800 */
[----:B------:R-:W-:Y:S04]  /*208f0*/  STL [R1+0x2a8], R13 ;  /* 0x0002a80d01007387 */ /* 0x000fe80000100800 */
[----:B-1----:R-:W5:Y:S04]  /*20900*/  LDL.LU R9, [R1+0x348] ;  /* 0x0003480001097983 */ /* 0x002f680000300800 */
[----:B------:R1:W-:Y:S04]  /*20910*/  STL [R1+0x2a4], R16 ;  /* 0x0002a41001007387 */ /* 0x0003e80000100800 */
[----:B------:R1:W-:Y:S04]  /*20920*/  LDGSTS.E [R6+0x40900], desc[UR28][R4.64], P3 ;  /* 0x4090000004067fae */ /* 0x0003e800099a101c */
[----:B--2---:R-:W2:Y:S01]  /*20930*/  LDL.LU R12, [R1+0x368] ;  /* 0x00036800010c7983 */ /* 0x004ea20000300800 */
[----:B-1----:R-:W-:-:S03]  /*20940*/  IMAD.MOV.U32 R5, RZ, RZ, R16 ;  /* 0x000000ffff057224 */ /* 0x002fc600078e0010 */
[----:B------:R-:W2:Y:S01]  /*20950*/  LDL.LU R16, [R1+0x344] ;  /* 0x0003440001107983 */ /* 0x000ea20000300800 */
[----:B------:R-:W-:Y:S01]  /*20960*/  IMAD.MOV.U32 R4, RZ, RZ, R13 ;  /* 0x000000ffff047224 */ /* 0x000fe200078e000d */
[----:B----4-:R-:W-:Y:S02]  /*20970*/  IADD3 R17, P4, PT, R17, UR12, RZ ;  /* 0x0000000c11117c10 */ /* 0x010fe4000ff9e0ff */
[----:B------:R-:W4:Y:S01]  /*20980*/  LDL.LU R13, [R1+0x364] ;  /* 0x00036400010d7983 */ /* 0x000f220000300800 */
[----:B------:R-:W-:-:S03]  /*20990*/  IADD3 R8, P5, PT, R8, UR12, RZ ;  /* 0x0000000c08087c10 */ /* 0x000fc6000ffbe0ff */
[----:B------:R1:W-:Y:S04]  /*209a0*/  STL [R1+0x2c8], R17 ;  /* 0x0002c81101007387 */ /* 0x0003e80000100800 */
[----:B------:R1:W-:Y:S01]  /*209b0*/  LDGSTS.E [R6+0x40d00], desc[UR28][R4.64], P3 ;  /* 0x40d0000004067fae */ /* 0x0003e200099a101c */
[----:B---3--:R-:W-:Y:S02]  /*209c0*/  IADD3.X R18, PT, PT, R18, UR13, RZ, P4, !PT ;  /* 0x0000000d12127c10 */ /* 0x008fe4000a7fe4ff */
[----:B------:R-:W-:-:S03]  /*209d0*/  IADD3.X R14, PT, PT, R14, UR13, RZ, P5, !PT ;  /* 0x0000000d0e0e7c10 */ /* 0x000fc6000affe4ff */
[----:B------:R3:W-:Y:S04]  /*209e0*/  STL [R1+0x2c4], R18 ;  /* 0x0002c41201007387 */ /* 0x0007e80000100800 */
[----:B------:R3:W-:Y:S01]  /*209f0*/  STL [R1+0x2e8], R8 ;  /* 0x0002e80801007387 */ /* 0x0007e20000100800 */
[----:B-1----:R-:W-:-:S03]  /*20a00*/  MOV R4, R17 ;  /* 0x0000001100047202 */ /* 0x002fc60000000f00 */
[----:B------:R-:W4:Y:S04]  /*20a10*/  LDL.LU R19, [R1+0x388] ;  /* 0x0003880001137983 */ /* 0x000f280000300800 */
[----:B------:R1:W-:Y:S04]  /*20a20*/  STL [R1+0x2e4], R14 ;  /* 0x0002e40e01007387 */ /* 0x0003e80000100800 */
[----:B------:R-:W4:Y:S04]  /*20a30*/  LDL.LU R17, [R1+0x3a8] ;  /* 0x0003a80001117983 */ /* 0x000f280000300800 */
[----:B------:R-:W4:Y:S01]  /*20a40*/  LDL.LU R20, [R1+0x384] ;  /* 0x0003840001147983 */ /* 0x000f220000300800 */
[----:B------:R-:W-:-:S03]  /*20a50*/  IMAD.MOV.U32 R5, RZ, RZ, R18 ;  /* 0x000000ffff057224 */ /* 0x000fc600078e0012 */
[----:B---3--:R-:W3:Y:S04]  /*20a60*/  LDL.LU R18, [R1+0x3a4] ;  /* 0x0003a40001127983 */ /* 0x008ee80000300800 */
[----:B------:R1:W-:Y:S02]  /*20a70*/  LDGSTS.E [R6+0x41100], desc[UR28][R4.64], P3 ;  /* 0x4110000004067fae */ /* 0x0003e400099a101c */
[----:B-1----:R-:W-:Y:S02]  /*20a80*/  IMAD.MOV.U32 R4, RZ, RZ, R8 ;  /* 0x000000ffff047224 */ /* 0x002fe400078e0008 */
[----:B------:R-:W-:Y:S01]  /*20a90*/  IMAD.MOV.U32 R5, RZ, RZ, R14 ;  /* 0x000000ffff057224 */ /* 0x000fe200078e000e */
[----:B------:R-:W3:Y:S04]  /*20aa0*/  LDL.LU R8, [R1+0x3c8] ;  /* 0x0003c80001087983 */ /* 0x000ee80000300800 */
[----:B------:R-:W3:Y:S01]  /*20ab0*/  LDL.LU R14, [R1+0x3e8] ;  /* 0x0003e800010e7983 */ /* 0x000ee20000300800 */
[----:B------:R-:W-:-:S03]  /*20ac0*/  IADD3 R10, P4, PT, R10, UR12, RZ ;  /* 0x0000000c0a0a7c10 */ /* 0x000fc6000ff9e0ff */
[----:B------:R1:W-:Y:S01]  /*20ad0*/  LDGSTS.E [R6+0x41500], desc[UR28][R4.64], P3 ;  /* 0x4150000004067fae */ /* 0x0003e200099a101c */
[----:B------:R-:W-:-:S03]  /*20ae0*/  IADD3 R7, P5, PT, R7, UR12, RZ ;  /* 0x0000000c07077c10 */ /* 0x000fc6000ffbe0ff */
[----:B------:R1:W-:Y:S01]  /*20af0*/  STL [R1+0x308], R10 ;  /* 0x0003080a01007387 */ /* 0x0003e20000100800 */
[----:B------:R-:W-:Y:S01]  /*20b00*/  IADD3.X R15, PT, PT, R15, UR13, RZ, P4, !PT ;  /* 0x0000000d0f0f7c10 */ /* 0x000fe2000a7fe4ff */
[----:B-1----:R-:W-:Y:S01]  /*20b10*/  IMAD.MOV.U32 R4, RZ, RZ, R10 ;  /* 0x000000ffff047224 */ /* 0x002fe200078e000a */
[----:B------:R-:W-:-:S03]  /*20b20*/  IADD3.X R11, PT, PT, R11, UR13, RZ, P5, !PT ;  /* 0x0000000d0b0b7c10 */ /* 0x000fc6000affe4ff */
[----:B------:R1:W-:Y:S01]  /*20b30*/  STL [R1+0x304], R15 ;  /* 0x0003040f01007387 */ /* 0x0003e20000100800 */
[----:B------:R-:W-:-:S03]  /*20b40*/  IMAD.MOV.U32 R5, RZ, RZ, R15 ;  /* 0x000000ffff057224 */ /* 0x000fc600078e000f */
[----:B------:R1:W-:Y:S04]  /*20b50*/  STL [R1+0x328], R7 ;  /* 0x0003280701007387 */ /* 0x0003e80000100800 */
[----:B------:R-:W3:Y:S04]  /*20b60*/  LDL.LU R10, [R1+0x3c4] ;  /* 0x0003c400010a7983 */ /* 0x000ee80000300800 */
[----:B------:R1:W-:Y:S04]  /*20b70*/  STL [R1+0x324], R11 ;  /* 0x0003240b01007387 */ /* 0x0003e80000100800 */
[----:B-1----:R-:W3:Y:S04]  /*20b80*/  LDL.LU R15, [R1+0x3e4] ;  /* 0x0003e400010f7983 */ /* 0x002ee80000300800 */
[----:B------:R1:W-:Y:S02]  /*20b90*/  LDGSTS.E [R6+0x41900], desc[UR28][R4.64], P3 ;  /* 0x4190000004067fae */ /* 0x0003e400099a101c */
[----:B-1----:R-:W-:Y:S01]  /*20ba0*/  MOV R4, R7 ;  /* 0x0000000700047202 */ /* 0x002fe20000000f00 */
[----:B------:R-:W-:Y:S01]  /*20bb0*/  IMAD.MOV.U32 R5, RZ, RZ, R11 ;  /* 0x000000ffff057224 */ /* 0x000fe200078e000b */
[----:B------:R-:W3:Y:S04]  /*20bc0*/  LDL.LU R7, [R1+0x408] ;  /* 0x0004080001077983 */ /* 0x000ee80000300800 */
[----:B------:R-:W3:Y:S04]  /*20bd0*/  LDL.LU R11, [R1+0x428] ;  /* 0x00042800010b7983 */ /* 0x000ee80000300800 */
[----:B------:R1:W-:Y:S01]  /*20be0*/  LDGSTS.E [R6+0x41d00], desc[UR28][R4.64], P3 ;  /* 0x41d0000004067fae */ /* 0x0003e200099a101c */
[----:B-----5:R-:W-:-:S05]  /*20bf0*/  IADD3 R9, P4, PT, R9, UR12, RZ ;  /* 0x0000000c09097c10 */ /* 0x020fca000ff9e0ff */
[----:B------:R5:W-:Y:S01]  /*20c00*/  STL [R1+0x348], R9 ;  /* 0x0003480901007387 */ /* 0x000be20000100800 */
[----:B-1----:R-:W-:Y:S01]  /*20c10*/  IMAD.MOV.U32 R4, RZ, RZ, R9 ;  /* 0x000000ffff047224 */ /* 0x002fe200078e0009 */
[----:B--2---:R-:W-:Y:S02]  /*20c20*/  IADD3 R12, P5, PT, R12, UR12, RZ ;  /* 0x0000000c0c0c7c10 */ /* 0x004fe4000ffbe0ff */
[----:B------:R-:W-:Y:S02]  /*20c30*/  IADD3.X R16, PT, PT, R16, UR13, RZ, P4, !PT ;  /* 0x0000000d10107c10 */ /* 0x000fe4000a7fe4ff */
[----:B----4-:R-:W-:-:S03]  /*20c40*/  IADD3.X R13, PT, PT, R13, UR13, RZ, P5, !PT ;  /* 0x0000000d0d0d7c10 */ /* 0x010fc6000affe4ff */
[----:B------:R1:W-:Y:S04]  /*20c50*/  STL [R1+0x344], R16 ;  /* 0x0003441001007387 */ /* 0x0003e80000100800 */
[----:B------:R2:W-:Y:S04]  /*20c60*/  STL [R1+0x368], R12 ;  /* 0x0003680c01007387 */ /* 0x0005e80000100800 */
[----:B-----5:R-:W4:Y:S01]  /*20c70*/  LDL.LU R9, [R1+0x404] ;  /* 0x0004040001097983 */ /* 0x020f220000300800 */
[----:B------:R-:W-:-:S03]  /*20c80*/  IMAD.MOV.U32 R5, RZ, RZ, R16 ;  /* 0x000000ffff057224 */ /* 0x000fc600078e0010 */
[----:B------:R5:W-:Y:S04]  /*20c90*/  STL [R1+0x364], R13 ;  /* 0x0003640d01007387 */ /* 0x000be80000100800 */
[----:B-1----:R-:W4:Y:S04]  /*20ca0*/  LDL.LU R16, [R1+0x424] ;  /* 0x0004240001107983 */ /* 0x002f280000300800 */
[----:B------:R1:W-:Y:S01]  /*20cb0*/  LDGSTS.E [R6+0x42100], desc[UR28][R4.64], P3 ;  /* 0x4210000004067fae */ /* 0x0003e200099a101c */
[----:B------:R-:W-:Y:S01]  /*20cc0*/  IADD3 R19, P4, PT, R19, UR12, RZ ;  /* 0x0000000c13137c10 */ /* 0x000fe2000ff9e0ff */
[----:B-1----:R-:W-:-:S02]  /*20cd0*/  IMAD.MOV.U32 R4, RZ, RZ, R12 ;  /* 0x000000ffff047224 */ /* 0x002fc400078e000c */
[----:B------:R-:W-:Y:S01]  /*20ce0*/  IMAD.MOV.U32 R5, RZ, RZ, R13 ;  /* 0x000000ffff057224 */ /* 0x000fe200078e000d */
[----:B------:R-:W-:Y:S01]  /*20cf0*/  IADD3 R17, P5, PT, R17, UR12, RZ ;  /* 0x0000000c11117c10 */ /* 0x000fe2000ffbe0ff */
[----:B--2---:R-:W2:Y:S01]  /*20d00*/  LDL.LU R12, [R1+0x250] ;  /* 0x00025000010c7983 */ /* 0x004ea20000300800 */
[----:B------:R-:W-:-:S03]  /*20d10*/  IADD3.X R20, PT, PT, R20, UR13, RZ, P4, !PT ;  /* 0x0000000d14147c10 */ /* 0x000fc6000a7fe4ff */
[----:B------:R1:W-:Y:S01]  /*20d20*/  LDGSTS.E [R6+0x42500], desc[UR28][R4.64], P3 ;  /* 0x4250000004067fae */ /* 0x0003e200099a101c */
[----:B---3--:R-:W-:-:S03]  /*20d30*/  IADD3.X R18, PT, PT, R18, UR13, RZ, P5, !PT ;  /* 0x0000000d12127c10 */ /* 0x008fc6000affe4ff */
[----:B-----5:R-:W3:Y:S04]  /*20d40*/  LDL.LU R13, [R1+0x270] ;  /* 0x00027000010d7983 */ /* 0x020ee80000300800 */
[----:B------:R-:W-:Y:S01]  /*20d50*/  STL [R1+0x388], R19 ;  /* 0x0003881301007387 */ /* 0x000fe20000100800 */
[----:B-1----:R-:W-:Y:S01]  /*20d60*/  MOV R4, R19 ;  /* 0x0000001300047202 */ /* 0x002fe20000000f00 */
[----:B------:R-:W-:Y:S02]  /*20d70*/  IMAD.MOV.U32 R5, RZ, RZ, R20 ;  /* 0x000000ffff057224 */ /* 0x000fe400078e0014 */
[----:B------:R-:W-:Y:S04]  /*20d80*/  STL [R1+0x384], R20 ;  /* 0x0003841401007387 */ /* 0x000fe80000100800 */
[----:B------:R1:W-:Y:S04]  /*20d90*/  STL [R1+0x3a8], R17 ;  /* 0x0003a81101007387 */ /* 0x0003e80000100800 */
[----:B------:R5:W-:Y:S04]  /*20da0*/  LDGSTS.E [R6+0x42900], desc[UR28][R4.64], P3 ;  /* 0x4290000004067fae */ /* 0x000be800099a101c */
[----:B------:R1:W-:Y:S01]  /*20db0*/  STL [R1+0x3a4], R18 ;  /* 0x0003a41201007387 */ /* 0x0003e20000100800 */
[----:B-----5:R-:W-:-:S03]  /*20dc0*/  IMAD.MOV.U32 R4, RZ, RZ, R17 ;  /* 0x000000ffff047224 */ /* 0x020fc600078e0011 */
[----:B-1----:R-:W5:Y:S01]  /*20dd0*/  LDL.LU R17, [R1+0x24c] ;  /* 0x00024c0001117983 */ /* 0x002f620000300800 */
[----:B------:R-:W-:-:S03]  /*20de0*/  IMAD.MOV.U32 R5, RZ, RZ, R18 ;  /* 0x000000ffff057224 */ /* 0x000fc600078e0012 */
[----:B------:R-:W5:Y:S01]  /*20df0*/  LDL.LU R18, [R1+0x26c] ;  /* 0x00026c0001127983 */ /* 0x000f620000300800 */
[----:B------:R-:W-:Y:S02]  /*20e00*/  IADD3 R8, P4, PT, R8, UR12, RZ ;  /* 0x0000000c08087c10 */ /* 0x000fe4000ff9e0ff */
[----:B------:R-:W-:Y:S01]  /*20e10*/  IADD3 R14, P5, PT, R14, UR12, RZ ;  /* 0x0000000c0e0e7c10 */ /* 0x000fe2000ffbe0ff */
[----:B------:R1:W-:Y:S04]  /*20e20*/  LDGSTS.E [R6+0x42d00], desc[UR28][R4.64], P3 ;  /* 0x42d0000004067fae */ /* 0x0003e800099a101c */
[----:B------:R1:W-:Y:S01]  /*20e30*/  STL [R1+0x3c8], R8 ;  /* 0x0003c80801007387 */ /* 0x0003e20000100800 */
[----:B------:R-:W-:Y:S01]  /*20e40*/  IADD3.X R10, PT, PT, R10, UR13, RZ, P4, !PT ;  /* 0x0000000d0a0a7c10 */ /* 0x000fe2000a7fe4ff */
[----:B-1----:R-:W-:-:S04]  /*20e50*/  IMAD.MOV.U32 R4, RZ, RZ, R8 ;  /* 0x000000ffff047224 */ /* 0x002fc800078e0008 */
[----:B------:R-:W-:Y:S01]  /*20e60*/  IMAD.MOV.U32 R5, RZ, RZ, R10 ;  /* 0x000000ffff057224 */ /* 0x000fe200078e000a */
[----:B------:R1:W-:Y:S01]  /*20e70*/  STL [R1+0x3c4], R10 ;  /* 0x0003c40a01007387 */ /* 0x0003e20000100800 */
[----:B------:R-:W-:-:S03]  /*20e80*/  IADD3.X R15, PT, PT, R15, UR13, RZ, P5, !PT ;  /* 0x0000000d0f0f7c10 */ /* 0x000fc6000affe4ff */
[----:B------:R1:W-:Y:S04]  /*20e90*/  STL [R1+0x3e8], R14 ;  /* 0x0003e80e01007387 */ /* 0x0003e80000100800 */
[----:B------:R-:W5:Y:S04]  /*20ea0*/  LDL.LU R8, [R1+0x290] ;  /* 0x0002900001087983 */ /* 0x000f680000300800 */
[----:B------:R1:W-:Y:S04]  /*20eb0*/  STL [R1+0x3e4], R15 ;  /* 0x0003e40f01007387 */ /* 0x0003e80000100800 */
[----:B------:R1:W-:Y:S01]  /*20ec0*/  LDGSTS.E [R6+0x43100], desc[UR28][R4.64], P3 ;  /* 0x4310000004067fae */ /* 0x0003e200099a101c */
[----:B------:R-:W-:-:S03]  /*20ed0*/  IADD3 R7, P4, PT, R7, UR12, RZ ;  /* 0x0000000c07077c10 */ /* 0x000fc6000ff9e0ff */
[----:B-1----:R-:W5:Y:S01]  /*20ee0*/  LDL.LU R10, [R1+0x2b0] ;  /* 0x0002b000010a7983 */ /* 0x002f620000300800 */
[----:B------:R-:W-:Y:S02]  /*20ef0*/  IADD3 R11, P5, PT, R11, UR12, RZ ;  /* 0x0000000c0b0b7c10 */ /* 0x000fe4000ffbe0ff */
[----:B------:R-:W-:Y:S01]  /*20f00*/  MOV R4, R14 ;  /* 0x0000000e00047202 */ /* 0x000fe20000000f00 */
[----:B------:R-:W-:Y:S01]  /*20f10*/  IMAD.MOV.U32 R5, RZ, RZ, R15 ;  /* 0x000000ffff057224 */ /* 0x000fe200078e000f */
[----:B------:R-:W5:Y:S04]  /*20f20*/  LDL.LU R14, [R1+0x28c] ;  /* 0x00028c00010e7983 */ /* 0x000f680000300800 */
[----:B------:R-:W5:Y:S04]  /*20f30*/  LDL.LU R15, [R1+0x2ac] ;  /* 0x0002ac00010f7983 */ /* 0x000f680000300800 */
[----:B------:R1:W-:Y:S04]  /*20f40*/  LDGSTS.E [R6+0x43500], desc[UR28][R4.64], P3 ;  /* 0x4350000004067fae */ /* 0x0003e800099a101c */
[----:B------:R-:W-:Y:S01]  /*20f50*/  STL [R1+0x408], R7 ;  /* 0x0004080701007387 */ /* 0x000fe20000100800 */
[----:B-1----:R-:W-:Y:S01]  /*20f60*/  IMAD.MOV.U32 R4, RZ, RZ, R7 ;  /* 0x000000ffff047224 */ /* 0x002fe200078e0007 */
[----:B----4-:R-:W-:-:S05]  /*20f70*/  IADD3.X R9, PT, PT, R9, UR13, RZ, P4, !PT ;  /* 0x0000000d09097c10 */ /* 0x010fca000a7fe4ff */
[----:B------:R-:W-:Y:S01]  /*20f80*/  IMAD.MOV.U32 R5, RZ, RZ, R9 ;  /* 0x000000ffff057224 */ /* 0x000fe200078e0009 */
[----:B------:R1:W-:Y:S01]  /*20f90*/  STL [R1+0x404], R9 ;  /* 0x0004040901007387 */ /* 0x0003e20000100800 */
[----:B------:R-:W-:-:S03]  /*20fa0*/  IADD3.X R16, PT, PT, R16, UR13, RZ, P5, !PT ;  /* 0x0000000d10107c10 */ /* 0x000fc6000affe4ff */
[----:B------:R-:W-:Y:S04]  /*20fb0*/  STL [R1+0x428], R11 ;  /* 0x0004280b01007387 */ /* 0x000fe80000100800 */
[----:B------:R4:W-:Y:S04]  /*20fc0*/  LDGSTS.E [R6+0x43900], desc[UR28][R4.64], P3 ;  /* 0x4390000004067fae */ /* 0x0009e800099a101c */
[----:B-1----:R-:W5:Y:S04]  /*20fd0*/  LDL.LU R9, [R1+0x2d0] ;  /* 0x0002d00001097983 */ /* 0x002f680000300800 */
[----:B------:R1:W-:Y:S04]  /*20fe0*/  STL [R1+0x424], R16 ;  /* 0x0004241001007387 */ /* 0x0003e80000100800 */
[----:B------:R-:W5:Y:S01]  /*20ff0*/  LDL.LU R7, [R1+0x2f0] ;  /* 0x0002f00001077983 */ /* 0x000f620000300800 */
[----:B----4-:R-:W-:-:S02]  /*21000*/  IMAD.MOV.U32 R5, RZ, RZ, R16 ;  /* 0x000000ffff057224 */ /* 0x010fc400078e0010 */
[----:B------:R-:W-:Y:S01]  /*21010*/  IMAD.MOV.U32 R4, RZ, RZ, R11 ;  /* 0x000000ffff047224 */ /* 0x000fe200078e000b */
[----:B-1----:R-:W4:Y:S04]  /*21020*/  LDL.LU R16, [R1+0x2cc] ;  /* 0x0002cc0001107983 */ /* 0x002f280000300800 */
[----:B------:R-:W4:Y:S01]  /*21030*/  LDL.LU R11, [R1+0x2ec] ;  /* 0x0002ec00010b7983 */ /* 0x000f220000300800 */
[----:B--2---:R-:W-:Y:S02]  /*21040*/  IADD3 R12, P4, PT, R12, UR12, RZ ;  /* 0x0000000c0c0c7c10 */ /* 0x004fe4000ff9e0ff */
[----:B---3--:R-:W-:Y:S01]  /*21050*/  IADD3 R13, P5, PT, R13, UR12, RZ ;  /* 0x0000000c0d0d7c10 */ /* 0x008fe2000ffbe0ff */
[----:B------:R1:W-:Y:S04]  /*21060*/  LDGSTS.E [R6+0x43d00], desc[UR28][R4.64], P3 ;  /* 0x43d0000004067fae */ /* 0x0003e800099a101c */
[----:B------:R-:W-:Y:S01]  /*21070*/  STL [R1+0x250], R12 ;  /* 0x0002500c01007387 */ /* 0x000fe20000100800 */
[----:B-1----:R-:W-:Y:S01]  /*21080*/  LOP3.LUT R6, R3, 0x40, RZ, 0x3c, !PT ;  /* 0x0000004003067812 */ /* 0x002fe200078e3cff */
[----:B------:R-:W-:-:S02]  /*21090*/  IMAD.MOV.U32 R4, RZ, RZ, R12 ;  /* 0x000000ffff047224 */ /* 0x000fc400078e000c */
[----:B------:R-:W-:Y:S01]  /*210a0*/  STL [R1+0x270], R13 ;  /* 0x0002700d01007387 */ /* 0x000fe20000100800 */
[----:B------:R-:W-:Y:S02]  /*210b0*/  IADD3 R6, PT, PT, R6, UR5, RZ ;  /* 0x0000000506067c10 */ /* 0x000fe4000fffe0ff */
[----:B-----5:R-:W-:Y:S02]  /*210c0*/  IADD3.X R17, PT, PT, R17, UR13, RZ, P4, !PT ;  /* 0x0000000d11117c10 */ /* 0x020fe4000a7fe4ff */
[----:B------:R-:W-:-:S03]  /*210d0*/  IADD3.X R18, PT, PT, R18, UR13, RZ, P5, !PT ;  /* 0x0000000d12127c10 */ /* 0x000fc6000affe4ff */
[----:B------:R-:W-:Y:S01]  /*210e0*/  IMAD.MOV.U32 R5, RZ, RZ, R17 ;  /* 0x000000ffff057224 */ /* 0x000fe200078e0011 */
[----:B------:R1:W-:Y:S04]  /*210f0*/  STL [R1+0x24c], R17 ;  /* 0x00024c1101007387 */ /* 0x0003e80000100800 */
[----:B------:R2:W-:Y:S04]  /*21100*/  LDGSTS.E [R6+0x40200], desc[UR28][R4.64], P3 ;  /* 0x4020000004067fae */ /* 0x0005e800099a101c */
[----:B-1----:R-:W3:Y:S04]  /*21110*/  LDL.LU R17, [R1+0x310] ;  /* 0x0003100001117983 */ /* 0x002ee80000300800 */
[----:B------:R-:W5:Y:S01]  /*21120*/  LDL.LU R12, [R1+0x330] ;  /* 0x00033000010c7983 */ /* 0x000f620000300800 */
[----:B--2---:R-:W-:-:S03]  /*21130*/  IMAD.MOV.U32 R5, RZ, RZ, R18 ;  /* 0x000000ffff057224 */ /* 0x004fc600078e0012 */
[----:B------:R1:W-:Y:S01]  /*21140*/  STL [R1+0x26c], R18 ;  /* 0x00026c1201007387 */ /* 0x0003e20000100800 */
[----:B------:R-:W-:-:S05]  /*21150*/  IMAD.MOV.U32 R4, RZ, RZ, R13 ;  /* 0x000000ffff047224 */ /* 0x000fca00078e000d */
[----:B------:R2:W-:Y:S04]  /*21160*/  LDGSTS.E [R6+0x40600], desc[UR28][R4.64], P3 ;  /* 0x4060000004067fae */ /* 0x0005e800099a101c */
[----:B-1----:R-:W5:Y:S04]  /*21170*/  LDL.LU R18, [R1+0x30c] ;  /* 0x00030c0001127983 */ /* 0x002f680000300800 */
[----:B------:R-:W5:Y:S01]  /*21180*/  LDL.LU R13, [R1+0x32c] ;  /* 0x00032c00010d7983 */ /* 0x000f620000300800 */
[----:B------:R-:W-:Y:S02]  /*21190*/  IADD3 R8, P4, PT, R8, UR12, RZ ;  /* 0x0000000c08087c10 */ /* 0x000fe4000ff9e0ff */
[----:B------:R-:W-:-:S03]  /*211a0*/  IADD3 R10, P5, PT, R10, UR12, RZ ;  /* 0x0000000c0a0a7c10 */ /* 0x000fc6000ffbe0ff */
[----:B------:R-:W-:Y:S01]  /*211b0*/  STL [R1+0x290], R8 ;  /* 0x0002900801007387 */ /* 0x000fe20000100800 */
[----:B--2---:R-:W-:Y:S01]  /*211c0*/  IMAD.MOV.U32 R4, RZ, RZ, R8 ;  /* 0x000000ffff047224 */ /* 0x004fe200078e0008 */
[----:B------:R-:W-:Y:S02]  /*211d0*/  IADD3.X R14, PT, PT, R14, UR13, RZ, P4, !PT ;  /* 0x0000000d0e0e7c10 */ /* 0x000fe4000a7fe4ff */
[----:B------:R-:W-:-:S03]  /*211e0*/  IADD3.X R15, PT, PT, R15, UR13, RZ, P5, !PT ;  /* 0x0000000d0f0f7c10 */ /* 0x000fc6000affe4ff */
[----:B------:R1:W-:Y:S01]  /*211f0*/  STL [R1+0x28c], R14 ;  /* 0x00028c0e01007387 */ /* 0x0003e20000100800 */
[----:B------:R-:W-:-:S03]  /*21200*/  MOV R5, R14 ;  /* 0x0000000e00057202 */ /* 0x000fc60000000f00 */
[----:B------:R-:W-:Y:S04]  /*21210*/  STL [R1+0x2b0], R10 ;  /* 0x0002b00a01007387 */ /* 0x000fe80000100800 */
[----:B------:R2:W-:Y:S04]  /*21220*/  LDGSTS.E [R6+0x40a00], desc[UR28][R4.64], P3 ;  /* 0x40a0000004067fae */ /* 0x0005e800099a101c */
[----:B-1----:R-:W5:Y:S04]  /*21230*/  LDL.LU R14, [R1+0x350] ;  /* 0x00035000010e7983 */ /* 0x002f680000300800 */
[----:B------:R1:W-:Y:S04]  /*21240*/  STL [R1+0x2ac], R15 ;  /* 0x0002ac0f01007387 */ /* 0x0003e80000100800 */
[----:B------:R-:W5:Y:S01]  /*21250*/  LDL.LU R8, [R1+0x370] ;  /* 0x0003700001087983 */ /* 0x000f620000300800 */
[----:B--2---:R-:W-:-:S03]  /*21260*/  IMAD.MOV.U32 R5, RZ, RZ, R15 ;  /* 0x000000ffff057224 */ /* 0x004fc600078e000f */
[----:B-1----:R-:W2:Y:S01]  /*21270*/  LDL.LU R15, [R1+0x34c] ;  /* 0x00034c00010f7983 */ /* 0x002ea20000300800 */
[----:B------:R-:W-:-:S03]  /*21280*/  IMAD.MOV.U32 R4, RZ, RZ, R10 ;  /* 0x000000ffff047224 */ /* 0x000fc600078e000a */
[----:B------:R-:W2:Y:S04]  /*21290*/  LDL.LU R10, [R1+0x36c] ;  /* 0x00036c00010a7983 */ /* 0x000ea80000300800 */
[----:B------:R1:W-:Y:S01]  /*212a0*/  LDGSTS.E [R6+0x40e00], desc[UR28][R4.64], P3 ;  /* 0x40e0000004067fae */ /* 0x0003e200099a101c */
[----:B------:R-:W-:Y:S02]  /*212b0*/  IADD3 R9, P4, PT, R9, UR12, RZ ;  /* 0x0000000c09097c10 */ /* 0x000fe4000ff9e0ff */
[----:B------:R-:W-:-:S03]  /*212c0*/  IADD3 R7, P5, PT, R7, UR12, RZ ;  /* 0x0000000c07077c10 */ /* 0x000fc6000ffbe0ff */
[----:B------:R1:W-:Y:S01]  /*212d0*/  STL [R1+0x2d0], R9 ;  /* 0x0002d00901007387 */ /* 0x0003e20000100800 */
[----:B----4-:R-:W-:Y:S02]  /*212e0*/  IADD3.X R16, PT, PT, R16, UR13, RZ, P4, !PT ;  /* 0x0000000d10107c10 */ /* 0x010fe4000a7fe4ff */
[----:B------:R-:W-:-:S03]  /*212f0*/  IADD3.X R11, PT, PT, R11, UR13, RZ, P5, !PT ;  /* 0x0000000d0b0b7c10 */ /* 0x000fc6000affe4ff */
[----:B------:R-:W-:Y:S01]  /*21300*/  STL [R1+0x2cc], R16 ;  /* 0x0002cc1001007387 */ /* 0x000fe20000100800 */
[----:B-1----:R-:W-:-:S03]  /*21310*/  IMAD.MOV.U32 R4, RZ, RZ, R9 ;  /* 0x000000ffff047224 */ /* 0x002fc600078e0009 */
[----:B------:R-:W-:Y:S01]  /*21320*/  STL [R1+0x2f0], R7 ;  /* 0x0002f00701007387 */ /* 0x000fe20000100800 */
[----:B------:R-:W-:-:S03]  /*21330*/  IMAD.MOV.U32 R5, RZ, RZ, R16 ;  /* 0x000000ffff057224 */ /* 0x000fc600078e0010 */
[----:B------:R-:W4:Y:S04]  /*21340*/  LDL.LU R19, [R1+0x390] ;  /* 0x0003900001137983 */ /* 0x000f280000300800 */
[----:B------:R1:W-:Y:S04]  /*21350*/  STL [R1+0x2ec], R11 ;  /* 0x0002ec0b01007387 */ /* 0x0003e80000100800 */
[----:B------:R-:W4:Y:S04]  /*21360*/  LDL.LU R9, [R1+0x3b0] ;  /* 0x0003b00001097983 */ /* 0x000f280000300800 */
[----:B------:R-:W4:Y:S04]  /*21370*/  LDL.LU R20, [R1+0x38c] ;  /* 0x00038c0001147983 */ /* 0x000f280000300800 */
[----:B------:R1:W-:Y:S02]  /*21380*/  LDGSTS.E [R6+0x41200], desc[UR28][R4.64], P3 ;  /* 0x4120000004067fae */ /* 0x0003e400099a101c */
[----:B-1----:R-:W-:-:S02]  /*21390*/  MOV R5, R11 ;  /* 0x0000000b00057202 */ /* 0x002fc40000000f00 */
[----:B------:R-:W4:Y:S01]  /*213a0*/  LDL.LU R11, [R1+0x3ac] ;  /* 0x0003ac00010b7983 */ /* 0x000f220000300800 */
[----:B------:R-:W-:-:S03]  /*213b0*/  IMAD.MOV.U32 R4, RZ, RZ, R7 ;  /* 0x000000ffff047224 */ /* 0x000fc600078e0007 */
[----:B------:R-:W4:Y:S04]  /*213c0*/  LDL.LU R7, [R1+0x3d0] ;  /* 0x0003d00001077983 */ /* 0x000f280000300800 */
[----:B------:R-:W4:Y:S01]  /*213d0*/  LDL.LU R16, [R1+0x3f0] ;  /* 0x0003f00001107983 */ /* 0x000f220000300800 */
[----:B---3--:R-:W-:-:S03]  /*213e0*/  IADD3 R17, P4, PT, R17, UR12, RZ ;  /* 0x0000000c11117c10 */ /* 0x008fc6000ff9e0ff */
[----:B------:R1:W-:Y:S01]  /*213f0*/  LDGSTS.E [R6+0x41600], desc[UR28][R4.64], P3 ;  /* 0x4160000004067fae */ /* 0x0003e200099a101c */
[----:B-----5:R-:W-:-:S03]  /*21400*/  IADD3 R12, P5, PT, R12, UR12, RZ ;  /* 0x0000000c0c0c7c10 */ /* 0x020fc6000ffbe0ff */
[----:B------:R3:W-:Y:S01]  /*21410*/  STL [R1+0x310], R17 ;  /* 0x0003101101007387 */ /* 0x0007e20000100800 */
[----:B------:R-:W-:Y:S01]  /*21420*/  IADD3.X R18, PT, PT, R18, UR13, RZ, P4, !PT ;  /* 0x0000000d12127c10 */ /* 0x000fe2000a7fe4ff */
[----:B-1----:R-:W-:Y:S01]  /*21430*/  IMAD.MOV.U32 R4, RZ, RZ, R17 ;  /* 0x000000ffff047224 */ /* 0x002fe200078e0011 */
[----:B------:R-:W-:-:S03]  /*21440*/  IADD3.X R13, PT, PT, R13, UR13, RZ, P5, !PT ;  /* 0x0000000d0d0d7c10 */ /* 0x000fc6000affe4ff */
[----:B------:R1:W-:Y:S04]  /*21450*/  STL [R1+0x30c], R18 ;  /* 0x00030c1201007387 */ /* 0x0003e80000100800 */
[----:B------:R5:W-:Y:S04]  /*21460*/  STL [R1+0x330], R12 ;  /* 0x0003300c01007387 */ /* 0x000be80000100800 */
[----:B---3--:R-:W3:Y:S01]  /*21470*/  LDL.LU R17, [R1+0x3cc] ;  /* 0x0003cc0001117983 */ /* 0x008ee20000300800 */
[----:B------:R-:W-:-:S03]  /*21480*/  IMAD.MOV.U32 R5, RZ, RZ, R18 ;  /* 0x000000ffff057224 */ /* 0x000fc600078e0012 */
[----:B------:R5:W-:Y:S04]  /*21490*/  STL [R1+0x32c], R13 ;  /* 0x00032c0d01007387 */ /* 0x000be80000100800 */
[----:B-1----:R-:W3:Y:S04]  /*214a0*/  LDL.LU R18, [R1+0x3ec] ;  /* 0x0003ec0001127983 */ /* 0x002ee80000300800 */
[----:B------:R1:W-:Y:S01]  /*214b0*/  LDGSTS.E [R6+0x41a00], desc[UR28][R4.64], P3 ;  /* 0x41a0000004067fae */ /* 0x0003e200099a101c */
[----:B------:R-:W-:Y:S01]  /*214c0*/  IADD3 R14, P4, PT, R14, UR12, RZ ;  /* 0x0000000c0e0e7c10 */ /* 0x000fe2000ff9e0ff */
[----:B-1----:R-:W-:-:S02]  /*214d0*/  IMAD.MOV.U32 R4, RZ, RZ, R12 ;  /* 0x000000ffff047224 */ /* 0x002fc400078e000c */
[----:B------:R-:W-:Y:S01]  /*214e0*/  IMAD.MOV.U32 R5, RZ, RZ, R13 ;  /* 0x000000ffff057224 */ /* 0x000fe200078e000d */
[----:B-----5:R-:W5:Y:S01]  /*214f0*/  LDL.LU R12, [R1+0x410] ;  /* 0x00041000010c7983 */ /* 0x020f620000300800 */
[----:B------:R-:W-:-:S03]  /*21500*/  IADD3 R8, P5, PT, R8, UR12, RZ ;  /* 0x0000000c08087c10 */ /* 0x000fc6000ffbe0ff */
[----:B------:R-:W5:Y:S01]  /*21510*/  LDL.LU R13, [R1+0x430] ;  /* 0x00043000010d7983 */ /* 0x000f620000300800 */
[----:B--2---:R-:W-:-:S03]  /*21520*/  IADD3.X R15, PT, PT, R15, UR13, RZ, P4, !PT ;  /* 0x0000000d0f0f7c10 */ /* 0x004fc6000a7fe4ff */
[----:B------:R1:W-:Y:S01]  /*21530*/  STL [R1+0x350], R14 ;  /* 0x0003500e01007387 */ /* 0x0003e20000100800 */
[----:B------:R-:W-:-:S03]  /*21540*/  IADD3.X R10, PT, PT, R10, UR13, RZ, P5, !PT ;  /* 0x0000000d0a0a7c10 */ /* 0x000fc6000affe4ff */
[----:B------:R2:W-:Y:S04]  /*21550*/  LDGSTS.E [R6+0x41e00], desc[UR28][R4.64], P3 ;  /* 0x41e0000004067fae */ /* 0x0005e800099a101c */
[----:B------:R1:W-:Y:S04]  /*21560*/  STL [R1+0x34c], R15 ;  /* 0x00034c0f01007387 */ /* 0x0003e80000100800 */
[----:B------:R-:W-:Y:S01]  /*21570*/  STL [R1+0x370], R8 ;  /* 0x0003700801007387 */ /* 0x000fe20000100800 */
[----:B--2---:R-:W-:Y:S01]  /*21580*/  IMAD.MOV.U32 R4, RZ, RZ, R14 ;  /* 0x000000ffff047224 */ /* 0x004fe200078e000e */
[----:B------:R-:W-:-:S02]  /*21590*/  MOV R5, R15 ;  /* 0x0000000f00057202 */ /* 0x000fc40000000f00 */
[----:B-1----:R-:W2:Y:S04]  /*215a0*/  LDL.LU R14, [R1+0x40c] ;  /* 0x00040c00010e7983 */ /* 0x002ea80000300800 */
[----:B------:R1:W-:Y:S04]  /*215b0*/  STL [R1+0x36c], R10 ;  /* 0x00036c0a01007387 */ /* 0x0003e80000100800 */
[----:B------:R-:W2:Y:S04]  /*215c0*/  LDL.LU R15, [R1+0x42c] ;  /* 0x00042c00010f7983 */ /* 0x000ea80000300800 */
[----:B------:R1:W-:Y:S02]  /*215d0*/  LDGSTS.E [R6+0x42200], desc[UR28][R4.64], P3 ;  /* 0x4220000004067fae */ /* 0x0003e400099a101c */
[----:B-1----:R-:W-:-:S02]  /*215e0*/  IMAD.MOV.U32 R4, RZ, RZ, R8 ;  /* 0x000000ffff047224 */ /* 0x002fc400078e0008 */
[----:B------:R-:W-:Y:S02]  /*215f0*/  IMAD.MOV.U32 R5, RZ, RZ, R10 ;  /* 0x000000ffff057224 */ /* 0x000fe400078e000a */
[----:B------:R-:W2:Y:S04]  /*21600*/  LDL.LU R10, [R1+0x258] ;  /* 0x00025800010a7983 */ /* 0x000ea80000300800 */
[----:B------:R1:W-:Y:S04]  /*21610*/  LDGSTS.E [R6+0x42600], desc[UR28][R4.64], P3 ;  /* 0x4260000004067fae */ /* 0x0003e800099a101c */
[----:B------:R-:W2:Y:S01]  /*21620*/  LDL.LU R8, [R1+0x278] ;  /* 0x0002780001087983 */ /* 0x000ea20000300800 */
[----:B----4-:R-:W-:-:S05]  /*21630*/  IADD3 R19, P4, PT, R19, UR12, RZ ;  /* 0x0000000c13137c10 */ /* 0x010fca000ff9e0ff */
[----:B-1----:R-:W-:Y:S01]  /*21640*/  IMAD.MOV.U32 R4, RZ, RZ, R19 ;  /* 0x000000ffff047224 */ /* 0x002fe200078e0013 */
[----:B------:R-:W-:Y:S02]  /*21650*/  IADD3 R9, P5, PT, R9, UR12, RZ ;  /* 0x0000000c09097c10 */ /* 0x000fe4000ffbe0ff */
[----:B------:R-:W-:Y:S01]  /*21660*/  IADD3.X R20, PT, PT, R20, UR13, RZ, P4, !PT ;  /* 0x0000000d14147c10 */ /* 0x000fe2000a7fe4ff */
[----:B------:R-:W-:Y:S04]  /*21670*/  STL [R1+0x390], R19 ;  /* 0x0003901301007387 */ /* 0x000fe80000100800 */
[----:B------:R-:W-:Y:S01]  /*21680*/  IMAD.MOV.U32 R5, RZ, RZ, R20 ;  /* 0x000000ffff057224 */ /* 0x000fe200078e0014 */
[----:B------:R-:W-:Y:S04]  /*21690*/  STL [R1+0x38c], R20 ;  /* 0x00038c1401007387 */ /* 0x000fe80000100800 */
[----:B------:R-:W-:Y:S04]  /*216a0*/  STL [R1+0x3b0], R9 ;  /* 0x0003b00901007387 */ /* 0x000fe80000100800 */
[----:B------:R1:W-:Y:S01]  /*216b0*/  LDGSTS.E [R6+0x42a00], desc[UR28][R4.64], P3 ;  /* 0x42a0000004067fae */ /* 0x0003e200099a101c */
[----:B------:R-:W-:-:S05]  /*216c0*/  IADD3.X R11, PT, PT, R11, UR13, RZ, P5, !PT ;  /* 0x0000000d0b0b7c10 */ /* 0x000fca000affe4ff */
[----:B------:R4:W-:Y:S01]  /*216d0*/  STL [R1+0x3ac], R11 ;  /* 0x0003ac0b01007387 */ /* 0x0009e20000100800 */
[----:B-1----:R-:W-:Y:S01]  /*216e0*/  MOV R5, R11 ;  /* 0x0000000b00057202 */ /* 0x002fe20000000f00 */
[----:B------:R-:W-:Y:S01]  /*216f0*/  IMAD.MOV.U32 R4, RZ, RZ, R9 ;  /* 0x000000ffff047224 */ /* 0x000fe200078e0009 */
[----:B------:R-:W-:Y:S02]  /*21700*/  IADD3 R7, P4, PT, R7, UR12, RZ ;  /* 0x0000000c07077c10 */ /* 0x000fe4000ff9e0ff */
[----:B------:R-:W-:Y:S02]  /*21710*/  IADD3 R16, P5, PT, R16, UR12, RZ ;  /* 0x0000000c10107c10 */ /* 0x000fe4000ffbe0ff */
[----:B------:R1:W-:Y:S04]  /*21720*/  LDGSTS.E [R6+0x42e00], desc[UR28][R4.64], P3 ;  /* 0x42e0000004067fae */ /* 0x0003e800099a101c */
[----:B----4-:R-:W4:Y:S04]  /*21730*/  LDL.LU R11, [R1+0x254] ;  /* 0x00025400010b7983 */ /* 0x010f280000300800 */
[----:B------:R-:W4:Y:S04]  /*21740*/  LDL.LU R9, [R1+0x274] ;  /* 0x0002740001097983 */ /* 0x000f280000300800 */
[----:B------:R-:W-:Y:S01]  /*21750*/  STL [R1+0x3d0], R7 ;  /* 0x0003d00701007387 */ /* 0x000fe20000100800 */
[----:B-1----:R-:W-:Y:S01]  /*21760*/  IMAD.MOV.U32 R4, RZ, RZ, R7 ;  /* 0x000000ffff047224 */ /* 0x002fe200078e0007 */
[----:B---3--:R-:W-:-:S05]  /*21770*/  IADD3.X R17, PT, PT, R17, UR13, RZ, P4, !PT ;  /* 0x0000000d11117c10 */ /* 0x008fca000a7fe4ff */
[----:B------:R-:W-:Y:S01]  /*21780*/  IMAD.MOV.U32 R5, RZ, RZ, R17 ;  /* 0x000000ffff057224 */ /* 0x000fe200078e0011 */
[----:B------:R1:W-:Y:S01]  /*21790*/  STL [R1+0x3cc], R17 ;  /* 0x0003cc1101007387 */ /* 0x0003e20000100800 */
[----:B------:R-:W-:-:S03]  /*217a0*/  IADD3.X R18, PT, PT, R18, UR13, RZ, P5, !PT ;  /* 0x0000000d12127c10 */ /* 0x000fc6000affe4ff */
[----:B------:R-:W-:Y:S04]  /*217b0*/  STL [R1+0x3f0], R16 ;  /* 0x0003f01001007387 */ /* 0x000fe80000100800 */
[----:B------:R3:W-:Y:S04]  /*217c0*/  LDGSTS.E [R6+0x43200], desc[UR28][R4.64], P3 ;  /* 0x4320000004067fae */ /* 0x0007e800099a101c */
[----:B-1----:R-:W4:Y:S04]  /*217d0*/  LDL.LU R17, [R1+0x298] ;  /* 0x0002980001117983 */ /* 0x002f280000300800 */
[----:B------:R1:W-:Y:S04]  /*217e0*/  STL [R1+0x3ec], R18 ;  /* 0x0003ec1201007387 */ /* 0x0003e80000100800 */
[----:B------:R-:W4:Y:S01]  /*217f0*/  LDL.LU R7, [R1+0x2b8] ;  /* 0x0002b80001077983 */ /* 0x000f220000300800 */
[----:B---3--:R-:W-:-:S03]  /*21800*/  IMAD.MOV.U32 R5, RZ, RZ, R18 ;  /* 0x000000ffff057224 */ /* 0x008fc600078e0012 */
[----:B-1----:R-:W3:Y:S01]  /*21810*/  LDL.LU R18, [R1+0x294] ;  /* 0x0002940001127983 */ /* 0x002ee20000300800 */
[----:B------:R-:W-:-:S03]  /*21820*/  IMAD.MOV.U32 R4, RZ, RZ, R16 ;  /* 0x000000ffff047224 */ /* 0x000fc600078e0010 */
[----:B------:R-:W3:Y:S01]  /*21830*/  LDL.LU R16, [R1+0x2b4] ;  /* 0x0002b40001107983 */ /* 0x000ee20000300800 */
[----:B-----5:R-:W-:Y:S02]  /*21840*/  IADD3 R12, P4, PT, R12, UR12, RZ ;  /* 0x0000000c0c0c7c10 */ /* 0x020fe4000ff9e0ff */
[----:B------:R-:W-:Y:S01]  /*21850*/  IADD3 R13, P5, PT, R13, UR12, RZ ;  /* 0x0000000c0d0d7c10 */ /* 0x000fe2000ffbe0ff */
[----:B------:R1:W-:Y:S04]  /*21860*/  LDGSTS.E [R6+0x43600], desc[UR28][R4.64], P3 ;  /* 0x4360000004067fae */ /* 0x0003e800099a101c */
[----:B------:R-:W-:Y:S01]  /*21870*/  STL [R1+0x410], R12 ;  /* 0x0004100c01007387 */ /* 0x000fe20000100800 */
[----:B-1----:R-:W-:Y:S01]  /*21880*/  IMAD.MOV.U32 R4, RZ, RZ, R12 ;  /* 0x000000ffff047224 */ /* 0x002fe200078e000c */
[----:B--2---:R-:W-:-:S04]  /*21890*/  IADD3.X R14, PT, PT, R14, UR13, RZ, P4, !PT ;  /* 0x0000000d0e0e7c10 */ /* 0x004fc8000a7fe4ff */
[----:B------:R-:W-:Y:S01]  /*218a0*/  MOV R5, R14 ;  /* 0x0000000e00057202 */ /* 0x000fe20000000f00 */
[----:B------:R1:W-:Y:S01]  /*218b0*/  STL [R1+0x40c], R14 ;  /* 0x00040c0e01007387 */ /* 0x0003e20000100800 */
[----:B------:R-:W-:-:S03]  /*218c0*/  IADD3.X R15, PT, PT, R15, UR13, RZ, P5, !PT ;  /* 0x0000000d0f0f7c10 */ /* 0x000fc6000affe4ff */
[----:B------:R-:W-:Y:S04]  /*218d0*/  STL [R1+0x430], R13 ;  /* 0x0004300d01007387 */ /* 0x000fe80000100800 */
[----:B------:R2:W-:Y:S04]  /*218e0*/  LDGSTS.E [R6+0x43a00], desc[UR28][R4.64], P3 ;  /* 0x43a0000004067fae */ /* 0x0005e800099a101c */
[----:B-1----:R-:W5:Y:S04]  /*218f0*/  LDL.LU R14, [R1+0x2d8] ;  /* 0x0002d800010e7983 */ /* 0x002f680000300800 */
[----:B------:R1:W-:Y:S04]  /*21900*/  STL [R1+0x42c], R15 ;  /* 0x00042c0f01007387 */ /* 0x0003e80000100800 */
[----:B------:R-:W5:Y:S01]  /*21910*/  LDL.LU R12, [R1+0x2f8] ;  /* 0x0002f800010c7983 */ /* 0x000f620000300800 */
[----:B--2---:R-:W-:-:S02]  /*21920*/  IMAD.MOV.U32 R5, RZ, RZ, R15 ;  /* 0x000000ffff057224 */ /* 0x004fc400078e000f */
[----:B------:R-:W-:Y:S01]  /*21930*/  IMAD.MOV.U32 R4, RZ, RZ, R13 ;  /* 0x000000ffff047224 */ /* 0x000fe200078e000d */
[----:B-1----:R-:W2:Y:S01]  /*21940*/  LDL.LU R15, [R1+0x2d4] ;  /* 0x0002d400010f7983 */ /* 0x002ea20000300800 */
[----:B------:R-:W-:-:S03]  /*21950*/  IADD3 R10, P4, PT, R10, UR12, RZ ;  /* 0x0000000c0a0a7c10 */ /* 0x000fc6000ff9e0ff */
[----:B------:R-:W2:Y:S01]  /*21960*/  LDL.LU R13, [R1+0x2f4] ;  /* 0x0002f400010d7983 */ /* 0x000ea20000300800 */
[----:B------:R-:W-:-:S03]  /*21970*/  IADD3 R8, P5, PT, R8, UR12, RZ ;  /* 0x0000000c08087c10 */ /* 0x000fc6000ffbe0ff */
[----:B------:R1:W-:Y:S04]  /*21980*/  LDGSTS.E [R6+0x43e00], desc[UR28][R4.64], P3 ;  /* 0x43e0000004067fae */ /* 0x0003e800099a101c */
[----:B------:R4:W-:Y:S01]  /*21990*/  STL [R1+0x258], R10 ;  /* 0x0002580a01007387 */ /* 0x0009e20000100800 */
[----:B-1----:R-:W-:Y:S01]  /*219a0*/  LOP3.LUT R6, R3, 0x60, RZ, 0x3c, !PT ;  /* 0x0000006003067812 */ /* 0x002fe200078e3cff */
[----:B------:R-:W-:Y:S02]  /*219b0*/  IMAD.MOV.U32 R4, RZ, RZ, R10 ;  /* 0x000000ffff047224 */ /* 0x000fe400078e000a */
[----:B------:R1:W-:Y:S02]  /*219c0*/  STL [R1+0x278], R8 ;  /* 0x0002780801007387 */ /* 0x0003e40000100800 */
[----:B------:R-:W-:Y:S01]  /*219d0*/  VIADD R6, R6, UR5 ;  /* 0x0000000506067c36 */ /* 0x000fe20008000000 */
[----:B----4-:R-:W-:-:S02]  /*219e0*/  IADD3.X R11, PT, PT, R11, UR13, RZ, P4, !PT ;  /* 0x0000000d0b0b7c10 */ /* 0x010fc4000a7fe4ff */
[----:B------:R-:W-:-:S03]  /*219f0*/  IADD3.X R9, PT, PT, R9, UR13, RZ, P5, !PT ;  /* 0x0000000d09097c10 */ /* 0x000fc6000affe4ff */
[----:B------:R-:W-:Y:S01]  /*21a00*/  IMAD.MOV.U32 R5, RZ, RZ, R11 ;  /* 0x000000ffff057224 */ /* 0x000fe200078e000b */
[----:B------:R4:W-:Y:S04]  /*21a10*/  STL [R1+0x254], R11 ;  /* 0x0002540b01007387 */ /* 0x0009e80000100800 */
[----:B------:R1:W-:Y:S04]  /*21a20*/  LDGSTS.E [R6+0x40300], desc[UR28][R4.64], P3 ;  /* 0x4030000004067fae */ /* 0x0003e800099a101c */
[----:B------:R4:W-:Y:S04]  /*21a30*/  STL [R1+0x274], R9 ;  /* 0x0002740901007387 */ /* 0x0009e80000100800 */
[----:B------:R-:W2:Y:S01]  /*21a40*/  LDL.LU R10, [R1+0x314] ;  /* 0x00031400010a7983 */ /* 0x000ea20000300800 */
[----:B-1----:R-:W-:-:S03]  /*21a50*/  MOV R4, R8 ;  /* 0x0000000800047202 */ /* 0x002fc60000000f00 */
[----:B------:R-:W2:Y:S01]  /*21a60*/  LDL.LU R8, [R1+0x318] ;  /* 0x0003180001087983 */ /* 0x000ea20000300800 */
[----:B------:R-:W-:-:S03]  /*21a70*/  IMAD.MOV.U32 R5, RZ, RZ, R9 ;  /* 0x000000ffff057224 */ /* 0x000fc600078e0009 */
[----:B----4-:R-:W4:Y:S04]  /*21a80*/  LDL.LU R11, [R1+0x334] ;  /* 0x00033400010b7983 */ /* 0x010f280000300800 */
[----:B------:R-:W4:Y:S04]  /*21a90*/  LDL.LU R9, [R1+0x338] ;  /* 0x0003380001097983 */ /* 0x000f280000300800 */
[----:B------:R1:W-:Y:S01]  /*21aa0*/  LDGSTS.E [R6+0x40700], desc[UR28][R4.64], P3 ;  /* 0x4070000004067fae */ /* 0x0003e200099a101c */
[----:B------:R-:W-:Y:S02]  /*21ab0*/  IADD3 R17, P4, PT, R17, UR12, RZ ;  /* 0x0000000c11117c10 */ /* 0x000fe4000ff9e0ff */
[----:B------:R-:W-:-:S03]  /*21ac0*/  IADD3 R7, P5, PT, R7, UR12, RZ ;  /* 0x0000000c07077c10 */ /* 0x000fc6000ffbe0ff */
[----:B-1----:R-:W-:Y:S01]  /*21ad0*/  IMAD.MOV.U32 R4, RZ, RZ, R17 ;  /* 0x000000ffff047224 */ /* 0x002fe200078e0011 */
[----:B---3--:R-:W-:Y:S01]  /*21ae0*/  IADD3.X R18, PT, PT, R18, UR13, RZ, P4, !PT ;  /* 0x0000000d12127c10 */ /* 0x008fe2000a7fe4ff */
[----:B------:R-:W-:Y:S01]  /*21af0*/  STL [R1+0x298], R17 ;  /* 0x0002981101007387 */ /* 0x000fe20000100800 */
[----:B------:R-:W-:-:S03]  /*21b00*/  IADD3.X R16, PT, PT, R16, UR13, RZ, P5, !PT ;  /* 0x0000000d10107c10 */ /* 0x000fc6000affe4ff */
[----:B------:R-:W-:Y:S01]  /*21b10*/  IMAD.MOV.U32 R5, RZ, RZ, R18 ;  /* 0x000000ffff057224 */ /* 0x000fe200078e0012 */
[----:B------:R-:W-:Y:S04]  /*21b20*/  STL [R1+0x294], R18 ;  /* 0x0002941201007387 */ /* 0x000fe80000100800 */
[----:B------:R1:W-:Y:S04]  /*21b30*/  STL [R1+0x2b8], R7 ;  /* 0x0002b80701007387 */ /* 0x0003e80000100800 */
[----:B------:R3:W-:Y:S04]  /*21b40*/  LDGSTS.E [R6+0x40b00], desc[UR28][R4.64], P3 ;  /* 0x40b0000004067fae */ /* 0x0007e800099a101c */
[----:B------:R1:W-:Y:S04]  /*21b50*/  STL [R1+0x2b4], R16 ;  /* 0x0002b41001007387 */ /* 0x0003e80000100800 */
[----:B------:R-:W4:Y:S01]  /*21b60*/  LDL.LU R22, [R1+0x354] ;  /* 0x0003540001167983 */ /* 0x000f220000300800 */
[----:B---3--:R-:W-:-:S03]  /*21b70*/  IMAD.MOV.U32 R4, RZ, RZ, R7 ;  /* 0x000000ffff047224 */ /* 0x008fc600078e0007 */
[----:B-1----:R-:W3:Y:S04]  /*21b80*/  LDL.LU R7, [R1+0x358] ;  /* 0x0003580001077983 */ /* 0x002ee80000300800 */
[----:B------:R-:W3:Y:S04]  /*21b90*/  LDL.LU R21, [R1+0x374] ;  /* 0x0003740001157983 */ /* 0x000ee80000300800 */
[----:B------:R-:W3:Y:S01]  /*21ba0*/  LDL.LU R20, [R1+0x378] ;  /* 0x0003780001147983 */ /* 0x000ee20000300800 */
[----:B-----5:R-:W-:Y:S02]  /*21bb0*/  IADD3 R14, P4, PT, R14, UR12, RZ ;  /* 0x0000000c0e0e7c10 */ /* 0x020fe4000ff9e0ff */
[----:B------:R-:W-:-:S03]  /*21bc0*/  IADD3 R12, P5, PT, R12, UR12, RZ ;  /* 0x0000000c0c0c7c10 */ /* 0x000fc6000ffbe0ff */
[----:B------:R-:W-:Y:S01]  /*21bd0*/  STL [R1+0x2d8], R14 ;  /* 0x0002d80e01007387 */ /* 0x000fe20000100800 */
[----:B--2---:R-:W-:Y:S02]  /*21be0*/  IADD3.X R15, PT, PT, R15, UR13, RZ, P4, !PT ;  /* 0x0000000d0f0f7c10 */ /* 0x004fe4000a7fe4ff */
[----:B------:R-:W-:-:S03]  /*21bf0*/  IADD3.X R13, PT, PT, R13, UR13, RZ, P5, !PT ;  /* 0x0000000d0d0d7c10 */ /* 0x000fc6000affe4ff */
[----:B------:R1:W-:Y:S01]  /*21c00*/  STL [R1+0x2d4], R15 ;  /* 0x0002d40f01007387 */ /* 0x0003e20000100800 */
[----:B------:R-:W-:-:S03]  /*21c10*/  IMAD.MOV.U32 R5, RZ, RZ, R16 ;  /* 0x000000ffff057224 */ /* 0x000fc600078e0010 */
[----:B------:R-:W-:Y:S04]  /*21c20*/  STL [R1+0x2f8], R12 ;  /* 0x0002f80c01007387 */ /* 0x000fe80000100800 */
[----:B------:R-:W2:Y:S04]  /*21c30*/  LDL.LU R18, [R1+0x398] ;  /* 0x0003980001127983 */ /* 0x000ea80000300800 */
[----:B------:R5:W-:Y:S04]  /*21c40*/  STL [R1+0x2f4], R13 ;  /* 0x0002f40d01007387 */ /* 0x000be80000100800 */
[----:B------:R-:W2:Y:S04]  /*21c50*/  LDL.LU R16, [R1+0x3b8] ;  /* 0x0003b80001107983 */ /* 0x000ea80000300800 */
[----:B------:R-:W2:Y:S04]  /*21c60*/  LDL.LU R19, [R1+0x394] ;  /* 0x0003940001137983 */ /* 0x000ea80000300800 */
[----:B------:R1:W-:Y:S04]  /*21c70*/  LDGSTS.E [R6+0x40f00], desc[UR28][R4.64], P3 ;  /* 0x40f0000004067fae */ /* 0x0003e800099a101c */
[----:B------:R-:W2:Y:S01]  /*21c80*/  LDL.LU R17, [R1+0x3b4] ;  /* 0x0003b40001117983 */ /* 0x000ea20000300800 */
[----:B-1----:R-:W-:Y:S01]  /*21c90*/  MOV R4, R14 ;  /* 0x0000000e00047202 */ /* 0x002fe20000000f00 */
[----:B------:R-:W-:-:S02]  /*21ca0*/  IMAD.MOV.U32 R5, RZ, RZ, R15 ;  /* 0x000000ffff057224 */ /* 0x000fc400078e000f */
[----:B------:R-:W2:Y:S04]  /*21cb0*/  LDL.LU R15, [R1+0x3d4] ;  /* 0x0003d400010f7983 */ /* 0x000ea80000300800 */
[----:B------:R-:W2:Y:S04]  /*21cc0*/  LDL.LU R14, [R1+0x3d8] ;  /* 0x0003d800010e7983 */ /* 0x000ea80000300800 */
[----:B------:R1:W-:Y:S02]  /*21cd0*/  LDGSTS.E [R6+0x41300], desc[UR28][R4.64], P3 ;  /* 0x4130000004067fae */ /* 0x0003e400099a101c */
[----:B-1----:R-:W-:-:S02]  /*21ce0*/  IMAD.MOV.U32 R4, RZ, RZ, R12 ;  /* 0x000000ffff047224 */ /* 0x002fc400078e000c */
[----:B------:R-:W-:Y:S02]  /*21cf0*/  IMAD.MOV.U32 R5, RZ, RZ, R13 ;  /* 0x000000ffff057224 */ /* 0x000fe400078e000d */
[----:B-----5:R-:W5:Y:S04]  /*21d00*/  LDL.LU R13, [R1+0x3f4] ;  /* 0x0003f400010d7983 */ /* 0x020f680000300800 */
[----:B------:R-:W5:Y:S04]  /*21d10*/  LDL.LU R12, [R1+0x3f8] ;  /* 0x0003f800010c7983 */ /* 0x000f680000300800 */
[----:B------:R1:W-:Y:S01]  /*21d20*/  LDGSTS.E [R6+0x41700], desc[UR28][R4.64], P3 ;  /* 0x4170000004067fae */ /* 0x0003e200099a101c */
[----:B------:R-:W-:-:S04]  /*21d30*/  IADD3 R8, P4, PT, R8, UR12, RZ ;  /* 0x0000000c08087c10 */ /* 0x000fc8000ff9e0ff */
[----:B------:R-:W-:Y:S02]  /*21d40*/  IADD3.X R10, PT, PT, R10, UR13, RZ, P4, !PT ;  /* 0x0000000d0a0a7c10 */ /* 0x000fe4000a7fe4ff */
[----:B----4-:R-:W-:Y:S01]  /*21d50*/  IADD3 R9, P5, PT, R9, UR12, RZ ;  /* 0x0000000c09097c10 */ /* 0x010fe2000ffbe0ff */
[----:B------:R-:W-:Y:S01]  /*21d60*/  STL [R1+0x318], R8 ;  /* 0x0003180801007387 */ /* 0x000fe20000100800 */
[----:B-1----:R-:W-:Y:S02]  /*21d70*/  IMAD.MOV.U32 R4, RZ, RZ, R8 ;  /* 0x000000ffff047224 */ /* 0x002fe400078e0008 */
[----:B------:R-:W-:Y:S01]  /*21d80*/  IADD3.X R11, PT, PT, R11, UR13, RZ, P5, !PT ;  /* 0x0000000d0b0b7c10 */ /* 0x000fe2000affe4ff */
[----:B------:R-:W-:Y:S01]  /*21d90*/  IMAD.MOV.U32 R5, RZ, RZ, R10 ;  /* 0x000000ffff057224 */ /* 0x000fe200078e000a */
[----:B------:R1:W-:Y:S04]  /*21da0*/  STL [R1+0x314], R10 ;  /* 0x0003140a01007387 */ /* 0x0003e80000100800 */
[----:B------:R-:W-:Y:S04]  /*21db0*/  STL [R1+0x338], R9 ;  /* 0x0003380901007387 */ /* 0x000fe80000100800 */
[----:B------:R4:W-:Y:S04]  /*21dc0*/  LDGSTS.E [R6+0x41b00], desc[UR28][R4.64], P3 ;  /* 0x41b0000004067fae */ /* 0x0009e800099a101c */
[----:B-1----:R-:W5:Y:S04]  /*21dd0*/  LDL.LU R10, [R1+0x418] ;  /* 0x00041800010a7983 */ /* 0x002f680000300800 */
[----:B------:R1:W-:Y:S04]  /*21de0*/  STL [R1+0x334], R11 ;  /* 0x0003340b01007387 */ /* 0x0003e80000100800 */
[----:B------:R-:W5:Y:S01]  /*21df0*/  LDL.LU R8, [R1+0x438] ;  /* 0x0004380001087983 */ /* 0x000f620000300800 */
[----:B----4-:R-:W-:-:S03]  /*21e00*/  IMAD.MOV.U32 R5, RZ, RZ, R11 ;  /* 0x000000ffff057224 */ /* 0x010fc600078e000b */
[----:B-1----:R-:W4:Y:S01]  /*21e10*/  LDL.LU R11, [R1+0x414] ;  /* 0x00041400010b7983 */ /* 0x002f220000300800 */
[----:B------:R-:W-:-:S03]  /*21e20*/  MOV R4, R9 ;  /* 0x0000000900047202 */ /* 0x000fc60000000f00 */
[----:B------:R-:W4:Y:S04]  /*21e30*/  LDL.LU R9, [R1+0x434] ;  /* 0x0004340001097983 */ /* 0x000f280000300800 */
[----:B------:R1:W-:Y:S01]  /*21e40*/  LDGSTS.E [R6+0x41f00], desc[UR28][R4.64], P3 ;  /* 0x41f0000004067fae */ /* 0x0003e200099a101c */
[----:B---3--:R-:W-:-:S04]  /*21e50*/  IADD3 R7, P4, PT, R7, UR12, RZ ;  /* 0x0000000c07077c10 */ /* 0x008fc8000ff9e0ff */
[----:B------:R-:W-:Y:S01]  /*21e60*/  IADD3.X R22, PT, PT, R22, UR13, RZ, P4, !PT ;  /* 0x0000000d16167c10 */ /* 0x000fe2000a7fe4ff */
[----:B------:R3:W-:Y:S01]  /*21e70*/  STL [R1+0x358], R7 ;  /* 0x0003580701007387 */ /* 0x0007e20000100800 */
[----:B------:R-:W-:-:S03]  /*21e80*/  IADD3 R20, P5, PT, R20, UR12, RZ ;  /* 0x0000000c14147c10 */ /* 0x000fc6000ffbe0ff */
[----:B------:R2:W-:Y:S01]  /*21e90*/  STL [R1+0x354], R22 ;  /* 0x0003541601007387 */ /* 0x0005e20000100800 */
[----:B-1----:R-:W-:-:S03]  /*21ea0*/  IMAD.MOV.U32 R4, RZ, RZ, R7 ;  /* 0x000000ffff047224 */ /* 0x002fc600078e0007 */
[----:B------:R1:W-:Y:S04]  /*21eb0*/  STL [R1+0x378], R20 ;  /* 0x0003781401007387 */ /* 0x0003e80000100800 */
[----:B---3--:R-:W3:Y:S01]  /*21ec0*/  LDL R7, [R1+0x43c] ;  /* 0x00043c0001077983 */ /* 0x008ee20000100800 */
[----:B------:R-:W-:Y:S01]  /*21ed0*/  IMAD.MOV.U32 R5, RZ, RZ, R22 ;  /* 0x000000ffff057224 */ /* 0x000fe200078e0016 */
[----:B------:R-:W-:-:S04]  /*21ee0*/  IADD3.X R21, PT, PT, R21, UR13, RZ, P5, !PT ;  /* 0x0000000d15157c10 */ /* 0x000fc8000affe4ff */
[----:B------:R1:W-:Y:S02]  /*21ef0*/  LDGSTS.E [R6+0x42300], desc[UR28][R4.64], P3 ;  /* 0x4230000004067fae */ /* 0x0003e400099a101c */
[----:B-1----:R-:W-:Y:S02]  /*21f00*/  IMAD.MOV.U32 R4, RZ, RZ, R20 ;  /* 0x000000ffff047224 */ /* 0x002fe400078e0014 */
[----:B------:R-:W-:-:S05]  /*21f10*/  IMAD.MOV.U32 R5, RZ, RZ, R21 ;  /* 0x000000ffff057224 */ /* 0x000fca00078e0015 */
[----:B------:R1:W-:Y:S01]  /*21f20*/  LDGSTS.E [R6+0x42700], desc[UR28][R4.64], P3 ;  /* 0x4270000004067fae */ /* 0x0003e200099a101c */
[----:B--2---:R-:W-:Y:S02]  /*21f30*/  IADD3 R18, P4, PT, R18, UR12, RZ ;  /* 0x0000000c12127c10 */ /* 0x004fe4000ff9e0ff */
[----:B------:R-:W-:Y:S02]  /*21f40*/  IADD3 R16, P5, PT, R16, UR12, RZ ;  /* 0x0000000c10107c10 */ /* 0x000fe4000ffbe0ff */
[----:B------:R-:W-:Y:S02]  /*21f50*/  IADD3.X R19, PT, PT, R19, UR13, RZ, P4, !PT ;  /* 0x0000000d13137c10 */ /* 0x000fe4000a7fe4ff */
[----:B-1----:R-:W-:-:S03]  /*21f60*/  MOV R4, R18 ;  /* 0x0000001200047202 */ /* 0x002fc60000000f00 */
[----:B------:R-:W-:Y:S01]  /*21f70*/  IMAD.MOV.U32 R5, RZ, RZ, R19 ;  /* 0x000000ffff057224 */ /* 0x000fe200078e0013 */
[----:B------:R-:W-:-:S04]  /*21f80*/  IADD3.X R17, PT, PT, R17, UR13, RZ, P5, !PT ;  /* 0x0000000d11117c10 */ /* 0x000fc8000affe4ff */
[----:B------:R1:W-:Y:S01]  /*21f90*/  LDGSTS.E [R6+0x42b00], desc[UR28][R4.64], P3 ;  /* 0x42b0000004067fae */ /* 0x0003e200099a101c */
[----:B------:R-:W-:Y:S01]  /*21fa0*/  IADD3 R14, P4, PT, R14, UR12, RZ ;  /* 0x0000000c0e0e7c10 */ /* 0x000fe2000ff9e0ff */
[----:B-1----:R-:W-:Y:S02]  /*21fb0*/  IMAD.MOV.U32 R4, RZ, RZ, R16 ;  /* 0x000000ffff047224 */ /* 0x002fe400078e0010 */
[----:B------:R-:W-:Y:S01]  /*21fc0*/  IMAD.MOV.U32 R5, RZ, RZ, R17 ;  /* 0x000000ffff057224 */ /* 0x000fe200078e0011 */
[----:B------:R-:W-:-:S04]  /*21fd0*/  IADD3.X R15, PT, PT, R15, UR13, RZ, P4, !PT ;  /* 0x0000000d0f0f7c10 */ /* 0x000fc8000a7fe4ff */
[----:B------:R1:W-:Y:S04]  /*21fe0*/  LDGSTS.E [R6+0x42f00], desc[UR28][R4.64], P3 ;  /* 0x42f0000004067fae */ /* 0x0003e800099a101c */
[----:B------:R2:W-:Y:S01]  /*21ff0*/  STL [R1+0x374], R21 ;  /* 0x0003741501007387 */ /* 0x0005e20000100800 */
[----:B-1----:R-:W-:Y:S01]  /*22000*/  IMAD.MOV.U32 R4, RZ, RZ, R14 ;  /* 0x000000ffff047224 */ /* 0x002fe200078e000e */
[----:B-----5:R-:W-:Y:S01]  /*22010*/  IADD3 R12, P5, PT, R12, UR12, RZ ;  /* 0x0000000c0c0c7c10 */ /* 0x020fe2000ffbe0ff */
[----:B------:R-:W-:-:S03]  /*22020*/  IMAD.MOV.U32 R5, RZ, RZ, R15 ;  /* 0x000000ffff057224 */ /* 0x000fc600078e000f */
[----:B------:R-:W-:Y:S02]  /*22030*/  IADD3.X R13, PT, PT, R13, UR13, RZ, P5, !PT ;  /* 0x0000000d0d0d7c10 */ /* 0x000fe4000affe4ff */
[----:B------:R1:W-:Y:S04]  /*22040*/  LDGSTS.E [R6+0x43300], desc[UR28][R4.64], P3 ;  /* 0x4330000004067fae */ /* 0x0003e800099a101c */
[----:B------:R2:W-:Y:S04]  /*22050*/  STL [R1+0x398], R18 ;  /* 0x0003981201007387 */ /* 0x0005e80000100800 */
[----:B------:R2:W-:Y:S01]  /*22060*/  STL [R1+0x394], R19 ;  /* 0x0003941301007387 */ /* 0x0005e20000100800 */
[----:B-1----:R-:W-:Y:S01]  /*22070*/  MOV R4, R12 ;  /* 0x0000000c00047202 */ /* 0x002fe20000000f00 */
[----:B------:R-:W-:-:S02]  /*22080*/  IMAD.MOV.U32 R5, RZ, RZ, R13 ;  /* 0x000000ffff057224 */ /* 0x000fc400078e000d */
[----:B------:R2:W-:Y:S04]  /*22090*/  STL [R1+0x3b8], R16 ;  /* 0x0003b81001007387 */ /* 0x0005e80000100800 */
[----:B------:R2:W-:Y:S04]  /*220a0*/  STL [R1+0x3b4], R17 ;  /* 0x0003b41101007387 */ /* 0x0005e80000100800 */
[----:B------:R1:W-:Y:S04]  /*220b0*/  LDGSTS.E [R6+0x43700], desc[UR28][R4.64], P3 ;  /* 0x4370000004067fae */ /* 0x0003e800099a101c */
[----:B------:R2:W-:Y:S04]  /*220c0*/  STL [R1+0x3d8], R14 ;  /* 0x0003d80e01007387 */ /* 0x0005e80000100800 */
[----:B------:R2:W-:Y:S04]  /*220d0*/  STL [R1+0x3d4], R15 ;  /* 0x0003d40f01007387 */ /* 0x0005e80000100800 */
[----:B------:R2:W-:Y:S04]  /*220e0*/  STL [R1+0x3f8], R12 ;  /* 0x0003f80c01007387 */ /* 0x0005e80000100800 */
[----:B------:R2:W-:Y:S01]  /*220f0*/  STL [R1+0x3f4], R13 ;  /* 0x0003f40d01007387 */ /* 0x0005e20000100800 */
[----:B------:R-:W-:-:S04]  /*22100*/  UIADD3 UR17, UPT, UPT, UR17, 0x1, URZ ;  /* 0x0000000111117890 */ /* 0x000fc8000fffe0ff */
[----:B------:R-:W-:-:S04]  /*22110*/  UISETP.GT.AND UP1, UPT, UR17, 0x1, UPT ;  /* 0x000000011100788c */ /* 0x000fc8000bf24270 */
[----:B------:R-:W-:Y:S02]  /*22120*/  USEL UR5, URZ, 0x1, !UP1 ;  /* 0x00000001ff057887 */ /* 0x000fe4000c800000 */
[----:B------:R-:W-:Y:S02]  /*22130*/  USEL UR17, UR17, URZ, !UP1 ;  /* 0x000000ff11117287 */ /* 0x000fe4000c800000 */
[----:B------:R-:W-:Y:S01]  /*22140*/  ULOP3.LUT UR5, UR6, UR5, URZ, 0x3c, !UPT ;  /* 0x0000000506057292 */ /* 0x000fe2000f8e3cff */
[----:B------:R-:W-:-:S05]  /*22150*/  IADD3 R10, P4, PT, R10, UR12, RZ ;  /* 0x0000000c0a0a7c10 */ /* 0x000fca000ff9e0ff */
[----:B-1----:R-:W-:Y:S01]  /*22160*/  IMAD.MOV.U32 R4, RZ, RZ, R10 ;  /* 0x000000ffff047224 */ /* 0x002fe200078e000a */
[----:B------:R-:W-:Y:S02]  /*22170*/  IADD3 R8, P5, PT, R8, UR12, RZ ;  /* 0x0000000c08087c10 */ /* 0x000fe4000ffbe0ff */
[----:B----4-:R-:W-:Y:S01]  /*22180*/  IADD3.X R11, PT, PT, R11, UR13, RZ, P4, !PT ;  /* 0x0000000d0b0b7c10 */ /* 0x010fe2000a7fe4ff */
[----:B------:R2:W-:Y:S01]  /*22190*/  STL [R1+0x418], R10 ;  /* 0x0004180a01007387 */ /* 0x0005e20000100800 */
[----:B------:R-:W-:-:S03]  /*221a0*/  IADD3.X R9, PT, PT, R9, UR13, RZ, P5, !PT ;  /* 0x0000000d09097c10 */ /* 0x000fc6000affe4ff */
[----:B------:R-:W-:Y:S01]  /*221b0*/  IMAD.MOV.U32 R5, RZ, RZ, R11 ;  /* 0x000000ffff057224 */ /* 0x000fe200078e000b */
[----:B------:R2:W-:Y:S04]  /*221c0*/  STL [R1+0x414], R11 ;  /* 0x0004140b01007387 */ /* 0x0005e80000100800 */
[----:B------:R1:W-:Y:S04]  /*221d0*/  LDGSTS.E [R6+0x43b00], desc[UR28][R4.64], P3 ;  /* 0x43b0000004067fae */ /* 0x0003e800099a101c */
[----:B------:R2:W-:Y:S04]  /*221e0*/  STL [R1+0x438], R8 ;  /* 0x0004380801007387 */ /* 0x0005e80000100800 */
[----:B------:R2:W-:Y:S01]  /*221f0*/  STL [R1+0x434], R9 ;  /* 0x0004340901007387 */ /* 0x0005e20000100800 */
[----:B-1----:R-:W-:-:S02]  /*22200*/  IMAD.MOV.U32 R4, RZ, RZ, R8 ;  /* 0x000000ffff047224 */ /* 0x002fc400078e0008 */
[----:B------:R-:W-:-:S05]  /*22210*/  IMAD.MOV.U32 R5, RZ, RZ, R9 ;  /* 0x000000ffff057224 */ /* 0x000fca00078e0009 */
[----:B------:R1:W-:Y:S04]  /*22220*/  LDGSTS.E [R6+0x43f00], desc[UR28][R4.64], P3 ;  /* 0x43f0000004067fae */ /* 0x0003e800099a101c */
[----:B------:R-:W0:Y:S01]  /*22230*/  LDGDEPBAR ;  /* 0x00000000000079af */ /* 0x000e220000000000 */
[C---:B---3--:R-:W-:Y:S02]  /*22240*/  ISETP.NE.U32.AND P3, PT, R166.reuse, R7, PT ;  /* 0x00000007a600720c */ /* 0x048fe40003f65070 */
[----:B------:R-:W-:Y:S01]  /*22250*/  IADD3 R166, PT, PT, R166, 0x1, RZ ;  /* 0x00000001a6a67810 */ /* 0x000fe20007ffe0ff */
[----:B-1----:R-:W-:-:S10]  /*22260*/  IMAD.U32 R4, RZ, RZ, UR6 ;  /* 0x00000006ff047e24 */ /* 0x002fd4000f8e00ff */
[----:B--2---:R-:W-:Y:S05]  /*22270*/  @P3 BRA `(.L_x_11) ;  /* 0xffffff7c00a03947 */ /* 0x004fea000383ffff */
.L_x_8:
[----:B------:R-:W1:Y:S01]  /*22280*/  LDC R4, c[0x0][0x3b4] ;  /* 0x0000ed00ff047b82 */ /* 0x000e620000000800 */
[----:B------:R-:W2:Y:S01]  /*22290*/  LDCU UR32, c[0x0][0x3b8] ;  /* 0x00007700ff2077ac */ /* 0x000ea20008000800 */
[----:B------:R-:W3:Y:S01]  /*222a0*/  LDCU.64 UR34, c[0x0][0x398] ;  /* 0x00007300ff2277ac */ /* 0x000ee20008000a00 */
[----:B------:R-:W4:Y:S01]  /*222b0*/  LDCU.128 UR12, c[0x0][0x390] ;  /* 0x00007200ff0c77ac */ /* 0x000f220008000c00 */
[----:B------:R-:W-:Y:S05]  /*222c0*/  @!P2 BRA `(.L_x_12) ;  /* 0x000000000010a947 */ /* 0x000fea0003800000 */
[----:B------:R-:W-:-:S06]  /*222d0*/  USHF.L.U32 UR6, UR6, 0x1f, URZ ;  /* 0x0000001f06067899 */ /* 0x000fcc00080006ff */
[----:B------:R-:W-:-:S04]  /*222e0*/  IMAD.U32 R0, RZ, RZ, UR6 ;  /* 0x00000006ff007e24 */ /* 0x000fc8000f8e00ff */
[----:B------:R-:W4:Y:S02]  /*222f0*/  SYNCS.PHASECHK.TRANS64.TRYWAIT P0, [UR4], R0 ;  /* 0x00000000ff0075a7 */ /* 0x000f240008001104 */
[----:B----4-:R-:W-:Y:S05]  /*22300*/  @!P0 BRA `(.L_x_13) ;  /* 0x0000006400c48947 */ /* 0x010fea0003800000 */
.L_x_12:
[----:B------:R-:W-:-:S04]  /*22310*/  DEPBAR.LE SB0, 0x0 ;  /* 0x000080000000791a */ /* 0x000fc80000000000 */
[----:B------:R-:W-:Y:S01]  /*22320*/  BAR.SYNC.DEFER_BLOCKING 0x0 ;  /* 0x0000000000007b1d */ /* 0x000fe20000010000 */
[C---:B-1---5:R-:W-:Y:S01]  /*22330*/  IMAD R201, R199.reuse, R4, RZ ;  /* 0x00000004c7c97224 */ /* 0x062fe200078e02ff */
[----:B----4-:R-:W-:-:S04]  /*22340*/  ISETP.GE.AND P0, PT, R199, UR14, PT ;  /* 0x0000000ec7007c0c */ /* 0x010fc8000bf06270 */
[----:B------:R-:W1:Y:S01]  /*22350*/  LDCU.64 UR4, c[0x0][0x398] ;  /* 0x00007300ff0477ac */ /* 0x000e620008000a00 */
[----:B--2---:R-:W-:Y:S01]  /*22360*/  IMAD R0, R198, UR32, RZ ;  /* 0x00000020c6007c24 */ /* 0x004fe2000f8e02ff */
[----:B------:R-:W2:Y:S01]  /*22370*/  LDCU.64 UR30, c[0x0][0x398] ;  /* 0x00007300ff1e77ac */ /* 0x000ea20008000a00 */
[----:B------:R-:W4:Y:S01]  /*22380*/  LDCU.64 UR26, c[0x0][0x398] ;  /* 0x00007300ff1a77ac */ /* 0x000f220008000a00 */
[----:B------:R-:W3:Y:S01]  /*22390*/  LDCU.64 UR24, c[0x0][0x398] ;  /* 0x00007300ff1877ac */ /* 0x000ee20008000a00 */
[----:B------:R-:W1:Y:S01]  /*223a0*/  LDCU.64 UR20, c[0x0][0x398] ;  /* 0x00007300ff1477ac */ /* 0x000e620008000a00 */
[----:B------:R-:W1:Y:S02]  /*223b0*/  @!P1 SYNCS.CCTL.IV [UR9+0x68000] ;  /* 0x06800000ff0099b1 */ /* 0x000e640008000009 */
[----:B-1----:R-:W-:Y:S01]  /*223c0*/  BAR.SYNC.DEFER_BLOCKING 0x0 ;  /* 0x0000000000007b1d */ /* 0x002fe20000010000 */
[----:B------:R-:W-:-:S05]  /*223d0*/  LEA R2, P2, R201, UR12, 0x2 ;  /* 0x0000000cc9027c11 */ /* 0x000fca000f8410ff */
[----:B------:R-:W1:Y:S01]  /*223e0*/  LDCU.64 UR22, c[0x0][0x398] ;  /* 0x00007300ff1677ac */ /* 0x000e620008000a00 */
[----:B------:R-:W1:Y:S01]  /*223f0*/  LDTM.x64 R8, tmem[UR11] ;  /* 0x0000000b000879ee */ /* 0x000e620008340000 */
[----:B---3--:R-:W-:Y:S01]  /*22400*/  ISETP.LT.AND P0, PT, R198, UR35, !P0 ;  /* 0x00000023c6007c0c */ /* 0x008fe2000c701270 */
[----:B------:R-:W-:Y:S01]  /*22410*/  LDTM.x64 R132, tmem[UR11+0x40] ;  /* 0x0000400b008479ee */ /* 0x000fe20008340000 */
[----:B------:R-:W-:Y:S01]  /*22420*/  LEA.HI.X.SX32 R3, R201, UR13, 0x2, P2 ;  /* 0x0000000dc9037c11 */ /* 0x000fe200090f16ff */
[----:B------:R-:W-:Y:S01]  /*22430*/  IMAD R201, R4, 0x80, R201 ;  /* 0x0000008004c97824 */ /* 0x000fe200078e02c9 */
[----:B------:R-:W3:Y:S01]  /*22440*/  LDCU.64 UR16, c[0x0][0x398] ;  /* 0x00007300ff1077ac */ /* 0x000ee20008000a00 */
[----:B------:R-:W-:Y:S01]  /*22450*/  IMAD.WIDE R196, R0, 0x4, R2 ;  /* 0x0000000400c47825 */ /* 0x000fe200078e0202 */
[----:B------:R-:W2:Y:S01]  /*22460*/  LDCU.64 UR18, c[0x0][0x398] ;  /* 0x00007300ff1277ac */ /* 0x000ea20008000a00 */
[----:B------:R-:W2:Y:S01]  /*22470*/  LDCU.64 UR6, c[0x0][0x398] ;  /* 0x00007300ff0677ac */ /* 0x000ea20008000a00 */
[----:B------:R-:W2:Y:S01]  /*22480*/  @!P1 SYNCS.CCTL.IV [UR9+0x68008] ;  /* 0x06800800ff0099b1 */ /* 0x000ea20008000009 */
[----:B------:R-:W2:Y:S01]  /*22490*/  LDCU.64 UR8, c[0x0][0x398] ;  /* 0x00007300ff0877ac */ /* 0x000ea20008000a00 */
[----:B------:R-:W2:Y:S01]  /*224a0*/  LDCU UR47, c[0x0][0x398] ;  /* 0x00007300ff2f77ac */ /* 0x000ea20008000800 */
[----:B-1----:R-:W-:Y:S01]  /*224b0*/  STL [R1+0x4], R9 ;  /* 0x0000040901007387 */ /* 0x002fe20000100800 */
[----:B------:R-:W-:Y:S01]  /*224c0*/  IMAD.MOV.U32 R207, RZ, RZ, R68 ;  /* 0x000000ffffcf7224 */ /* 0x000fe200078e0044 */
[----:B------:R-:W-:Y:S01]  /*224d0*/  MOV R250, R25 ;  /* 0x0000001900fa7202 */ /* 0x000fe20000000f00 */
[----:B------:R-:W-:Y:S01]  /*224e0*/  IMAD.MOV.U32 R206, RZ, RZ, R69 ;  /* 0x000000ffffce7224 */ /* 0x000fe200078e0045 */
[----:B------:R-:W-:Y:S01]  /*224f0*/  STL.64 [R1+0x8], R10 ;  /* 0x0000080a01007387 */ /* 0x000fe20000100a00 */
        /* <DEDUP_REMOVED lines=15> */
[----:B------:R-:W1:Y:S01]  /*225f0*/  LDTM.x64 R68, tmem[UR11+0x80] ;  /* 0x0000800b004479ee */ /* 0x000e620008340000 */
        /* <DEDUP_REMOVED lines=8> */
[----:B------:R-:W-:Y:S01]  /*22680*/  MOV R208, R67 ;  /* 0x0000004300d07202 */ /* 0x000fe20000000f00 */
[----:B------:R-:W-:Y:S01]  /*22690*/  IMAD.MOV.U32 R241, RZ, RZ, R34 ;  /* 0x000000fffff17224 */ /* 0x000fe200078e0022 */
[----:B------:R-:W-:Y:S01]  /*226a0*/  STL [R1+0x38], R22 ;  /* 0x0000381601007387 */ /* 0x000fe20000100800 */
[----:B------:R-:W-:Y:S01]  /*226b0*/  IMAD.MOV.U32 R240, RZ, RZ, R35 ;  /* 0x000000fffff07224 */ /* 0x000fe200078e0023 */
[----:B------:R-:W1:Y:S01]  /*226c0*/  LDCU UR48, c[0x0][0x398] ;  /* 0x00007300ff3077ac */ /* 0x000e620008000800 */
[----:B------:R-:W-:Y:S01]  /*226d0*/  IMAD.MOV.U32 R239, RZ, RZ, R36 ;  /* 0x000000ffffef7224 */ /* 0x000fe200078e0024 */
[----:B------:R2:W-:Y:S01]  /*226e0*/  STL [R1+0x6c8], R249 ;  /* 0x0006c8f901007387 */ /* 0x0005e20000100800 */
[----:B------:R-:W-:Y:S01]  /*226f0*/  IMAD.MOV.U32 R237, RZ, RZ, R38 ;  /* 0x000000ffffed7224 */ /* 0x000fe200078e0026 */
[----:B------:R-:W1:Y:S01]  /*22700*/  LDCU UR73, c[0x0][0x398] ;  /* 0x00007300ff4977ac */ /* 0x000e620008000800 */
[----:B------:R-:W-:-:S02]  /*22710*/  IMAD.MOV.U32 R236, RZ, RZ, R39 ;  /* 0x000000ffffec7224 */ /* 0x000fc400078e0027 */
[----:B------:R-:W-:Y:S01]  /*22720*/  IMAD.MOV.U32 R235, RZ, RZ, R40 ;  /* 0x000000ffffeb7224 */ /* 0x000fe200078e0028 */
[----:B------:R-:W1:Y:S01]  /*22730*/  LDCU UR52, c[0x0][0x398] ;  /* 0x00007300ff3477ac */ /* 0x000e620008000800 */
[----:B------:R-:W-:Y:S02]  /*22740*/  IMAD.MOV.U32 R234, RZ, RZ, R41 ;  /* 0x000000ffffea7224 */ /* 0x000fe400078e0029 */
[----:B------:R-:W-:Y:S01]  /*22750*/  IMAD.MOV.U32 R233, RZ, RZ, R42 ;  /* 0x000000ffffe97224 */ /* 0x000fe200078e002a */
[----:B--2---:R-:W2:Y:S01]  /*22760*/  LDL.LU R249, [R1+0x8] ;  /* 0x0000080001f97983 */ /* 0x004ea20000300800 */
[----:B------:R-:W-:Y:S01]  /*22770*/  IMAD.MOV.U32 R231, RZ, RZ, R44 ;  /* 0x000000ffffe77224 */ /* 0x000fe200078e002c */
[----:B------:R-:W1:Y:S01]  /*22780*/  LDCU UR71, c[0x0][0x398] ;  /* 0x00007300ff4777ac */ /* 0x000e620008000800 */
[----:B------:R-:W-:Y:S02]  /*22790*/  IMAD.MOV.U32 R230, RZ, RZ, R45 ;  /* 0x000000ffffe67224 */ /* 0x000fe400078e002d */
[----:B------:R-:W-:Y:S01]  /*227a0*/  IMAD.MOV.U32 R229, RZ, RZ, R46 ;  /* 0x000000ffffe57224 */ /* 0x000fe200078e002e */
[----:B------:R-:W1:Y:S01]  /*227b0*/  LDCU UR59, c[0x0][0x398] ;  /* 0x00007300ff3b77ac */ /* 0x000e620008000800 */
[----:B------:R-:W-:-:S02]  /*227c0*/  IMAD.MOV.U32 R228, RZ, RZ, R47 ;  /* 0x000000ffffe47224 */ /* 0x000fc400078e002f */
[----:B------:R-:W-:Y:S01]  /*227d0*/  IMAD.MOV.U32 R227, RZ, RZ, R48 ;  /* 0x000000ffffe37224 */ /* 0x000fe200078e0030 */
[----:B------:R-:W1:Y:S01]  /*227e0*/  LDCU UR72, c[0x0][0x398] ;  /* 0x00007300ff4877ac */ /* 0x000e620008000800 */
[----:B------:R-:W-:Y:S02]  /*227f0*/  IMAD.MOV.U32 R225, RZ, RZ, R50 ;  /* 0x000000ffffe17224 */ /* 0x000fe400078e0032 */
        /* <DEDUP_REMOVED lines=21> */
[----:B------:R-:W1:Y:S01]  /*22950*/  LDTM.x64 R4, tmem[UR11+0xc0] ;  /* 0x0000c00b000479ee */ /* 0x000e620008340000 */
[----:B------:R-:W-:Y:S01]  /*22960*/  NOP ;  /* 0x0000000000007918 */ /* 0x000fe20000000000 */
[----:B------:R3:W-:Y:S01]  /*22970*/  @P0 STG.E desc[UR28][R196.64], R202 ;  /* 0x000000cac4000986 */ /* 0x0007e2000c10191c */
[----:B------:R-:W-:Y:S01]  /*22980*/  ISETP.GE.AND P0, PT, R198, UR15, PT ;  /* 0x0000000fc6007c0c */ /* 0x000fe2000bf06270 */
[----:B------:R-:W1:Y:S03]  /*22990*/  LDCU UR11, c[0x0][0x398] ;  /* 0x00007300ff0b77ac */ /* 0x000e660008000800 */
[----:B------:R-:W-:Y:S01]  /*229a0*/  ISETP.LT.AND P0, PT, R200, UR4, !P0 ;  /* 0x00000004c8007c0c */ /* 0x000fe2000c701270 */
[----:B------:R4:W-:Y:S01]  /*229b0*/  STL [R1+0x6c4], R250 ;  /* 0x0006c4fa01007387 */ /* 0x0009e20000100800 */
[----:B------:R-:W1:Y:S01]  /*229c0*/  LDCU UR4, c[0x0][0x398] ;  /* 0x00007300ff0477ac */ /* 0x000e620008000800 */
[----:B------:R-:W2:Y:S01]  /*229d0*/  LDCU UR49, c[0x0][0x398] ;  /* 0x00007300ff3177ac */ /* 0x000ea20008000800 */
[C---:B---3--:R-:W-:Y:S01]  /*229e0*/  LEA R196, P1, R201.reuse, UR12, 0x2 ;  /* 0x0000000cc9c47c11 */ /* 0x048fe2000f8210ff */
[----:B------:R-:W3:Y:S03]  /*229f0*/  LDCU UR39, c[0x0][0x398] ;  /* 0x00007300ff2777ac */ /* 0x000ee60008000800 */
[----:B------:R-:W-:Y:S01]  /*22a00*/  LEA.HI.X.SX32 R197, R201, UR13, 0x2, P1 ;  /* 0x0000000dc9c57c11 */ /* 0x000fe200088f16ff */
[----:B----4-:R-:W4:Y:S01]  /*22a10*/  LDL.LU R250, [R1+0xc] ;  /* 0x00000c0001fa7983 */ /* 0x010f220000300800 */
[----:B------:R-:W3:Y:S01]  /*22a20*/  LDCU.64 UR12, c[0x0][0x398] ;  /* 0x00007300ff0c77ac */ /* 0x000ee20008000a00 */
[----:B------:R-:W-:-:S02]  /*22a30*/  IMAD.WIDE R202, R0, 0x4, R196 ;  /* 0x0000000400ca7825 */ /* 0x000fc400078e02c4 */
[----:B------:R3:W-:Y:S01]  /*22a40*/  STL [R1+0x6c0], R251 ;  /* 0x0006c0fb01007387 */ /* 0x0007e20000100800 */
[----:B------:R-:W2:Y:S03]  /*22a50*/  LDCU UR45, c[0x0][0x39c] ;  /* 0x00007380ff2d77ac */ /* 0x000ea60008000800 */
[----:B-1----:R1:W-:Y:S01]  /*22a60*/  @P0 STG.E desc[UR28][R202.64], R68 ;  /* 0x00000044ca000986 */ /* 0x0023e2000c10191c */
[----:B------:R-:W2:Y:S01]  /*22a70*/  LDCU UR69, c[0x0][0x398] ;  /* 0x00007300ff4577ac */ /* 0x000ea20008000800 */
[----:B------:R-:W2:Y:S02]  /*22a80*/  LDCU UR54, c[0x0][0x39c] ;  /* 0x00007380ff3677ac */ /* 0x000ea40008000800 */
[----:B---3--:R-:W3:Y:S01]  /*22a90*/  LDL.LU R251, [R1+0x10] ;  /* 0x0000100001fb7983 */ /* 0x008ee20000300800 */
[----:B------:R-:W2:Y:S01]  /*22aa0*/  LDCU UR38, c[0x0][0x398] ;  /* 0x00007300ff2677ac */ /* 0x000ea20008000800 */
[----:B-1----:R-:W-:-:S02]  /*22ab0*/  IADD3 R68, PT, PT, R198, 0x1, RZ ;  /* 0x00000001c6447810 */ /* 0x002fc40007ffe0ff */
[----:B------:R1:W-:Y:S01]  /*22ac0*/  STL [R1+0x6bc], R252 ;  /* 0x0006bcfc01007387 */ /* 0x0003e20000100800 */
[----:B------:R-:W2:Y:S01]  /*22ad0*/  LDCU UR35, c[0x0][0x398] ;  /* 0x00007300ff2377ac */ /* 0x000ea20008000800 */
[----:B------:R-:W-:Y:S01]  /*22ae0*/  ISETP.GE.AND P0, PT, R68, UR15, PT ;  /* 0x0000000f44007c0c */ /* 0x000fe2000bf06270 */
[----:B------:R-:W2:Y:S01]  /*22af0*/  LDCU UR65, c[0x0][0x39c] ;  /* 0x00007380ff4177ac */ /* 0x000ea20008000800 */
[----:B------:R-:W2:Y:S01]  /*22b00*/  LDCU UR67, c[0x0][0x398] ;  /* 0x00007300ff4377ac */ /* 0x000ea20008000800 */
[----:B-1----:R-:W2:Y:S01]  /*22b10*/  LDL.LU R252, [R1+0x14] ;  /* 0x0000140001fc7983 */ /* 0x002ea20000300800 */
[----:B------:R-:W1:Y:S03]  /*22b20*/  LDCU UR55, c[0x0][0x39c] ;  /* 0x00007380ff3777ac */ /* 0x000e660008000800 */
[----:B------:R-:W2:Y:S01]  /*22b30*/  LDL.LU R201, [R1+0x38] ;  /* 0x0000380001c97983 */ /* 0x000ea20000300800 */
[----:B------:R-:W1:Y:S03]  /*22b40*/  LDCU UR40, c[0x0][0x398] ;  /* 0x00007300ff2877ac */ /* 0x000e660008000800 */
[----:B------:R-:W2:Y:S01]  /*22b50*/  LDL.LU R68, [R1+0x4] ;  /* 0x0000040001447983 */ /* 0x000ea20000300800 */
[----:B------:R-:W-:Y:S01]  /*22b60*/  ISETP.LT.AND P1, PT, R199, UR30, !P0 ;  /* 0x0000001ec7007c0c */ /* 0x000fe2000c721270 */
[----:B------:R-:W-:Y:S01]  /*22b70*/  VIADD R0, R0, UR32 ;  /* 0x0000002000007c36 */ /* 0x000fe20008000000 */
[----:B------:R-:W-:Y:S01]  /*22b80*/  ISETP.LT.AND P0, PT, R200, UR12, !P0 ;  /* 0x0000000cc8007c0c */ /* 0x000fe2000c701270 */
[----:B------:R-:W1:Y:S02]  /*22b90*/  LDCU UR30, c[0x0][0x398] ;  /* 0x00007300ff1e77ac */ /* 0x000e640008000800 */
[C---:B------:R-:W-:Y:S01]  /*22ba0*/  IMAD.WIDE R202, R0.reuse, 0x4, R2 ;  /* 0x0000000400ca7825 */ /* 0x040fe200078e0202 */
[----:B------:R-:W1:Y:S01]  /*22bb0*/  LDCU UR12, c[0x0][0x39c] ;  /* 0x00007380ff0c77ac */ /* 0x000e620008000800 */
        /* <DEDUP_REMOVED lines=20> */
[----:B--2---:R2:W-:Y:S02]  /*22d00*/  @P1 STG.E desc[UR28][R202.64], R68 ;  /* 0x00000044ca001986 */ /* 0x0045e4000c10191c */
[----:B--2---:R-:W-:-:S04]  /*22d10*/  IMAD.WIDE R202, R0, 0x4, R196 ;  /* 0x0000000400ca7825 */ /* 0x004fc800078e02c4 */
[----:B------:R-:W-:Y:S01]  /*22d20*/  VIADD R68, R198, 0x2 ;  /* 0x00000002c6447836 */ /* 0x000fe20000000000 */
[----:B------:R2:W-:Y:S04]  /*22d30*/  @P0 STG.E desc[UR28][R202.64], R69 ;  /* 0x00000045ca000986 */ /* 0x0005e8000c10191c */
[----:B------:R-:W-:-:S04]  /*22d40*/  ISETP.GE.AND P0, PT, R68, UR15, PT ;  /* 0x0000000f44007c0c */ /* 0x000fc8000bf06270 */
[----:B------:R-:W-:Y:S01]  /*22d50*/  ISETP.LT.AND P1, PT, R199, UR26, !P0 ;  /* 0x0000001ac7007c0c */ /* 0x000fe2000c721270 */
[----:B------:R-:W-:Y:S01]  /*22d60*/  VIADD R0, R0, UR32 ;  /* 0x0000002000007c36 */ /* 0x000fe20008000000 */
[----:B------:R-:W-:Y:S01]  /*22d70*/  ISETP.LT.AND P0, PT, R200, UR24, !P0 ;  /* 0x00000018c8007c0c */ /* 0x000fe2000c701270 */
[----:B------:R-:W1:Y:S01]  /*22d80*/  LDCU UR24, c[0x0][0x398] ;  /* 0x00007300ff1877ac */ /* 0x000e620008000800 */
[----:B--2---:R-:W2:Y:S01]  /*22d90*/  LDL.LU R202, [R1+0x30] ;  /* 0x0000300001ca7983 */ /* 0x004ea20000300800 */
[C---:B------:R-:W-:Y:S01]  /*22da0*/  IMAD.WIDE R68, R0.reuse, 0x4, R2 ;  /* 0x0000000400447825 */ /* 0x040fe200078e0202 */
[----:B------:R-:W1:Y:S02]  /*22db0*/  LDCU UR26, c[0x0][0x398] ;  /* 0x00007300ff1a77ac */ /* 0x000e640008000800 */
[----:B------:R-:W2:Y:S05]  /*22dc0*/  LDL.LU R203, [R1+0x34] ;  /* 0x0000340001cb7983 */ /* 0x000eaa0000300800 */
[----:B------:R1:W-:Y:S02]  /*22dd0*/  @P1 STG.E desc[UR28][R68.64], R249 ;  /* 0x000000f944001986 */ /* 0x0003e4000c10191c */
[----:B-1----:R-:W-:-:S02]  /*22de0*/  IMAD.WIDE R68, R0, 0x4, R196 ;  /* 0x0000000400447825 */ /* 0x002fc400078e02c4 */
[----:B------:R-:W2:Y:S04]  /*22df0*/  LDL.LU R249, [R1+0x6c8] ;  /* 0x0006c80001f97983 */ /* 0x000ea80000300800 */
[----:B------:R1:W-:Y:S02]  /*22e00*/  @P0 STG.E desc[UR28][R68.64], R70 ;  /* 0x0000004644000986 */ /* 0x0003e4000c10191c */
[----:B-1----:R-:W-:Y:S02]  /*22e10*/  VIADD R68, R198, 0x3 ;  /* 0x00000003c6447836 */ /* 0x002fe40000000000 */
[----:B------:R-:W2:Y:S03]  /*22e20*/  LDL.LU R70, [R1+0x18] ;  /* 0x0000180001467983 */ /* 0x000ea60000300800 */
[----:B------:R-:W-:-:S04]  /*22e30*/  ISETP.GE.AND P0, PT, R68, UR15, PT ;  /* 0x0000000f44007c0c */ /* 0x000fc8000bf06270 */
[----:B------:R-:W-:Y:S01]  /*22e40*/  ISETP.LT.AND P1, PT, R199, UR8, !P0 ;  /* 0x00000008c7007c0c */ /* 0x000fe2000c721270 */
[----:B------:R-:W-:Y:S01]  /*22e50*/  VIADD R0, R0, UR32 ;  /* 0x0000002000007c36 */ /* 0x000fe20008000000 */
[----:B------:R-:W-:Y:S01]  /*22e60*/  ISETP.LT.AND P0, PT, R200, UR20, !P0 ;  /* 0x00000014c8007c0c */ /* 0x000fe2000c701270 */
[----:B------:R-:W1:Y:S02]  /*22e70*/  LDCU UR8, c[0x0][0x398] ;  /* 0x00007300ff0877ac */ /* 0x000e640008000800 */
[C---:B------:R-:W-:Y:S01]  /*22e80*/  IMAD.WIDE R68, R0.reuse, 0x4, R2 ;  /* 0x0000000400447825 */ /* 0x040fe200078e0202 */
[----:B------:R-:W1:Y:S07]  /*22e90*/  LDCU UR20, c[0x0][0x398] ;  /* 0x00007300ff1477ac */ /* 0x000e6e0008000800 */
[----:B----4-:R4:W-:Y:S02]  /*22ea0*/  @P1 STG.E desc[UR28][R68.64], R250 ;  /* 0x000000fa44001986 */ /* 0x0109e4000c10191c */
[----:B----4-:R-:W-:-:S02]  /*22eb0*/  IMAD.WIDE R68, R0, 0x4, R196 ;  /* 0x0000000400447825 */ /* 0x010fc400078e02c4 */
[----:B------:R-:W4:Y:S04]  /*22ec0*/  LDL.LU R250, [R1+0x6c4] ;  /* 0x0006c40001fa7983 */ /* 0x000f280000300800 */
[----:B------:R1:W-:Y:S02]  /*22ed0*/  @P0 STG.E desc[UR28][R68.64], R71 ;  /* 0x0000004744000986 */ /* 0x0003e4000c10191c */
[----:B-1----:R-:W-:Y:S01]  /*22ee0*/  IADD3 R68, PT, PT, R198, 0x4, RZ ;  /* 0x00000004c6447810 */ /* 0x002fe20007ffe0ff */
[----:B------:R-:W-:Y:S01]  /*22ef0*/  VIADD R0, R0, UR32 ;  /* 0x0000002000007c36 */ /* 0x000fe20008000000 */
[----:B------:R-:W4:Y:S02]  /*22f00*/  LDL.LU R71, [R1+0x1c] ;  /* 0x00001c0001477983 */ /* 0x000f240000300800 */
[----:B------:R-:W-:-:S04]  /*22f10*/  ISETP.GE.AND P0, PT, R68, UR15, PT ;  /* 0x0000000f44007c0c */ /* 0x000fc8000bf06270 */
[----:B------:R-:W-:Y:S01]  /*22f20*/  ISETP.LT.AND P1, PT, R199, UR22, !P0 ;  /* 0x00000016c7007c0c */ /* 0x000fe2000c721270 */
[----:B------:R-:W-:Y:S01]  /*22f30*/  IMAD.WIDE R68, R0, 0x4, R2 ;  /* 0x0000000400447825 */ /* 0x000fe200078e0202 */
[----:B------:R-:W-:Y:S01]  /*22f40*/  ISETP.LT.AND P0, PT, R200, UR16, !P0 ;  /* 0x00000010c8007c0c */ /* 0x000fe2000c701270 */
[----:B------:R-:W1:Y:S01]  /*22f50*/  LDCU UR16, c[0x0][0x398] ;  /* 0x00007300ff1077ac */ /* 0x000e620008000800 */
[----:B------:R-:W1:Y:S09]  /*22f60*/  LDCU UR22, c[0x0][0x398] ;  /* 0x00007300ff1677ac */ /* 0x000e720008000800 */
[----:B---3--:R3:W-:Y:S02]  /*22f70*/  @P1 STG.E desc[UR28][R68.64], R251 ;  /* 0x000000fb44001986 */ /* 0x0087e4000c10191c */
[----:B---3--:R-:W-:-:S02]  /*22f80*/  IMAD.WIDE R68, R0, 0x4, R196 ;  /* 0x0000000400447825 */ /* 0x008fc400078e02c4 */
[----:B------:R-:W3:Y:S04]  /*22f90*/  LDL.LU R251, [R1+0x6c0] ;  /* 0x0006c00001fb7983 */ /* 0x000ee80000300800 */
[----:B------:R1:W-:Y:S02]  /*22fa0*/  @P0 STG.E desc[UR28][R68.64], R72 ;  /* 0x0000004844000986 */ /* 0x0003e4000c10191c */
[----:B-1----:R-:W-:Y:S02]  /*22fb0*/  VIADD R68, R198, 0x5 ;  /* 0x00000005c6447836 */ /* 0x002fe40000000000 */
[----:B------:R-:W3:Y:S03]  /*22fc0*/  LDL.LU R72, [R1+0x24] ;  /* 0x0000240001487983 */ /* 0x000ee60000300800 */
[----:B------:R-:W-:-:S04]  /*22fd0*/  ISETP.GE.AND P0, PT, R68, UR15, PT ;  /* 0x0000000f44007c0c */ /* 0x000fc8000bf06270 */
[----:B------:R-:W-:Y:S01]  /*22fe0*/  ISETP.LT.AND P1, PT, R199, UR18, !P0 ;  /* 0x00000012c7007c0c */ /* 0x000fe2000c721270 */
[----:B------:R-:W-:Y:S01]  /*22ff0*/  VIADD R0, R0, UR32 ;  /* 0x0000002000007c36 */ /* 0x000fe20008000000 */
[----:B------:R-:W-:Y:S01]  /*23000*/  ISETP.LT.AND P0, PT, R200, UR6, !P0 ;  /* 0x00000006c8007c0c */ /* 0x000fe2000c701270 */
[----:B------:R-:W1:Y:S02]  /*23010*/  LDCU UR6, c[0x0][0x398] ;  /* 0x00007300ff0677ac */ /* 0x000e640008000800 */
[C---:B------:R-:W-:Y:S01]  /*23020*/  IMAD.WIDE R68, R0.reuse, 0x4, R2 ;  /* 0x0000000400447825 */ /* 0x040fe200078e0202 */
[----:B------:R-:W1:Y:S07]  /*23030*/  LDCU UR18, c[0x0][0x398] ;  /* 0x00007300ff1277ac */ /* 0x000e6e0008000800 */
[----:B------:R1:W-:Y:S02]  /*23040*/  @P1 STG.E desc[UR28][R68.64], R252 ;  /* 0x000000fc44001986 */ /* 0x0003e4000c10191c */
[----:B-1----:R-:W-:-:S02]  /*23050*/  IMAD.WIDE R68, R0, 0x4, R196 ;  /* 0x0000000400447825 */ /* 0x002fc400078e02c4 */
[----:B------:R-:W3:Y:S04]  /*23060*/  LDL.LU R252, [R1+0x6bc] ;  /* 0x0006bc0001fc7983 */ /* 0x000ee80000300800 */
[----:B------:R1:W-:Y:S04]  /*23070*/  @P0 STG.E desc[UR28][R68.64], R73 ;  /* 0x0000004944000986 */ /* 0x0003e8000c10191c */
[----:B-1----:R-:W3:Y:S01]  /*23080*/  LDL.LU R73, [R1+0x20] ;  /* 0x0000200001497983 */ /* 0x002ee20000300800 */
[----:B------:R-:W-:-:S05]  /*23090*/  VIADD R68, R198, 0x6 ;  /* 0x00000006c6447836 */ /* 0x000fca0000000000 */
[----:B------:R-:W-:-:S04]  /*230a0*/  ISETP.GE.AND P0, PT, R68, UR15, PT ;  /* 0x0000000f44007c0c */ /* 0x000fc8000bf06270 */
[----:B------:R-:W-:Y:S01]  /*230b0*/  ISETP.LT.AND P1, PT, R199, UR34, !P0 ;  /* 0x00000022c7007c0c */ /* 0x000fe2000c721270 */
[----:B------:R-:W-:Y:S01]  /*230c0*/  VIADD R0, R0, UR32 ;  /* 0x0000002000007c36 */ /* 0x000fe20008000000 */
[----:B------:R-:W-:Y:S01]  /*230d0*/  ISETP.LT.AND P0, PT, R200, UR4, !P0 ;  /* 0x00000004c8007c0c */ /* 0x000fe2000c701270 */
[----:B------:R-:W1:Y:S02]  /*230e0*/  LDCU UR4, c[0x0][0x398] ;  /* 0x00007300ff0477ac */ /* 0x000e640008000800 */
[C---:B------:R-:W-:Y:S01]  /*230f0*/  IMAD.WIDE R68, R0.reuse, 0x4, R2 ;  /* 0x0000000400447825 */ /* 0x040fe200078e0202 */
[----:B------:R-:W1:Y:S07]  /*23100*/  LDCU UR34, c[0x0][0x398] ;  /* 0x00007300ff2277ac */ /* 0x000e6e0008000800 */
[----:B--2---:R2:W-:Y:S02]  /*23110*/  @P1 STG.E desc[UR28][R68.64], R70 ;  /* 0x0000004644001986 */ /* 0x0045e4000c10191c */
[----:B--2---:R-:W-:Y:S01]  /*23120*/  IMAD.WIDE R68, R0, 0x4, R196 ;  /* 0x0000000400447825 */ /* 0x004fe200078e02c4 */
[----:B------:R-:W-:-:S04]  /*23130*/  IADD3 R70, PT, PT, R198, 0x7, RZ ;  /* 0x00000007c6467810 */ /* 0x000fc80007ffe0ff */
[----:B------:R2:W-:Y:S01]  /*23140*/  @P0 STG.E desc[UR28][R68.64], R74 ;  /* 0x0000004a44000986 */ /* 0x0005e2000c10191c */
[----:B------:R-:W-:-:S04]  /*23150*/  ISETP.GE.AND P0, PT, R70, UR15, PT ;  /* 0x0000000f46007c0c */ /* 0x000fc8000bf06270 */
[----:B-1----:R-:W-:Y:S01]  /*23160*/  ISETP.LT.AND P1, PT, R199, UR4, !P0 ;  /* 0x00000004c7007c0c */ /* 0x002fe2000c721270 */
[----:B------:R-:W-:Y:S01]  /*23170*/  VIADD R0, R0, UR32 ;  /* 0x0000002000007c36 */ /* 0x000fe20008000000 */
[----:B------:R-:W-:Y:S01]  /*23180*/  ISETP.LT.AND P0, PT, R200, UR6, !P0 ;  /* 0x00000006c8007c0c */ /* 0x000fe2000c701270 */
[----:B------:R-:W1:Y:S02]  /*23190*/  LDCU UR4, c[0x0][0x398] ;  /* 0x00007300ff0477ac */ /* 0x000e640008000800 */
[----:B--2---:R-:W-:Y:S01]  /*231a0*/  IMAD.WIDE R68, R0, 0x4, R2 ;  /* 0x0000000400447825 */ /* 0x004fe200078e0202 */
[----:B------:R-:W2:Y:S01]  /*231b0*/  LDCU UR6, c[0x0][0x398] ;  /* 0x00007300ff0677ac */ /* 0x000ea20008000800 */
[----:B------:R-:W3:Y:S02]  /*231c0*/  LDL.LU R74, [R1+0x2c] ;  /* 0x00002c00014a7983 */ /* 0x000ee40000300800 */
[----:B------:R-:W-:-:S04]  /*231d0*/  VIADD R70, R198, 0x8 ;  /* 0x00000008c6467836 */ /* 0x000fc80000000000 */
[----:B----4-:R4:W-:Y:S02]  /*231e0*/  @P1 STG.E desc[UR28][R68.64], R71 ;  /* 0x0000004744001986 */ /* 0x0109e4000c10191c */
[----:B----4-:R-:W-:-:S05]  /*231f0*/  IMAD.WIDE R68, R0, 0x4, R196 ;  /* 0x0000000400447825 */ /* 0x010fca00078e02c4 */
[----:B------:R4:W-:Y:S01]  /*23200*/  @P0 STG.E desc[UR28][R68.64], R75 ;  /* 0x0000004b44000986 */ /* 0x0009e2000c10191c */
[----:B------:R-:W-:-:S04]  /*23210*/  ISETP.GE.AND P0, PT, R70, UR15, PT ;  /* 0x0000000f46007c0c */ /* 0x000fc8000bf06270 */
[----:B-1----:R-:W-:Y:S01]  /*23220*/  ISETP.LT.AND P1, PT, R199, UR4, !P0 ;  /* 0x00000004c7007c0c */ /* 0x002fe2000c721270 */
[----:B------:R-:W-:Y:S01]  /*23230*/  VIADD R71, R0, UR32 ;  /* 0x0000002000477c36 */ /* 0x000fe20008000000 */
[----:B--2---:R-:W-:Y:S01]  /*23240*/  ISETP.LT.AND P0, PT, R200, UR6, !P0 ;  /* 0x00000006c8007c0c */ /* 0x004fe2000c701270 */
[----:B------:R-:W1:Y:S02]  /*23250*/  LDCU UR4, c[0x0][0x398] ;  /* 0x00007300ff0477ac */ /* 0x000e640008000800 */
[----:B----4-:R-:W-:Y:S01]  /*23260*/  IMAD.WIDE R68, R71, 0x4, R2 ;  /* 0x0000000447447825 */ /* 0x010fe200078e0202 */
[----:B------:R-:W2:Y:S03]  /*23270*/  LDCU UR6, c[0x0][0x398] ;  /* 0x00007300ff0677ac */ /* 0x000ea60008000800 */
[----:B------:R-:W-:-:S04]  /*23280*/  VIADD R0, R198, 0x9 ;  /* 0x00000009c6007836 */ /* 0x000fc80000000000 */
[----:B---3--:R3:W-:Y:S02]  /*23290*/  @P1 STG.E desc[UR28][R68.64], R73 ;  /* 0x0000004944001986 */ /* 0x0087e4000c10191c */
[----:B---3--:R-:W-:-:S05]  /*232a0*/  IMAD.WIDE R68, R71, 0x4, R196 ;  /* 0x0000000447447825 */ /* 0x008fca00078e02c4 */
[----:B------:R3:W-:Y:S01]  /*232b0*/  @P0 STG.E desc[UR28][R68.64], R76 ;  /* 0x0000004c44000986 */ /* 0x0007e2000c10191c */
[----:B------:R-:W-:-:S04]  /*232c0*/  ISETP.GE.AND P0, PT, R0, UR15, PT ;  /* 0x0000000f00007c0c */ /* 0x000fc8000bf06270 */
[----:B-1----:R-:W-:Y:S01]  /*232d0*/  ISETP.LT.AND P1, PT, R199, UR4, !P0 ;  /* 0x00000004c7007c0c */ /* 0x002fe2000c721270 */
[----:B------:R-:W-:Y:S01]  /*232e0*/  VIADD R71, R71, UR32 ;  /* 0x0000002047477c36 */ /* 0x000fe20008000000 */
[----:B------:R-:W-:Y:S01]  /*232f0*/  IADD3 R0, PT, PT, R198, 0xa, RZ ;  /* 0x0000000ac6007810 */ /* 0x000fe20007ffe0ff */
[----:B------:R-:W1:Y:S02]  /*23300*/  LDCU UR4, c[0x0][0x398] ;  /* 0x00007300ff0477ac */ /* 0x000e640008000800 */
[----:B---3--:R-:W-:-:S08]  /*23310*/  IMAD.WIDE R68, R71, 0x4, R2 ;  /* 0x0000000447447825 */ /* 0x008fd000078e0202 */
[----:B------:R3:W-:Y:S04]  /*23320*/  @P1 STG.E desc[UR28][R68.64], R72 ;  /* 0x0000004844001986 */ /* 0x0007e8000c10191c */
[----:B---3--:R-:W3:Y:S01]  /*23330*/  LDL.LU R72, [R1+0x28] ;  /* 0x0000280001487983 */ /* 0x008ee20000300800 */
[----:B------:R-:W-:Y:S01]  /*23340*/  ISETP.LT.AND P1, PT, R200, UR18, !P0 ;  /* 0x00000012c8007c0c */ /* 0x000fe2000c721270 */
[----:B------:R-:W-:Y:S01]  /*23350*/  IMAD.WIDE R68, R71, 0x4, R196 ;  /* 0x0000000447447825 */ /* 0x000fe200078e02c4 */
[----:B------:R-:W-:Y:S01]  /*23360*/  ISETP.GE.AND P0, PT, R0, UR15, PT ;  /* 0x0000000f00007c0c */ /* 0x000fe2000bf06270 */
[----:B------:R-:W4:Y:S02]  /*23370*/  LDCU UR18, c[0x0][0x39c] ;  /* 0x00007380ff1277ac */ /* 0x000f240008000800 */
[----:B------:R-:W-:-:S02]  /*23380*/  VIADD R0, R198, 0xb ;  /* 0x0000000bc6007836 */ /* 0x000fc40000000000 */
[----:B------:R-:W-:-:S06]  /*23390*/  VIADD R73, R71, UR32 ;  /* 0x0000002047497c36 */ /* 0x000fcc0008000000 */
[----:B------:R1:W-:Y:S01]  /*233a0*/  @P1 STG.E desc[UR28][R68.64], R77 ;  /* 0x0000004d44001986 */ /* 0x0003e2000c10191c */
[----:B------:R-:W-:Y:S01]  /*233b0*/  ISETP.LT.AND P1, PT, R199, UR47, !P0 ;  /* 0x0000002fc7007c0c */ /* 0x000fe2000c721270 */
[C---:B------:R-:W-:Y:S01]  /*233c0*/  IMAD.WIDE R70, R73.reuse, 0x4, R2 ;  /* 0x0000000449467825 */ /* 0x040fe200078e0202 */
[----:B------:R-:W-:Y:S01]  /*233d0*/  ISETP.LT.AND P0, PT, R200, UR24, !P0 ;  /* 0x00000018c8007c0c */ /* 0x000fe2000c701270 */
[----:B------:R-:W2:Y:S01]  /*233e0*/  LDCU UR24, c[0x0][0x39c] ;  /* 0x00007380ff1877ac */ /* 0x000ea20008000800 */
[----:B------:R-:W-:Y:S01]  /*233f0*/  ISETP.GE.AND P6, PT, R0, UR15, PT ;  /* 0x0000000f00007c0c */ /* 0x000fe2000bfc6270 */
[----:B------:R-:W-:Y:S02]  /*23400*/  VIADD R0, R198, 0xc ;  /* 0x0000000cc6007836 */ /* 0x000fe40000000000 */
[----:B------:R-:W-:Y:S01]  /*23410*/  VIADD R75, R73, UR32 ;  /* 0x00000020494b7c36 */ /* 0x000fe20008000000 */
[----:B------:R-:W-:Y:S01]  /*23420*/  ISETP.LT.AND P3, PT, R199, UR48, !P6 ;  /* 0x00000030c7007c0c */ /* 0x000fe2000f761270 */
[----:B------:R-:W2:Y:S01]  /*23430*/  LDCU UR47, c[0x0][0x398] ;  /* 0x00007300ff2f77ac */ /* 0x000ea20008000800 */
[----:B------:R-:W-:Y:S01]  /*23440*/  ISETP.LT.AND P6, PT, R200, UR73, !P6 ;  /* 0x00000049c8007c0c */ /* 0x000fe2000f7c1270 */
[----:B-1----:R-:W-:Y:S01]  /*23450*/  IMAD.WIDE R68, R73, 0x4, R196 ;  /* 0x0000000449447825 */ /* 0x002fe200078e02c4 */
[----:B------:R-:W1:Y:S03]  /*23460*/  LDCU UR48, c[0x0][0x398] ;  /* 0x00007300ff3077ac */ /* 0x000e660008000800 */
[----:B------:R-:W-:Y:S01]  /*23470*/  VIADD R77, R75, UR32 ;  /* 0x000000204b4d7c36 */ /* 0x000fe20008000000 */
[----:B------:R-:W1:Y:S01]  /*23480*/  LDCU UR73, c[0x0][0x398] ;  /* 0x00007300ff4977ac */ /* 0x000e620008000800 */
[----:B------:R-:W-:Y:S01]  /*23490*/  VIADD R76, R198, 0x2d ;  /* 0x0000002dc64c7836 */ /* 0x000fe20000000000 */
[----:B---3--:R3:W-:Y:S01]  /*234a0*/  @P1 STG.E desc[UR28][R70.64], R72 ;  /* 0x0000004846001986 */ /* 0x0087e2000c10191c */
[----:B------:R-:W-:-:S02]  /*234b0*/  ISETP.GE.AND P1, PT, R0, UR15, PT ;  /* 0x0000000f00007c0c */ /* 0x000fc4000bf26270 */
[----:B------:R-:W-:Y:S02]  /*234c0*/  IADD3 R0, PT, PT, R198, 0xe, RZ ;  /* 0x0000000ec6007810 */ /* 0x000fe40007ffe0ff */
[----:B------:R-:W-:Y:S01]  /*234d0*/  ISETP.LT.AND P5, PT, R199, UR52, !P1 ;  /* 0x00000034c7007c0c */ /* 0x000fe2000cfa1270 */
[----:B------:R1:W-:Y:S01]  /*234e0*/  @P0 STG.E desc[UR28][R68.64], R78 ;  /* 0x0000004e44000986 */ /* 0x0003e2000c10191c */
[----:B------:R-:W-:Y:S01]  /*234f0*/  ISETP.LT.AND P1, PT, R200, UR71, !P1 ;  /* 0x00000047c8007c0c */ /* 0x000fe2000cf21270 */
[----:B------:R-:W2:Y:S01]  /*23500*/  LDCU UR52, c[0x0][0x39c] ;  /* 0x00007380ff3477ac */ /* 0x000ea20008000800 */
[----:B---3--:R-:W-:Y:S01]  /*23510*/  VIADD R70, R198, 0xd ;  /* 0x0000000dc6467836 */ /* 0x008fe20000000000 */
[----:B------:R-:W-:Y:S01]  /*23520*/  ISETP.GE.AND P0, PT, R0, UR15, PT ;  /* 0x0000000f00007c0c */ /* 0x000fe2000bf06270 */
[----:B------:R-:W-:Y:S01]  /*23530*/  IMAD.WIDE R72, R75, 0x4, R2 ;  /* 0x000000044b487825 */ /* 0x000fe200078e0202 */
[----:B------:R-:W3:Y:S02]  /*23540*/  LDCU UR71, c[0x0][0x398] ;  /* 0x00007300ff4777ac */ /* 0x000ee40008000800 */
[----:B------:R-:W-:Y:S01]  /*23550*/  ISETP.GE.AND P2, PT, R70, UR15, PT ;  /* 0x0000000f46007c0c */ /* 0x000fe2000bf46270 */
[----:B------:R-:W-:-:S02]  /*23560*/  VIADD R0, R198, 0xf ;  /* 0x0000000fc6007836 */ /* 0x000fc40000000000 */
[----:B------:R-:W-:Y:S01]  /*23570*/  IMAD.WIDE R70, R75, 0x4, R196 ;  /* 0x000000044b467825 */ /* 0x000fe200078e02c4 */
[----:B------:R-:W-:Y:S01]  /*23580*/  ISETP.LT.AND P4, PT, R199, UR30, !P2 ;  /* 0x0000001ec7007c0c */ /* 0x000fe2000d781270 */
[----:B------:R2:W-:Y:S01]  /*23590*/  @P3 STG.E desc[UR28][R72.64], R74 ;  /* 0x0000004a48003986 */ /* 0x0005e2000c10191c */
[----:B------:R-:W-:Y:S01]  /*235a0*/  ISETP.LT.AND P2, PT, R200, UR11, !P2 ;  /* 0x0000000bc8007c0c */ /* 0x000fe2000d741270 */
[----:B-1----:R-:W-:Y:S01]  /*235b0*/  IMAD.WIDE R68, R77, 0x4, R2 ;  /* 0x000000044d447825 */ /* 0x002fe200078e0202 */
[----:B------:R-:W-:Y:S01]  /*235c0*/  ISETP.GE.AND P3, PT, R0, UR15, PT ;  /* 0x0000000f00007c0c */ /* 0x000fe2000bf66270 */
[----:B------:R1:W-:Y:S01]  /*235d0*/  @P6 STG.E desc[UR28][R70.64], R79 ;  /* 0x0000004f46006986 */ /* 0x0003e2000c10191c */
[----:B------:R-:W-:Y:S01]  /*235e0*/  ISETP.LT.AND P6, PT, R199, UR59, !P0 ;  /* 0x0000003bc7007c0c */ /* 0x000fe2000c7c1270 */
[----:B------:R-:W-:Y:S01]  /*235f0*/  VIADD R0, R198, 0x10 ;  /* 0x00000010c6007836 */ /* 0x000fe20000000000 */
[----:B------:R-:W-:Y:S01]  /*23600*/  ISETP.LT.AND P0, PT, R200, UR72, !P0 ;  /* 0x00000048c8007c0c */ /* 0x000fe2000c701270 */
[----:B------:R-:W3:Y:S01]  /*23610*/  LDCU UR30, c[0x0][0x398] ;  /* 0x00007300ff1e77ac */ /* 0x000ee20008000800 */
[C---:B--2---:R-:W-:Y:S01]  /*23620*/  IMAD.WIDE R72, R77.reuse, 0x4, R196 ;  /* 0x000000044d487825 */ /* 0x044fe200078e02c4 */
[----:B------:R2:W-:Y:S01]  /*23630*/  @P5 STG.E desc[UR28][R68.64], R202 ;  /* 0x000000ca44005986 */ /* 0x0005e2000c10191c */
[----:B------:R-:W3:Y:S02]  /*23640*/  LDCU UR11, c[0x0][0x39c] ;  /* 0x00007380ff0b77ac */ /* 0x000ee40008000800 */
[----:B------:R-:W-:Y:S01]  /*23650*/  VIADD R77, R77, UR32 ;  /* 0x000000204d4d7c36 */ /* 0x000fe20008000000 */
[----:B------:R3:W-:Y:S01]  /*23660*/  @P1 STG.E desc[UR28][R72.64], R80 ;  /* 0x0000005048001986 */ /* 0x0007e2000c10191c */
[----:B------:R-:W-:Y:S01]  /*23670*/  ISETP.GE.AND P1, PT, R0, UR15, PT ;  /* 0x0000000f00007c0c */ /* 0x000fe2000bf26270 */
[----:B------:R-:W4:Y:S01]  /*23680*/  LDCU UR59, c[0x0][0x398] ;  /* 0x00007300ff3b77ac */ /* 0x000f220008000800 */
[----:B-1----:R-:W-:Y:S01]  /*23690*/  IMAD.WIDE R70, R77, 0x4, R2 ;  /* 0x000000044d467825 */ /* 0x002fe200078e0202 */
[----:B------:R-:W-:-:S02]  /*236a0*/  IADD3 R0, PT, PT, R198, 0x11, RZ ;  /* 0x00000011c6007810 */ /* 0x000fc40007ffe0ff */
[----:B------:R-:W-:Y:S01]  /*236b0*/  ISETP.LT.AND P5, PT, R199, UR41, !P3 ;  /* 0x00000029c7007c0c */ /* 0x000fe2000dfa1270 */
[----:B------:R-:W1:Y:S01]  /*236c0*/  LDCU UR41, c[0x0][0x39c] ;  /* 0x00007380ff2977ac */ /* 0x000e620008000800 */
[C---:B--2---:R-:W-:Y:S01]  /*236d0*/  IMAD.WIDE R68, R77.reuse, 0x4, R196 ;  /* 0x000000044d447825 */ /* 0x044fe200078e02c4 */
[----:B------:R-:W-:Y:S01]  /*236e0*/  ISETP.LT.AND P3, PT, R200, UR57, !P3 ;  /* 0x00000039c8007c0c */ /* 0x000fe2000df61270 */
[----:B------:R-:W-:Y:S01]  /*236f0*/  @P4 STG.E desc[UR28][R70.64], R203 ;  /* 0x000000cb46004986 */ /* 0x000fe2000c10191c */
[----:B------:R-:W2:Y:S01]  /*23700*/  LDCU UR72, c[0x0][0x398] ;  /* 0x00007300ff4877ac */ /* 0x000ea20008000800 */
[----:B------:R-:W-:Y:S02]  /*23710*/  VIADD R77, R77, UR32 ;  /* 0x000000204d4d7c36 */ /* 0x000fe40008000000 */
[----:B------:R1:W-:Y:S01]  /*23720*/  @P2 STG.E desc[UR28][R68.64], R81 ;  /* 0x0000005144002986 */ /* 0x0003e2000c10191c */
[----:B------:R-:W-:Y:S01]  /*23730*/  ISETP.GE.AND P2, PT, R0, UR43, PT ;  /* 0x0000002b00007c0c */ /* 0x000fe2000bf46270 */
[----:B---3--:R-:W-:Y:S01]  /*23740*/  IMAD.WIDE R72, R77, 0x4, R2 ;  /* 0x000000044d487825 */ /* 0x008fe200078e0202 */
[----:B------:R-:W-:Y:S01]  /*23750*/  ISETP.LT.AND P4, PT, R199, UR77, !P1 ;  /* 0x0000004dc7007c0c */ /* 0x000fe2000cf81270 */
[----:B------:R-:W3:Y:S02]  /*23760*/  LDCU UR77, c[0x0][0x39c] ;  /* 0x00007380ff4d77ac */ /* 0x000ee40008000800 */
[C---:B------:R-:W-:Y:S01]  /*23770*/  IMAD.WIDE R74, R77.reuse, 0x4, R196 ;  /* 0x000000044d4a7825 */ /* 0x040fe200078e02c4 */
[----:B------:R-:W-:Y:S01]  /*23780*/  ISETP.LT.AND P1, PT, R200, UR16, !P1 ;  /* 0x00000010c8007c0c */ /* 0x000fe2000cf21270 */
[----:B------:R-:W2:Y:S02]  /*23790*/  LDCU UR57, c[0x0][0x398] ;  /* 0x00007300ff3977ac */ /* 0x000ea40008000800 */
[----:B------:R-:W-:-:S02]  /*237a0*/  VIADD R77, R77, UR32 ;  /* 0x000000204d4d7c36 */ /* 0x000fc40008000000 */
[----:B------:R-:W-:Y:S01]  /*237b0*/  VIADD R0, R198, 0x12 ;  /* 0x00000012c6007836 */ /* 0x000fe20000000000 */
[----:B------:R2:W-:Y:S01]  /*237c0*/  @P6 STG.E desc[UR28][R72.64], R201 ;  /* 0x000000c948006986 */ /* 0x0005e2000c10191c */
[C---:B-1----:R-:W-:Y:S01]  /*237d0*/  IMAD.WIDE R68, R77.reuse, 0x4, R2 ;  /* 0x000000044d447825 */ /* 0x042fe200078e0202 */
[----:B------:R-:W1:Y:S02]  /*237e0*/  LDCU UR15, c[0x0][0x398] ;  /* 0x00007300ff0f77ac */ /* 0x000e640008000800 */
[----:B------:R3:W-:Y:S01]  /*237f0*/  @P0 STG.E desc[UR28][R74.64], R82 ;  /* 0x000000524a000986 */ /* 0x0007e2000c10191c */
[C---:B------:R-:W-:Y:S01]  /*23800*/  IMAD.WIDE R70, R77.reuse, 0x4, R196 ;  /* 0x000000044d467825 */ /* 0x040fe200078e02c4 */
[----:B------:R-:W-:Y:S01]  /*23810*/  ISETP.GE.AND P0, PT, R0, UR68, PT ;  /* 0x0000004400007c0c */ /* 0x000fe2000bf06270 */
[----:B------:R-:W1:Y:S02]  /*23820*/  LDCU UR16, c[0x0][0x398] ;  /* 0x00007300ff1077ac */ /* 0x000e640008000800 */
[----:B------:R-:W-:Y:S01]  /*23830*/  VIADD R77, R77, UR32 ;  /* 0x000000204d4d7c36 */ /* 0x000fe20008000000 */
[----:B------:R-:W-:Y:S01]  /*23840*/  ISETP.LT.AND P6, PT, R199, UR70, !P2 ;  /* 0x00000046c7007c0c */ /* 0x000fe2000d7c1270 */
[----:B------:R-:W-:Y:S01]  /*23850*/  VIADD R0, R198, 0x13 ;  /* 0x00000013c6007836 */ /* 0x000fe20000000000 */
[----:B------:R-:W-:Y:S01]  /*23860*/  ISETP.LT.AND P2, PT, R200, UR58, !P2 ;  /* 0x0000003ac8007c0c */ /* 0x000fe2000d741270 */
[----:B------:R1:W-:Y:S01]  /*23870*/  @P5 STG.E desc[UR28][R68.64], R252 ;  /* 0x000000fc44005986 */ /* 0x0003e2000c10191c */
[C---:B--2---:R-:W-:Y:S01]  /*23880*/  IMAD.WIDE R72, R77.reuse, 0x4, R2 ;  /* 0x000000044d487825 */ /* 0x044fe200078e0202 */
[----:B------:R-:W2:Y:S02]  /*23890*/  LDCU UR70, c[0x0][0x39c] ;  /* 0x00007380ff4677ac */ /* 0x000ea40008000800 */
[----:B------:R4:W-:Y:S01]  /*238a0*/  @P3 STG.E desc[UR28][R70.64], R83 ;  /* 0x0000005346003986 */ /* 0x0009e2000c10191c */
[C---:B---3--:R-:W-:Y:S01]  /*238b0*/  IMAD.WIDE R74, R77.reuse, 0x4, R196 ;  /* 0x000000044d4a7825 */ /* 0x048fe200078e02c4 */
[----:B------:R-:W-:Y:S01]  /*238c0*/  ISETP.GE.AND P3, PT, R0, UR12, PT ;  /* 0x0000000c00007c0c */ /* 0x000fe2000bf66270 */
[----:B------:R-:W3:Y:S01]  /*238d0*/  LDCU UR43, c[0x0][0x398] ;  /* 0x00007300ff2b77ac */ /* 0x000ee20008000800 */
[----:B------:R-:W-:Y:S01]  /*238e0*/  IADD3 R0, PT, PT, R198, 0x14, RZ ;  /* 0x00000014c6007810 */ /* 0x000fe20007ffe0ff */
[----:B------:R-:W-:Y:S01]  /*238f0*/  VIADD R77, R77, UR32 ;  /* 0x000000204d4d7c36 */ /* 0x000fe20008000000 */
[----:B------:R-:W-:Y:S01]  /*23900*/  ISETP.LT.AND P5, PT, R199, UR49, !P0 ;  /* 0x00000031c7007c0c */ /* 0x000fe2000c7a1270 */
[----:B------:R2:W-:Y:S01]  /*23910*/  @P4 STG.E desc[UR28][R72.64], R251 ;  /* 0x000000fb48004986 */ /* 0x0005e2000c10191c */
[----:B------:R-:W-:Y:S01]  /*23920*/  ISETP.LT.AND P0, PT, R200, UR39, !P0 ;  /* 0x00000027c8007c0c */ /* 0x000fe2000c701270 */
[----:B-1----:R-:W-:Y:S01]  /*23930*/  IMAD.WIDE R68, R77, 0x4, R2 ;  /* 0x000000044d447825 */ /* 0x002fe200078e0202 */
[----:B------:R-:W-:Y:S01]  /*23940*/  ISETP.LT.AND P4, PT, R199, UR69, !P3 ;  /* 0x00000045c7007c0c */ /* 0x000fe2000df81270 */
[----:B------:R1:W-:Y:S01]  /*23950*/  @P1 STG.E desc[UR28][R74.64], R84 ;  /* 0x000000544a001986 */ /* 0x0003e2000c10191c */
[----:B------:R-:W-:Y:S01]  /*23960*/  ISETP.GE.AND P1, PT, R0, UR45, PT ;  /* 0x0000002d00007c0c */ /* 0x000fe2000bf26270 */
[C---:B----4-:R-:W-:Y:S01]  /*23970*/  IMAD.WIDE R70, R77.reuse, 0x4, R196 ;  /* 0x000000044d467825 */ /* 0x050fe200078e02c4 */
[----:B------:R-:W-:Y:S01]  /*23980*/  ISETP.LT.AND P3, PT, R200, UR6, !P3 ;  /* 0x00000006c8007c0c */ /* 0x000fe2000df61270 */
[----:B------:R4:W-:Y:S01]  /*23990*/  @P6 STG.E desc[UR28][R68.64], R250 ;  /* 0x000000fa44006986 */ /* 0x0009e2000c10191c */
[----:B------:R-:W3:Y:S01]  /*239a0*/  LDCU UR49, c[0x0][0x39c] ;  /* 0x00007380ff3177ac */ /* 0x000ee20008000800 */
[----:B------:R-:W-:-:S02]  /*239b0*/  VIADD R77, R77, UR32 ;  /* 0x000000204d4d7c36 */ /* 0x000fc40008000000 */
[----:B------:R-:W-:Y:S01]  /*239c0*/  VIADD R0, R198, 0x15 ;  /* 0x00000015c6007836 */ /* 0x000fe20000000000 */
[----:B------:R3:W-:Y:S01]  /*239d0*/  @P2 STG.E desc[UR28][R70.64], R85 ;  /* 0x0000005546002986 */ /* 0x0007e2000c10191c */
[----:B--2---:R-:W-:Y:S01]  /*239e0*/  IMAD.WIDE R72, R77, 0x4, R2 ;  /* 0x000000044d487825 */ /* 0x004fe200078e0202 */
[----:B------:R-:W-:Y:S01]  /*239f0*/  ISETP.LT.AND P6, PT, R199, UR38, !P1 ;  /* 0x00000026c7007c0c */ /* 0x000fe2000cfc1270 */
[----:B------:R-:W2:Y:S01]  /*23a00*/  LDCU UR58, c[0x0][0x398] ;  /* 0x00007300ff3a77ac */ /* 0x000ea20008000800 */
[----:B------:R-:W-:Y:S01]  /*23a10*/  ISETP.GE.AND P2, PT, R0, UR54, PT ;  /* 0x0000003600007c0c */ /* 0x000fe2000bf46270 */
[C---:B-1----:R-:W-:Y:S01]  /*23a20*/  IMAD.WIDE R74, R77.reuse, 0x4, R196 ;  /* 0x000000044d4a7825 */ /* 0x042fe200078e02c4 */
[----:B------:R-:W-:Y:S01]  /*23a30*/  ISETP.LT.AND P1, PT, R200, UR35, !P1 ;  /* 0x00000023c8007c0c */ /* 0x000fe2000cf21270 */
[----:B------:R1:W-:Y:S01]  /*23a40*/  @P5 STG.E desc[UR28][R72.64], R249 ;  /* 0x000000f948005986 */ /* 0x0003e2000c10191c */
[----:B------:R-:W2:Y:S01]  /*23a50*/  LDCU UR68, c[0x0][0x398] ;  /* 0x00007300ff4477ac */ /* 0x000ea20008000800 */
[----:B------:R-:W-:-:S02]  /*23a60*/  VIADD R77, R77, UR32 ;  /* 0x000000204d4d7c36 */ /* 0x000fc40008000000 */
[----:B------:R-:W-:Y:S01]  /*23a70*/  VIADD R0, R198, 0x16 ;  /* 0x00000016c6007836 */ /* 0x000fe20000000000 */
[----:B------:R1:W-:Y:S01]  /*23a80*/  @P0 STG.E desc[UR28][R74.64], R86 ;  /* 0x000000564a000986 */ /* 0x0003e2000c10191c */
[----:B----4-:R-:W-:Y:S01]  /*23a90*/  IMAD.WIDE R68, R77, 0x4, R2 ;  /* 0x000000044d447825 */ /* 0x010fe200078e0202 */
[----:B------:R-:W-:Y:S01]  /*23aa0*/  ISETP.LT.AND P5, PT, R199, UR67, !P2 ;  /* 0x00000043c7007c0c */ /* 0x000fe2000d7a1270 */
[----:B------:R-:W4:Y:S01]  /*23ab0*/  LDCU UR69, c[0x0][0x39c] ;  /* 0x00007380ff4577ac */ /* 0x000f220008000800 */
[----:B------:R-:W-:Y:S01]  /*23ac0*/  ISETP.GE.AND P0, PT, R0, UR65, PT ;  /* 0x0000004100007c0c */ /* 0x000fe2000bf06270 */
[C---:B---3--:R-:W-:Y:S01]  /*23ad0*/  IMAD.WIDE R70, R77.reuse, 0x4, R196 ;  /* 0x000000044d467825 */ /* 0x048fe200078e02c4 */
[----:B------:R-:W-:Y:S01]  /*23ae0*/  IADD3 R0, PT, PT, R198, 0x17, RZ ;  /* 0x00000017c6007810 */ /* 0x000fe20007ffe0ff */
[----:B------:R3:W-:Y:S01]  /*23af0*/  @P4 STG.E desc[UR28][R68.64], R248 ;  /* 0x000000f844004986 */ /* 0x0007e2000c10191c */
[----:B------:R-:W-:Y:S01]  /*23b00*/  ISETP.LT.AND P2, PT, R200, UR26, !P2 ;  /* 0x0000001ac8007c0c */ /* 0x000fe2000d741270 */
[----:B------:R-:W-:Y:S01]  /*23b10*/  VIADD R77, R77, UR32 ;  /* 0x000000204d4d7c36 */ /* 0x000fe20008000000 */
[----:B------:R-:W-:Y:S01]  /*23b20*/  ISETP.LT.AND P4, PT, R199, UR40, !P0 ;  /* 0x00000028c7007c0c */ /* 0x000fe2000c781270 */
[----:B------:R2:W-:Y:S01]  /*23b30*/  @P3 STG.E desc[UR28][R70.64], R87 ;  /* 0x0000005746003986 */ /* 0x0005e2000c10191c */
[----:B------:R-:W-:Y:S01]  /*23b40*/  ISETP.GE.AND P3, PT, R0, UR55, PT ;  /* 0x0000003700007c0c */ /* 0x000fe2000bf66270 */
[C---:B-1----:R-:W-:Y:S01]  /*23b50*/  IMAD.WIDE R72, R77.reuse, 0x4, R2 ;  /* 0x000000044d487825 */ /* 0x042fe200078e0202 */
[----:B------:R-:W-:Y:S01]  /*23b60*/  ISETP.LT.AND P0, PT, R200, UR33, !P0 ;  /* 0x00000021c8007c0c */ /* 0x000fe2000c701270 */
[----:B------:R-:W1:Y:S02]  /*23b70*/  LDCU UR39, c[0x0][0x398] ;  /* 0x00007300ff2777ac */ /* 0x000e640008000800 */
[C---:B------:R-:W-:Y:S01]  /*23b80*/  IMAD.WIDE R74, R77.reuse, 0x4, R196 ;  /* 0x000000044d4a7825 */ /* 0x040fe200078e02c4 */
[----:B------:R1:W-:Y:S01]  /*23b90*/  @P6 STG.E desc[UR28][R72.64], R247 ;  /* 0x000000f748006986 */ /* 0x0003e2000c10191c */
[----:B------:R-:W1:Y:S02]  /*23ba0*/  LDCU UR12, c[0x0][0x398] ;  /* 0x00007300ff0c77ac */ /* 0x000e640008000800 */
[----:B------:R-:W-:-:S02]  /*23bb0*/  VIADD R77, R77, UR32 ;  /* 0x000000204d4d7c36 */ /* 0x000fc40008000000 */
[----:B------:R-:W-:Y:S01]  /*23bc0*/  VIADD R0, R198, 0x18 ;  /* 0x00000018c6007836 */ /* 0x000fe20000000000 */
[----:B------:R1:W-:Y:S01]  /*23bd0*/  @P1 STG.E desc[UR28][R74.64], R88 ;  /* 0x000000584a001986 */ /* 0x0003e2000c10191c */
[----:B---3--:R-:W-:Y:S01]  /*23be0*/  IMAD.WIDE R68, R77, 0x4, R2 ;  /* 0x000000044d447825 */ /* 0x008fe200078e0202 */
[----:B------:R-:W-:Y:S01]  /*23bf0*/  ISETP.LT.AND P6, PT, R199, UR76, !P3 ;  /* 0x0000004cc7007c0c */ /* 0x000fe2000dfc1270 */
[----:B------:R-:W3:Y:S01]  /*23c00*/  LDCU UR6, c[0x0][0x398] ;  /* 0x00007300ff0677ac */ /* 0x000ee20008000800 */
[----:B------:R-:W-:Y:S01]  /*23c10*/  ISETP.GE.AND P1, PT, R0, UR46, PT ;  /* 0x0000002e00007c0c */ /* 0x000fe2000bf26270 */
[C---:B--2---:R-:W-:Y:S01]  /*23c20*/  IMAD.WIDE R70, R77.reuse, 0x4, R196 ;  /* 0x000000044d467825 */ /* 0x044fe200078e02c4 */
[----:B------:R-:W-:Y:S01]  /*23c30*/  ISETP.LT.AND P3, PT, R200, UR66, !P3 ;  /* 0x00000042c8007c0c */ /* 0x000fe2000df61270 */
[----:B------:R2:W-:Y:S01]  /*23c40*/  @P5 STG.E desc[UR28][R68.64], R246 ;  /* 0x000000f644005986 */ /* 0x0005e2000c10191c */
[----:B------:R-:W3:Y:S01]  /*23c50*/  LDCU UR38, c[0x0][0x39c] ;  /* 0x00007380ff2677ac */ /* 0x000ee20008000800 */
[----:B------:R-:W-:-:S02]  /*23c60*/  VIADD R77, R77, UR32 ;  /* 0x000000204d4d7c36 */ /* 0x000fc40008000000 */
[----:B------:R-:W-:Y:S01]  /*23c70*/  VIADD R0, R198, 0x19 ;  /* 0x00000019c6007836 */ /* 0x000fe20000000000 */
[----:B------:R2:W-:Y:S01]  /*23c80*/  @P2 STG.E desc[UR28][R70.64], R89 ;  /* 0x0000005946002986 */ /* 0x0005e2000c10191c */
[----:B-1----:R-:W-:Y:S01]  /*23c90*/  IMAD.WIDE R72, R77, 0x4, R2 ;  /* 0x000000044d487825 */ /* 0x002fe200078e0202 */
[----:B------:R-:W-:Y:S01]  /*23ca0*/  ISETP.LT.AND P5, PT, R199, UR56, !P1 ;  /* 0x00000038c7007c0c */ /* 0x000fe2000cfa1270 */
[----:B------:R-:W1:Y:S01]  /*23cb0*/  LDCU UR45, c[0x0][0x398] ;  /* 0x00007300ff2d77ac */ /* 0x000e620008000800 */
[----:B------:R-:W-:Y:S01]  /*23cc0*/  ISETP.GE.AND P2, PT, R0, UR64, PT ;  /* 0x0000004000007c0c */ /* 0x000fe2000bf46270 */
[C---:B------:R-:W-:Y:S01]  /*23cd0*/  IMAD.WIDE R74, R77.reuse, 0x4, R196 ;  /* 0x000000044d4a7825 */ /* 0x040fe200078e02c4 */
[----:B------:R-:W-:Y:S01]  /*23ce0*/  IADD3 R0, PT, PT, R198, 0x1a, RZ ;  /* 0x0000001ac6007810 */ /* 0x000fe20007ffe0ff */
[----:B------:R1:W-:Y:S01]  /*23cf0*/  @P4 STG.E desc[UR28][R72.64], R245 ;  /* 0x000000f548004986 */ /* 0x0003e2000c10191c */
[----:B------:R-:W-:Y:S01]  /*23d00*/  ISETP.LT.AND P1, PT, R200, UR8, !P1 ;  /* 0x00000008c8007c0c */ /* 0x000fe2000cf21270 */
[----:B------:R-:W-:Y:S01]  /*23d10*/  VIADD R77, R77, UR32 ;  /* 0x000000204d4d7c36 */ /* 0x000fe20008000000 */
[----:B------:R-:W-:Y:S01]  /*23d20*/  ISETP.LT.AND P4, PT, R199, UR62, !P2 ;  /* 0x0000003ec7007c0c */ /* 0x000fe2000d781270 */
[----:B------:R1:W-:Y:S01]  /*23d30*/  @P0 STG.E desc[UR28][R74.64], R90 ;  /* 0x0000005a4a000986 */ /* 0x0003e2000c10191c */
[----:B------:R-:W-:Y:S01]  /*23d40*/  ISETP.GE.AND P0, PT, R0, UR44, PT ;  /* 0x0000002c00007c0c */ /* 0x000fe2000bf06270 */
[C---:B--2---:R-:W-:Y:S01]  /*23d50*/  IMAD.WIDE R68, R77.reuse, 0x4, R2 ;  /* 0x000000044d447825 */ /* 0x044fe200078e0202 */
[----:B------:R-:W-:Y:S01]  /*23d60*/  ISETP.LT.AND P2, PT, R200, UR4, !P2 ;  /* 0x00000004c8007c0c */ /* 0x000fe2000d741270 */
[----:B------:R-:W2:Y:S02]  /*23d70*/  LDCU UR67, c[0x0][0x39c] ;  /* 0x00007380ff4377ac */ /* 0x000ea40008000800 */
[C---:B------:R-:W-:Y:S01]  /*23d80*/  IMAD.WIDE R70, R77.reuse, 0x4, R196 ;  /* 0x000000044d467825 */ /* 0x040fe200078e02c4 */
[----:B------:R2:W-:Y:S01]  /*23d90*/  @P6 STG.E desc[UR28][R68.64], R244 ;  /* 0x000000f444006986 */ /* 0x0005e2000c10191c */
[----:B------:R-:W2:Y:S02]  /*23da0*/  LDCU UR35, c[0x0][0x398] ;  /* 0x00007300ff2377ac */ /* 0x000ea40008000800 */
        /* <DEDUP_REMOVED lines=59> */
[----:B------:R-:W2:Y:S03]  /*24160*/  LDCU UR46, c[0x0][0x398] ;  /* 0x00007300ff2e77ac */ /* 0x000ea60008000800 */
[C---:B------:R-:W-:Y:S01]  /*24170*/  IMAD.WIDE R70, R77.reuse, 0x4, R196 ;  /* 0x000000044d467825 */ /* 0x040fe200078e02c4 */
[----:B------:R2:W-:Y:S01]  /*24180*/  @P6 STG.E desc[UR28][R68.64], R238 ;  /* 0x000000ee44006986 */ /* 0x0005e2000c10191c */
[----:B------:R-:W-:Y:S01]  /*24190*/  ISETP.LT.AND P3, PT, R200, UR47, !P3 ;  /* 0x0000002fc8007c0c */ /* 0x000fe2000df61270 */
        /* <DEDUP_REMOVED lines=24> */
[----:B------:R-:W-:Y:S01]  /*24320*/  ISETP.GE.AND P4, PT, R0, UR41, PT ;  /* 0x0000002900007c0c */ /* 0x000fe2000bf86270 */
[----:B------:R2:W-:Y:S01]  /*24330*/  @P3 STG.E desc[UR28][R70.64], R99 ;  /* 0x0000006346003986 */ /* 0x0005e2000c10191c */
[----:B------:R-:W3:Y:S01]  /*24340*/  LDCU UR4, c[0x0][0x398] ;  /* 0x00007300ff0477ac */ /* 0x000ee20008000800 */
[----:B-1----:R-:W-:Y:S01]  /*24350*/  IMAD.WIDE R72, R77, 0x4, R2 ;  /* 0x000000044d487825 */ /* 0x002fe200078e0202 */
[----:B------:R-:W-:Y:S01]  /*24360*/  ISETP.LT.AND P3, PT, R199, UR59, !P0 ;  /* 0x0000003bc7007c0c */ /* 0x000fe2000c761270 */
[----:B------:R-:W1:Y:S02]  /*24370*/  LDCU UR22, c[0x0][0x39c] ;  /* 0x00007380ff1677ac */ /* 0x000e640008000800 */
[C---:B------:R-:W-:Y:S01]  /*24380*/  IMAD.WIDE R74, R77.reuse, 0x4, R196 ;  /* 0x000000044d4a7825 */ /* 0x040fe200078e02c4 */
[----:B------:R-:W-:Y:S01]  /*24390*/  ISETP.LT.AND P0, PT, R200, UR72, !P0 ;  /* 0x00000048c8007c0c */ /* 0x000fe2000c701270 */
[----:B------:R-:W1:Y:S02]  /*243a0*/  LDCU UR44, c[0x0][0x398] ;  /* 0x00007300ff2c77ac */ /* 0x000e640008000800 */
[----:B------:R-:W-:-:S02]  /*243b0*/  VIADD R77, R77, UR32 ;  /* 0x000000204d4d7c36 */ /* 0x000fc40008000000 */
[----:B------:R-:W-:Y:S01]  /*243c0*/  VIADD R0, R198, 0x24 ;  /* 0x00000024c6007836 */ /* 0x000fe20000000000 */
[----:B------:R1:W-:Y:S01]  /*243d0*/  @P6 STG.E desc[UR28][R72.64], R235 ;  /* 0x000000eb48006986 */ /* 0x0003e2000c10191c */
[C---:B--2---:R-:W-:Y:S01]  /*243e0*/  IMAD.WIDE R68, R77.reuse, 0x4, R2 ;  /* 0x000000044d447825 */ /* 0x044fe200078e0202 */
[----:B------:R-:W2:Y:S02]  /*243f0*/  LDCU UR36, c[0x0][0x398] ;  /* 0x00007300ff2477ac */ /* 0x000ea40008000800 */
[----:B------:R3:W-:Y:S01]  /*24400*/  @P1 STG.E desc[UR28][R74.64], R100 ;  /* 0x000000644a001986 */ /* 0x0007e2000c10191c */
[C---:B------:R-:W-:Y:S01]  /*24410*/  IMAD.WIDE R70, R77.reuse, 0x4, R196 ;  /* 0x000000044d467825 */ /* 0x040fe200078e02c4 */
[----:B------:R-:W-:Y:S01]  /*24420*/  ISETP.GE.AND P1, PT, R0, UR77, PT ;  /* 0x0000004d00007c0c */ /* 0x000fe2000bf26270 */
[----:B------:R-:W2:Y:S02]  /*24430*/  LDCU UR63, c[0x0][0x398] ;  /* 0x00007300ff3f77ac */ /* 0x000ea40008000800 */
[----:B------:R-:W-:Y:S01]  /*24440*/  VIADD R77, R77, UR32 ;  /* 0x000000204d4d7c36 */ /* 0x000fe20008000000 */
[----:B------:R-:W-:Y:S01]  /*24450*/  ISETP.LT.AND P6, PT, R199, UR57, !P4 ;  /* 0x00000039c7007c0c */ /* 0x000fe2000e7c1270 */
[----:B------:R-:W-:Y:S01]  /*24460*/  VIADD R0, R198, 0x25 ;  /* 0x00000025c6007836 */ /* 0x000fe20000000000 */
[----:B------:R-:W-:Y:S01]  /*24470*/  ISETP.LT.AND P4, PT, R200, UR15, !P4 ;  /* 0x0000000fc8007c0c */ /* 0x000fe2000e781270 */
[----:B------:R2:W-:Y:S01]  /*24480*/  @P5 STG.E desc[UR28][R68.64], R234 ;  /* 0x000000ea44005986 */ /* 0x0005e2000c10191c */
[C---:B-1----:R-:W-:Y:S01]  /*24490*/  IMAD.WIDE R72, R77.reuse, 0x4, R2 ;  /* 0x000000044d487825 */ /* 0x042fe200078e0202 */
[----:B------:R-:W1:Y:S02]  /*244a0*/  LDCU UR14, c[0x0][0x39c] ;  /* 0x00007380ff0e77ac */ /* 0x000e640008000800 */
        /* <DEDUP_REMOVED lines=9> */
[----:B--2---:R-:W-:Y:S01]  /*24540*/  IMAD.WIDE R68, R77, 0x4, R2 ;  /* 0x000000044d447825 */ /* 0x004fe200078e0202 */
        /* <DEDUP_REMOVED lines=14> */
[C---:B--2---:R-:W-:Y:S01]  /*24630*/  IMAD.WIDE R74, R77.reuse, 0x4, R196 ;  /* 0x000000044d4a7825 */ /* 0x044fe200078e02c4 */
[----:B------:R-:W-:Y:S01]  /*24640*/  ISETP.LT.AND P0, PT, R200, UR12, !P0 ;  /* 0x0000000cc8007c0c */ /* 0x000fe2000c701270 */
[----:B------:R2:W-:Y:S01]  /*24650*/  @P5 STG.E desc[UR28][R72.64], R231 ;  /* 0x000000e748005986 */ /* 0x0005e2000c10191c */
[----:B------:R-:W1:Y:S01]  /*24660*/  LDCU UR34, c[0x0][0x398] ;  /* 0x00007300ff2277ac */ /* 0x000e620008000800 */
[----:B------:R-:W-:-:S02]  /*24670*/  VIADD R77, R77, UR32 ;  /* 0x000000204d4d7c36 */ /* 0x000fc40008000000 */
[----:B------:R-:W-:Y:S01]  /*24680*/  VIADD R0, R198, 0x28 ;  /* 0x00000028c6007836 */ /* 0x000fe20000000000 */
[----:B------:R1:W-:Y:S01]  /*24690*/  @P1 STG.E desc[UR28][R74.64], R104 ;  /* 0x000000684a001986 */ /* 0x0003e2000c10191c */
[----:B----4-:R-:W-:Y:S01]  /*246a0*/  IMAD.WIDE R68, R77, 0x4, R2 ;  /* 0x000000044d447825 */ /* 0x010fe200078e0202 */
[----:B------:R-:W-:Y:S01]  /*246b0*/  ISETP.LT.AND P5, PT, R199, UR6, !P4 ;  /* 0x00000006c7007c0c */ /* 0x000fe2000e7a1270 */
[----:B------:R-:W4:Y:S02]  /*246c0*/  LDCU UR74, c[0x0][0x39c] ;  /* 0x00007380ff4a77ac */ /* 0x000f240008000800 */
[C---:B---3--:R-:W-:Y:S01]  /*246d0*/  IMAD.WIDE R70, R77.reuse, 0x4, R196 ;  /* 0x000000044d467825 */ /* 0x048fe200078e02c4 */
[----:B------:R-:W-:Y:S01]  /*246e0*/  ISETP.GE.AND P1, PT, R0, UR38, PT ;  /* 0x0000002600007c0c */ /* 0x000fe2000bf26270 */
[----:B------:R3:W-:Y:S01]  /*246f0*/  @P3 STG.E desc[UR28][R68.64], R230 ;  /* 0x000000e644003986 */ /* 0x0007e2000c10191c */
[----:B------:R-:W4:Y:S01]  /*24700*/  LDCU UR20, c[0x0][0x39c] ;  /* 0x00007380ff1477ac */ /* 0x000f220008000800 */
[----:B------:R-:W-:Y:S01]  /*24710*/  VIADD R77, R77, UR32 ;  /* 0x000000204d4d7c36 */ /* 0x000fe20008000000 */
[----:B------:R-:W-:-:S02]  /*24720*/  ISETP.LT.AND P4, PT, R200, UR45, !P4 ;  /* 0x0000002dc8007c0c */ /* 0x000fc4000e781270 */
[----:B------:R-:W-:Y:S01]  /*24730*/  IADD3 R0, PT, PT, R198, 0x29, RZ ;  /* 0x00000029c6007810 */ /* 0x000fe20007ffe0ff */
[C---:B--2---:R-:W-:Y:S01]  /*24740*/  IMAD.WIDE R72, R77.reuse, 0x4, R2 ;  /* 0x000000044d487825 */ /* 0x044fe200078e0202 */
[----:B------:R2:W-:Y:S01]  /*24750*/  @P2 STG.E desc[UR28][R70.64], R105 ;  /* 0x0000006946002986 */ /* 0x0005e2000c10191c */
[----:B------:R-:W4:Y:S02]  /*24760*/  LDCU UR61, c[0x0][0x398] ;  /* 0x00007300ff3d77ac */ /* 0x000f240008000800 */
[----:B-1----:R-:W-:Y:S01]  /*24770*/  IMAD.WIDE R74, R77, 0x4, R196 ;  /* 0x000000044d4a7825 */ /* 0x002fe200078e02c4 */
[----:B------:R-:W-:Y:S01]  /*24780*/  ISETP.GE.AND P3, PT, R0, UR67, PT ;  /* 0x0000004300007c0c */ /* 0x000fe2000bf66270 */
[----:B------:R1:W-:Y:S01]  /*24790*/  @P6 STG.E desc[UR28][R72.64], R229 ;  /* 0x000000e548006986 */ /* 0x0003e2000c10191c */
[----:B------:R-:W-:Y:S01]  /*247a0*/  ISETP.LT.AND P2, PT, R199, UR35, !P1 ;  /* 0x00000023c7007c0c */ /* 0x000fe2000cf41270 */
[----:B------:R-:W-:Y:S01]  /*247b0*/  VIADD R77, R77, UR32 ;  /* 0x000000204d4d7c36 */ /* 0x000fe20008000000 */
[----:B------:R-:W1:Y:S01]  /*247c0*/  LDCU UR51, c[0x0][0x398] ;  /* 0x00007300ff3377ac */ /* 0x000e620008000800 */
[----:B------:R-:W-:Y:S01]  /*247d0*/  VIADD R0, R198, 0x2a ;  /* 0x0000002ac6007836 */ /* 0x000fe20000000000 */
[----:B------:R-:W-:Y:S01]  /*247e0*/  ISETP.LT.AND P1, PT, R200, UR54, !P1 ;  /* 0x00000036c8007c0c */ /* 0x000fe2000cf21270 */
[----:B---3--:R-:W-:Y:S01]  /*247f0*/  IMAD.WIDE R68, R77, 0x4, R2 ;  /* 0x000000044d447825 */ /* 0x008fe200078e0202 */
[----:B------:R-:W-:Y:S01]  /*24800*/  @P0 STG.E desc[UR28][R74.64], R106 ;  /* 0x0000006a4a000986 */ /* 0x000fe2000c10191c */
[----:B------:R-:W-:Y:S01]  /*24810*/  ISETP.LT.AND P0, PT, R199, UR26, !P3 ;  /* 0x0000001ac7007c0c */ /* 0x000fe2000df01270 */
[----:B------:R-:W3:Y:S01]  /*24820*/  LDCU UR18, c[0x0][0x398] ;  /* 0x00007300ff1277ac */ /* 0x000ee20008000800 */
[C---:B--2---:R-:W-:Y:S01]  /*24830*/  IMAD.WIDE R70, R77.reuse, 0x4, R196 ;  /* 0x000000044d467825 */ /* 0x044fe200078e02c4 */
[----:B------:R-:W-:Y:S01]  /*24840*/  ISETP.GE.AND P6, PT, R0, UR40, PT ;  /* 0x0000002800007c0c */ /* 0x000fe2000bfc6270 */
[----:B------:R2:W-:Y:S01]  /*24850*/  @P5 STG.E desc[UR28][R68.64], R228 ;  /* 0x000000e444005986 */ /* 0x0005e2000c10191c */
[----:B------:R-:W-:Y:S01]  /*24860*/  ISETP.LT.AND P3, PT, R200, UR65, !P3 ;  /* 0x00000041c8007c0c */ /* 0x000fe2000df61270 */
[----:B------:R-:W-:Y:S01]  /*24870*/  VIADD R77, R77, UR32 ;  /* 0x000000204d4d7c36 */ /* 0x000fe20008000000 */
[----:B------:R-:W3:Y:S01]  /*24880*/  LDCU UR75, c[0x0][0x398] ;  /* 0x00007300ff4b77ac */ /* 0x000ee20008000800 */
[----:B------:R4:W-:Y:S01]  /*24890*/  @P4 STG.E desc[UR28][R70.64], R107 ;  /* 0x0000006b46004986 */ /* 0x0009e2000c10191c */
[----:B------:R-:W-:Y:S01]  /*248a0*/  VIADD R0, R198, 0x2b ;  /* 0x0000002bc6007836 */ /* 0x000fe20000000000 */
[----:B------:R-:W-:Y:S01]  /*248b0*/  ISETP.LT.AND P4, PT, R199, UR33, !P6 ;  /* 0x00000021c7007c0c */ /* 0x000fe2000f781270 */
[C---:B------:R-:W-:Y:S01]  /*248c0*/  VIADD R79, R77.reuse, UR32 ;  /* 0x000000204d4f7c36 */ /* 0x040fe20008000000 */
[----:B------:R-:W-:Y:S01]  /*248d0*/  ISETP.LT.AND P6, PT, R200, UR55, !P6 ;  /* 0x00000037c8007c0c */ /* 0x000fe2000f7c1270 */
[C---:B-1----:R-:W-:Y:S01]  /*248e0*/  IMAD.WIDE R72, R77.reuse, 0x4, R2 ;  /* 0x000000044d487825 */ /* 0x042fe200078e0202 */
[----:B------:R-:W-:Y:S01]  /*248f0*/  ISETP.GE.AND P5, PT, R0, UR76, PT ;  /* 0x0000004c00007c0c */ /* 0x000fe2000bfa6270 */
[----:B------:R-:W1:Y:S02]  /*24900*/  LDCU UR60, c[0x0][0x398] ;  /* 0x00007300ff3c77ac */ /* 0x000e640008000800 */
[----:B--2---:R-:W-:Y:S01]  /*24910*/  IMAD.WIDE R68, R77, 0x4, R196 ;  /* 0x000000044d447825 */ /* 0x004fe200078e02c4 */
[----:B------:R-:W-:Y:S01]  /*24920*/  @P2 STG.E desc[UR28][R72.64], R227 ;  /* 0x000000e348002986 */ /* 0x000fe2000c10191c */
[----:B------:R-:W2:Y:S02]  /*24930*/  LDCU UR50, c[0x0][0x39c] ;  /* 0x00007380ff3277ac */ /* 0x000ea40008000800 */
[C---:B----4-:R-:W-:Y:S01]  /*24940*/  IMAD.WIDE R70, R79.reuse, 0x4, R2 ;  /* 0x000000044f467825 */ /* 0x050fe200078e0202 */
[----:B------:R-:W4:Y:S03]  /*24950*/  LDCU UR47, c[0x0][0x398] ;  /* 0x00007300ff2f77ac */ /* 0x000f260008000800 */
[C---:B------:R-:W-:Y:S01]  /*24960*/  IMAD.WIDE R74, R79.reuse, 0x4, R196 ;  /* 0x000000044f4a7825 */ /* 0x040fe200078e02c4 */
[----:B------:R-:W-:Y:S01]  /*24970*/  IADD3 R0, PT, PT, R198, 0x2c, RZ ;  /* 0x0000002cc6007810 */ /* 0x000fe20007ffe0ff */
[----:B------:R-:W1:Y:S02]  /*24980*/  LDCU UR24, c[0x0][0x398] ;  /* 0x00007300ff1877ac */ /* 0x000e640008000800 */
[----:B------:R-:W-:Y:S01]  /*24990*/  VIADD R79, R79, UR32 ;  /* 0x000000204f4f7c36 */ /* 0x000fe20008000000 */
[----:B------:R2:W-:Y:S01]  /*249a0*/  @P1 STG.E desc[UR28][R68.64], R108 ;  /* 0x0000006c44001986 */ /* 0x0005e2000c10191c */
[----:B------:R-:W-:Y:S01]  /*249b0*/  ISETP.LT.AND P1, PT, R199, UR66, !P5 ;  /* 0x00000042c7007c0c */ /* 0x000fe2000ef21270 */
[----:B------:R-:W1:Y:S02]  /*249c0*/  LDCU UR48, c[0x0][0x39c] ;  /* 0x00007380ff3077ac */ /* 0x000e640008000800 */
[----:B------:R3:W-:Y:S01]  /*249d0*/  @P0 STG.E desc[UR28][R70.64], R226 ;  /* 0x000000e246000986 */ /* 0x0007e2000c10191c */
[----:B------:R-:W-:Y:S01]  /*249e0*/  ISETP.LT.AND P5, PT, R200, UR46, !P5 ;  /* 0x0000002ec8007c0c */ /* 0x000fe2000efa1270 */
[----:B------:R-:W1:Y:S01]  /*249f0*/  LDCU UR73, c[0x0][0x398] ;  /* 0x00007300ff4977ac */ /* 0x000e620008000800 */
[----:B------:R-:W-:Y:S01]  /*24a00*/  ISETP.GE.AND P2, PT, R0, UR56, PT ;  /* 0x0000003800007c0c */ /* 0x000fe2000bf46270 */
[----:B------:R-:W-:Y:S01]  /*24a10*/  @P3 STG.E desc[UR28][R74.64], R109 ;  /* 0x0000006d4a003986 */ /* 0x000fe2000c10191c */
[----:B------:R-:W1:Y:S01]  /*24a20*/  LDCU UR71, c[0x0][0x39c] ;  /* 0x00007380ff4777ac */ /* 0x000e620008000800 */
[C---:B--2---:R-:W-:Y:S01]  /*24a30*/  IMAD.WIDE R68, R79.reuse, 0x4, R2 ;  /* 0x000000044f447825 */ /* 0x044fe200078e0202 */
[----:B------:R-:W2:Y:S03]  /*24a40*/  LDCU UR52, c[0x0][0x398] ;  /* 0x00007300ff3477ac */ /* 0x000ea60008000800 */
[C---:B---3--:R-:W-:Y:S01]  /*24a50*/  IMAD.WIDE R70, R79.reuse, 0x4, R196 ;  /* 0x000000044f467825 */ /* 0x048fe200078e02c4 */
[----:B------:R3:W-:Y:S01]  /*24a60*/  @P4 STG.E desc[UR28][R68.64], R225 ;  /* 0x000000e144004986 */ /* 0x0007e2000c10191c */
[----:B------:R-:W-:Y:S01]  /*24a70*/  ISETP.GE.AND P0, PT, R76, UR62, PT ;  /* 0x0000003e4c007c0c */ /* 0x000fe2000bf06270 */
[----:B------:R-:W1:Y:S01]  /*24a80*/  LDCU UR30, c[0x0][0x398] ;  /* 0x00007300ff1e77ac */ /* 0x000e620008000800 */
[----:B------:R-:W-:Y:S01]  /*24a90*/  VIADD R79, R79, UR32 ;  /* 0x000000204f4f7c36 */ /* 0x000fe20008000000 */
[----:B------:R1:W-:Y:S01]  /*24aa0*/  @P6 STG.E desc[UR28][R70.64], R110 ;  /* 0x0000006e46006986 */ /* 0x0003e2000c10191c */
[----:B------:R-:W-:Y:S01]  /*24ab0*/  ISETP.LT.AND P6, PT, R199, UR8, !P2 ;  /* 0x00000008c7007c0c */ /* 0x000fe2000d7c1270 */
[----:B------:R-:W-:Y:S01]  /*24ac0*/  VIADD R0, R198, 0x2e ;  /* 0x0000002ec6007836 */ /* 0x000fe20000000000 */
[----:B------:R-:W2:Y:S01]  /*24ad0*/  LDCU UR11, c[0x0][0x398] ;  /* 0x00007300ff0b77ac */ /* 0x000ea20008000800 */
[C---:B------:R-:W-:Y:S01]  /*24ae0*/  IMAD.WIDE R72, R79.reuse, 0x4, R2 ;  /* 0x000000044f487825 */ /* 0x040fe200078e0202 */
[----:B------:R-:W2:Y:S03]  /*24af0*/  LDCU UR59, c[0x0][0x39c] ;  /* 0x00007380ff3b77ac */ /* 0x000ea60008000800 */
[C---:B---3--:R-:W-:Y:S01]  /*24b00*/  IMAD.WIDE R68, R79.reuse, 0x4, R196 ;  /* 0x000000044f447825 */ /* 0x048fe200078e02c4 */
[----:B------:R-:W-:Y:S01]  /*24b10*/  @P1 STG.E desc[UR28][R72.64], R224 ;  /* 0x000000e048001986 */ /* 0x000fe2000c10191c */
[----:B------:R-:W3:Y:S02]  /*24b20*/  LDCU UR72, c[0x0][0x398] ;  /* 0x00007300ff4877ac */ /* 0x000ee40008000800 */
[----:B------:R-:W-:Y:S01]  /*24b30*/  VIADD R77, R79, UR32 ;  /* 0x000000204f4d7c36 */ /* 0x000fe20008000000 */
[----:B------:R-:W-:Y:S01]  /*24b40*/  ISETP.LT.AND P2, PT, R200, UR64, !P2 ;  /* 0x00000040c8007c0c */ /* 0x000fe2000d741270 */
[----:B------:R2:W-:Y:S01]  /*24b50*/  @P5 STG.E desc[UR28][R68.64], R111 ;  /* 0x0000006f44005986 */ /* 0x0005e2000c10191c */
[----:B------:R-:W-:Y:S01]  /*24b60*/  ISETP.LT.AND P5, PT, R199, UR4, !P0 ;  /* 0x00000004c7007c0c */ /* 0x000fe2000c7a1270 */
[C---:B-1----:R-:W-:Y:S01]  /*24b70*/  IMAD.WIDE R70, R77.reuse, 0x4, R2 ;  /* 0x000000044d467825 */ /* 0x042fe200078e0202 */
[----:B------:R-:W-:Y:S01]  /*24b80*/  ISETP.GE.AND P3, PT, R0, UR22, PT ;  /* 0x0000001600007c0c */ /* 0x000fe2000bf66270 */
[----:B------:R-:W1:Y:S01]  /*24b90*/  LDCU UR41, c[0x0][0x398] ;  /* 0x00007300ff2977ac */ /* 0x000e620008000800 */
[C---:B------:R-:W-:Y:S01]  /*24ba0*/  ISETP.LT.AND P0, PT, R200.reuse, UR44, !P0 ;  /* 0x0000002cc8007c0c */ /* 0x040fe2000c701270 */
[----:B------:R-:W-:Y:S01]  /*24bb0*/  IMAD.WIDE R74, R77, 0x4, R196 ;  /* 0x000000044d4a7825 */ /* 0x000fe200078e02c4 */
[----:B------:R3:W-:Y:S01]  /*24bc0*/  @P6 STG.E desc[UR28][R70.64], R223 ;  /* 0x000000df46006986 */ /* 0x0007e2000c10191c */
[----:B------:R-:W-:Y:S01]  /*24bd0*/  ISETP.LT.AND P6, PT, R199, UR36, !P3 ;  /* 0x00000024c7007c0c */ /* 0x000fe2000dfc1270 */
[----:B------:R-:W1:Y:S01]  /*24be0*/  LDCU UR57, c[0x0][0x39c] ;  /* 0x00007380ff3977ac */ /* 0x000e620008000800 */
[----:B------:R-:W-:Y:S01]  /*24bf0*/  VIADD R77, R77, UR32 ;  /* 0x000000204d4d7c36 */ /* 0x000fe20008000000 */
[----:B------:R-:W-:Y:S01]  /*24c00*/  ISETP.LT.AND P3, PT, R200, UR63, !P3 ;  /* 0x0000003fc8007c0c */ /* 0x000fe2000df61270 */
[----:B------:R-:W-:Y:S01]  /*24c10*/  VIADD R0, R198, 0x2f ;  /* 0x0000002fc6007836 */ /* 0x000fe20000000000 */
[----:B------:R-:W-:Y:S01]  /*24c20*/  @P2 STG.E desc[UR28][R74.64], R112 ;  /* 0x000000704a002986 */ /* 0x000fe2000c10191c */
[C---:B--2---:R-:W-:Y:S01]  /*24c30*/  IMAD.WIDE R68, R77.reuse, 0x4, R2 ;  /* 0x000000044d447825 */ /* 0x044fe200078e0202 */
[----:B------:R-:W2:Y:S03]  /*24c40*/  LDCU UR15, c[0x0][0x398] ;  /* 0x00007300ff0f77ac */ /* 0x000ea60008000800 */
[C---:B------:R-:W-:Y:S01]  /*24c50*/  VIADD R79, R77.reuse, UR32 ;  /* 0x000000204d4f7c36 */ /* 0x040fe20008000000 */
[----:B------:R-:W-:Y:S01]  /*24c60*/  ISETP.GE.AND P4, PT, R0, UR14, PT ;  /* 0x0000000e00007c0c */ /* 0x000fe2000bf86270 */
[----:B---3--:R-:W-:Y:S01]  /*24c70*/  IMAD.WIDE R70, R77, 0x4, R196 ;  /* 0x000000044d467825 */ /* 0x008fe200078e02c4 */
[----:B------:R-:W-:Y:S01]  /*24c80*/  IADD3 R0, PT, PT, R198, 0x30, RZ ;  /* 0x00000030c6007810 */ /* 0x000fe20007ffe0ff */
[----:B------:R3:W-:Y:S01]  /*24c90*/  @P5 STG.E desc[UR28][R68.64], R222 ;  /* 0x000000de44005986 */ /* 0x0007e2000c10191c */
[----:B------:R-:W1:Y:S01]  /*24ca0*/  LDCU UR77, c[0x0][0x398] ;  /* 0x00007300ff4d77ac */ /* 0x000e620008000800 */
[----:B------:R-:W-:Y:S01]  /*24cb0*/  IMAD.WIDE R72, R79, 0x4, R2 ;  /* 0x000000044f487825 */ /* 0x000fe200078e0202 */
[----:B------:R-:W-:Y:S01]  /*24cc0*/  ISETP.GE.AND P1, PT, R0, UR37, PT ;  /* 0x0000002500007c0c */ /* 0x000fe2000bf26270 */
[----:B------:R1:W-:Y:S01]  /*24cd0*/  @P0 STG.E desc[UR28][R70.64], R113 ;  /* 0x0000007146000986 */ /* 0x0003e2000c10191c */
[----:B------:R-:W-:Y:S01]  /*24ce0*/  ISETP.LT.AND P0, PT, R199, UR53, !P4 ;  /* 0x00000035c7007c0c */ /* 0x000fe2000e701270 */
[----:B------:R-:W-:Y:S01]  /*24cf0*/  VIADD R0, R198, 0x31 ;  /* 0x00000031c6007836 */ /* 0x000fe20000000000 */
[----:B------:R-:W-:Y:S01]  /*24d00*/  ISETP.LT.AND P4, PT, R200, UR42, !P4 ;  /* 0x0000002ac8007c0c */ /* 0x000fe2000e781270 */
[----:B------:R1:W-:Y:S01]  /*24d10*/  @P6 STG.E desc[UR28][R72.64], R221 ;  /* 0x000000dd48006986 */ /* 0x0003e2000c10191c */
[----:B------:R-:W2:Y:S01]  /*24d20*/  LDCU UR16, c[0x0][0x39c] ;  /* 0x00007380ff1077ac */ /* 0x000ea20008000800 */
[C---:B---3--:R-:W-:Y:S01]  /*24d30*/  IMAD.WIDE R68, R79.reuse, 0x4, R196 ;  /* 0x000000044f447825 */ /* 0x048fe200078e02c4 */
[----:B------:R-:W-:Y:S01]  /*24d40*/  ISETP.GE.AND P2, PT, R0, UR74, PT ;  /* 0x0000004a00007c0c */ /* 0x000fe2000bf46270 */
[----:B------:R-:W3:Y:S02]  /*24d50*/  LDCU UR43, c[0x0][0x398] ;  /* 0x00007300ff2b77ac */ /* 0x000ee40008000800 */
[----:B------:R-:W-:Y:S01]  /*24d60*/  VIADD R79, R79, UR32 ;  /* 0x000000204f4f7c36 */ /* 0x000fe20008000000 */
[----:B------:R2:W-:Y:S01]  /*24d70*/  @P3 STG.E desc[UR28][R68.64], R114 ;  /* 0x0000007244003986 */ /* 0x0005e2000c10191c */
[----:B------:R-:W-:Y:S01]  /*24d80*/  ISETP.LT.AND P3, PT, R199, UR34, !P1 ;  /* 0x00000022c7007c0c */ /* 0x000fe2000cf61270 */
[----:B------:R-:W-:Y:S01]  /*24d90*/  VIADD R0, R198, 0x32 ;  /* 0x00000032c6007836 */ /* 0x000fe20000000000 */
[----:B------:R-:W3:Y:S01]  /*24da0*/  LDCU UR58, c[0x0][0x39c] ;  /* 0x00007380ff3a77ac */ /* 0x000ee20008000800 */
[----:B------:R-:W-:-:S02]  /*24db0*/  VIADD R77, R79, UR32 ;  /* 0x000000204f4d7c36 */ /* 0x000fc40008000000 */
[C---:B-1----:R-:W-:Y:S01]  /*24dc0*/  IMAD.WIDE R70, R79.reuse, 0x4, R2 ;  /* 0x000000044f467825 */ /* 0x042fe200078e0202 */
[----:B------:R-:W1:Y:S03]  /*24dd0*/  LDCU UR70, c[0x0][0x398] ;  /* 0x00007300ff4677ac */ /* 0x000e660008000800 */
[----:B------:R-:W-:Y:S01]  /*24de0*/  IMAD.WIDE R72, R79, 0x4, R196 ;  /* 0x000000044f487825 */ /* 0x000fe200078e02c4 */
[----:B------:R-:W-:Y:S01]  /*24df0*/  ISETP.GE.AND P5, PT, R0, UR20, PT ;  /* 0x0000001400007c0c */ /* 0x000fe2000bfa6270 */
[----:B------:R1:W-:Y:S01]  /*24e00*/  @P0 STG.E desc[UR28][R70.64], R220 ;  /* 0x000000dc46000986 */ /* 0x0003e2000c10191c */
[----:B------:R-:W3:Y:S01]  /*24e10*/  LDCU UR68, c[0x0][0x398] ;  /* 0x00007300ff4477ac */ /* 0x000ee20008000800 */
[----:B--2---:R-:W-:Y:S01]  /*24e20*/  IMAD.WIDE R68, R77, 0x4, R2 ;  /* 0x000000044d447825 */ /* 0x004fe200078e0202 */
[C---:B------:R-:W-:Y:S01]  /*24e30*/  ISETP.LT.AND P1, PT, R200.reuse, UR61, !P1 ;  /* 0x0000003dc8007c0c */ /* 0x040fe2000cf21270 */
[----:B------:R-:W-:Y:S01]  /*24e40*/  @P4 STG.E desc[UR28][R72.64], R115 ;  /* 0x0000007348004986 */ /* 0x000fe2000c10191c */
[----:B------:R-:W-:Y:S01]  /*24e50*/  ISETP.LT.AND P4, PT, R199, UR51, !P2 ;  /* 0x00000033c7007c0c */ /* 0x000fe2000d781270 */
[C---:B------:R-:W-:Y:S01]  /*24e60*/  IMAD.WIDE R74, R77.reuse, 0x4, R196 ;  /* 0x000000044d4a7825 */ /* 0x040fe200078e02c4 */
[----:B------:R-:W-:Y:S01]  /*24e70*/  ISETP.LT.AND P2, PT, R200, UR18, !P2 ;  /* 0x00000012c8007c0c */ /* 0x000fe2000d741270 */
[----:B------:R2:W-:Y:S01]  /*24e80*/  @P3 STG.E desc[UR28][R68.64], R219 ;  /* 0x000000db44003986 */ /* 0x0005e2000c10191c */
[----:B------:R-:W-:Y:S01]  /*24e90*/  IADD3 R0, PT, PT, R198, 0x33, RZ ;  /* 0x00000033c6007810 */ /* 0x000fe20007ffe0ff */
[----:B------:R-:W-:Y:S01]  /*24ea0*/  VIADD R77, R77, UR32 ;  /* 0x000000204d4d7c36 */ /* 0x000fe20008000000 */
[----:B------:R-:W-:Y:S01]  /*24eb0*/  ISETP.LT.AND P3, PT, R199, UR75, !P5 ;  /* 0x0000004bc7007c0c */ /* 0x000fe2000ef61270 */
[----:B------:R-:W3:Y:S03]  /*24ec0*/  LDCU UR49, c[0x0][0x398] ;  /* 0x00007300ff3177ac */ /* 0x000ee60008000800 */
[C---:B------:R-:W-:Y:S01]  /*24ed0*/  IADD3 R79, PT, PT, R77.reuse, UR32, RZ ;  /* 0x000000204d4f7c10 */ /* 0x040fe2000fffe0ff */
[C---:B-1----:R-:W-:Y:S01]  /*24ee0*/  IMAD.WIDE R70, R77.reuse, 0x4, R2 ;  /* 0x000000044d467825 */ /* 0x042fe200078e0202 */
[----:B------:R-:W-:Y:S01]  /*24ef0*/  ISETP.LT.AND P5, PT, R200, UR60, !P5 ;  /* 0x0000003cc8007c0c */ /* 0x000fe2000efa1270 */
[----:B------:R-:W-:Y:S01]  /*24f00*/  @P1 STG.E desc[UR28][R74.64], R116 ;  /* 0x000000744a001986 */ /* 0x000fe2000c10191c */
[----:B------:R-:W-:Y:S01]  /*24f10*/  ISETP.GE.AND P6, PT, R0, UR50, PT ;  /* 0x0000003200007c0c */ /* 0x000fe2000bfc6270 */
[----:B--2---:R-:W-:Y:S01]  /*24f20*/  IMAD.WIDE R68, R77, 0x4, R196 ;  /* 0x000000044d447825 */ /* 0x004fe200078e02c4 */
[----:B------:R-:W1:Y:S03]  /*24f30*/  LDCU UR39, c[0x0][0x39c] ;  /* 0x00007380ff2777ac */ /* 0x000e660008000800 */
[----:B------:R-:W-:Y:S01]  /*24f40*/  IMAD.WIDE R72, R79, 0x4, R2 ;  /* 0x000000044f487825 */ /* 0x000fe200078e0202 */
[----:B------:R2:W-:Y:S01]  /*24f50*/  @P4 STG.E desc[UR28][R70.64], R218 ;  /* 0x000000da46004986 */ /* 0x0005e2000c10191c */
[----:B------:R-:W1:Y:S02]  /*24f60*/  LDCU UR12, c[0x0][0x398] ;  /* 0x00007300ff0c77ac */ /* 0x000e640008000800 */
[----:B------:R-:W-:Y:S01]  /*24f70*/  VIADD R0, R198, 0x34 ;  /* 0x00000034c6007836 */ /* 0x000fe20000000000 */
[----:B------:R1:W-:Y:S01]  /*24f80*/  @P2 STG.E desc[UR28][R68.64], R117 ;  /* 0x0000007544002986 */ /* 0x0003e2000c10191c */
[----:B------:R-:W3:Y:S03]  /*24f90*/  LDCU UR69, c[0x0][0x398] ;  /* 0x00007300ff4577ac */ /* 0x000ee60008000800 */
[----:B------:R1:W-:Y:S01]  /*24fa0*/  @P3 STG.E desc[UR28][R72.64], R217 ;  /* 0x000000d948003986 */ /* 0x0003e2000c10191c */
[----:B----4-:R-:W-:Y:S01]  /*24fb0*/  ISETP.LT.AND P3, PT, R199, UR47, !P6 ;  /* 0x0000002fc7007c0c */ /* 0x010fe2000f761270 */
[----:B------:R-:W4:Y:S01]  /*24fc0*/  LDCU UR6, c[0x0][0x39c] ;  /* 0x00007380ff0677ac */ /* 0x000f220008000800 */
[----:B------:R-:W-:Y:S01]  /*24fd0*/  ISETP.LT.AND P6, PT, R200, UR24, !P6 ;  /* 0x00000018c8007c0c */ /* 0x000fe2000f7c1270 */
[C---:B--2---:R-:W-:Y:S01]  /*24fe0*/  IMAD.WIDE R70, R79.reuse, 0x4, R196 ;  /* 0x000000044f467825 */ /* 0x044fe200078e02c4 */
[----:B------:R-:W-:Y:S01]  /*24ff0*/  ISETP.GE.AND P0, PT, R0, UR48, PT ;  /* 0x0000003000007c0c */ /* 0x000fe2000bf06270 */
[----:B------:R-:W2:Y:S02]  /*25000*/  LDCU UR45, c[0x0][0x398] ;  /* 0x00007300ff2d77ac */ /* 0x000ea40008000800 */
[----:B------:R-:W-:Y:S01]  /*25010*/  VIADD R79, R79, UR32 ;  /* 0x000000204f4f7c36 */ /* 0x000fe20008000000 */
[----:B------:R2:W-:Y:S01]  /*25020*/  @P5 STG.E desc[UR28][R70.64], R118 ;  /* 0x0000007646005986 */ /* 0x0005e2000c10191c */
[----:B------:R-:W-:Y:S01]  /*25030*/  VIADD R0, R198, 0x35 ;  /* 0x00000035c6007836 */ /* 0x000fe20000000000 */
[----:B------:R-:W-:Y:S01]  /*25040*/  ISETP.LT.AND P5, PT, R199, UR73, !P0 ;  /* 0x00000049c7007c0c */ /* 0x000fe2000c7a1270 */
[C---:B-1----:R-:W-:Y:S01]  /*25050*/  IMAD.WIDE R68, R79.reuse, 0x4, R2 ;  /* 0x000000044f447825 */ /* 0x042fe200078e0202 */
[----:B------:R-:W1:Y:S03]  /*25060*/  LDCU UR38, c[0x0][0x398] ;  /* 0x00007300ff2677ac */ /* 0x000e660008000800 */
[C---:B------:R-:W-:Y:S01]  /*25070*/  IMAD.WIDE R72, R79.reuse, 0x4, R196 ;  /* 0x000000044f487825 */ /* 0x040fe200078e02c4 */
[----:B------:R-:W-:Y:S01]  /*25080*/  ISETP.GE.AND P1, PT, R0, UR71, PT ;  /* 0x0000004700007c0c */ /* 0x000fe2000bf26270 */
[----:B------:R1:W-:Y:S01]  /*25090*/  @P3 STG.E desc[UR28][R68.64], R216 ;  /* 0x000000d844003986 */ /* 0x0003e2000c10191c */
[----:B------:R-:W3:Y:S01]  /*250a0*/  LDCU UR35, c[0x0][0x39c] ;  /* 0x00007380ff2377ac */ /* 0x000ee20008000800 */
[----:B------:R-:W-:Y:S01]  /*250b0*/  VIADD R77, R79, UR32 ;  /* 0x000000204f4d7c36 */ /* 0x000fe20008000000 */
[----:B------:R-:W-:Y:S01]  /*250c0*/  ISETP.LT.AND P0, PT, R200, UR52, !P0 ;  /* 0x00000034c8007c0c */ /* 0x000fe2000c701270 */
[----:B------:R-:W-:Y:S01]  /*250d0*/  VIADD R0, R198, 0x36 ;  /* 0x00000036c6007836 */ /* 0x000fe20000000000 */
[----:B------:R-:W-:Y:S01]  /*250e0*/  @P6 STG.E desc[UR28][R72.64], R119 ;  /* 0x0000007748006986 */ /* 0x000fe2000c10191c */
[----:B------:R-:W-:Y:S01]  /*250f0*/  ISETP.LT.AND P6, PT, R199, UR30, !P1 ;  /* 0x0000001ec7007c0c */ /* 0x000fe2000cfc1270 */
[C---:B--2---:R-:W-:Y:S01]  /*25100*/  IMAD.WIDE R70, R77.reuse, 0x4, R2 ;  /* 0x000000044d467825 */ /* 0x044fe200078e0202 */
[----:B------:R-:W-:Y:S01]  /*25110*/  ISETP.LT.AND P1, PT, R200, UR11, !P1 ;  /* 0x0000000bc8007c0c */ /* 0x000fe2000cf21270 */
[----:B------:R-:W2:Y:S01]  /*25120*/  LDCU UR54, c[0x0][0x398] ;  /* 0x00007300ff3677ac */ /* 0x000ea20008000800 */
[----:B------:R-:W-:Y:S01]  /*25130*/  ISETP.GE.AND P4, PT, R0, UR59, PT ;  /* 0x0000003b00007c0c */ /* 0x000fe2000bf86270 */
[C---:B------:R-:W-:Y:S01]  /*25140*/  IMAD.WIDE R74, R77.reuse, 0x4, R196 ;  /* 0x000000044d4a7825 */ /* 0x040fe200078e02c4 */
[----:B------:R-:W-:Y:S01]  /*25150*/  IADD3 R77, PT, PT, R77, UR32, RZ ;  /* 0x000000204d4d7c10 */ /* 0x000fe2000fffe0ff */
[----:B------:R3:W-:Y:S01]  /*25160*/  @P5 STG.E desc[UR28][R70.64], R215 ;  /* 0x000000d746005986 */ /* 0x0007e2000c10191c */
[----:B------:R-:W-:Y:S01]  /*25170*/  ISETP.LT.AND P5, PT, R199, UR72, !P4 ;  /* 0x00000048c7007c0c */ /* 0x000fe2000e7a1270 */
[----:B------:R-:W-:Y:S01]  /*25180*/  VIADD R0, R198, 0x37 ;  /* 0x00000037c6007836 */ /* 0x000fe20000000000 */
[----:B------:R-:W-:Y:S01]  /*25190*/  ISETP.LT.AND P4, PT, R200, UR41, !P4 ;  /* 0x00000029c8007c0c */ /* 0x000fe2000e781270 */
[C---:B-1----:R-:W-:Y:S01]  /*251a0*/  IMAD.WIDE R68, R77.reuse, 0x4, R2 ;  /* 0x000000044d447825 */ /* 0x042fe200078e0202 */
[----:B------:R-:W-:Y:S01]  /*251b0*/  @P0 STG.E desc[UR28][R74.64], R120 ;  /* 0x000000784a000986 */ /* 0x000fe2000c10191c */
[----:B------:R-:W1:Y:S01]  /*251c0*/  LDCU UR26, c[0x0][0x39c] ;  /* 0x00007380ff1a77ac */ /* 0x000e620008000800 */
[----:B------:R-:W-:Y:S01]  /*251d0*/  ISETP.GE.AND P2, PT, R0, UR57, PT ;  /* 0x0000003900007c0c */ /* 0x000fe2000bf46270 */
[C---:B------:R-:W-:Y:S01]  /*251e0*/  VIADD R79, R77.reuse, UR32 ;  /* 0x000000204d4f7c36 */ /* 0x040fe20008000000 */
[----:B------:R-:W1:Y:S01]  /*251f0*/  LDCU UR67, c[0x0][0x398] ;  /* 0x00007300ff4377ac */ /* 0x000e620008000800 */
[----:B---3--:R-:W-:Y:S01]  /*25200*/  IMAD.WIDE R70, R77, 0x4, R196 ;  /* 0x000000044d467825 */ /* 0x008fe200078e02c4 */
[----:B------:R3:W-:Y:S01]  /*25210*/  @P6 STG.E desc[UR28][R68.64], R214 ;  /* 0x000000d644006986 */ /* 0x0007e2000c10191c */
[----:B------:R-:W1:Y:S02]  /*25220*/  LDCU UR65, c[0x0][0x398] ;  /* 0x00007300ff4177ac */ /* 0x000e640008000800 */
[----:B------:R-:W-:Y:S01]  /*25230*/  VIADD R0, R198, 0x38 ;  /* 0x00000038c6007836 */ /* 0x000fe20000000000 */
[----:B------:R1:W-:Y:S01]  /*25240*/  @P1 STG.E desc[UR28][R70.64], R121 ;  /* 0x0000007946001986 */ /* 0x0003e2000c10191c */
[----:B------:R-:W-:Y:S01]  /*25250*/  IMAD.WIDE R72, R79, 0x4, R2 ;  /* 0x000000044f487825 */ /* 0x000fe200078e0202 */
[----:B------:R-:W-:Y:S01]  /*25260*/  ISETP.LT.AND P1, PT, R199, UR15, !P2 ;  /* 0x0000000fc7007c0c */ /* 0x000fe2000d721270 */
[----:B------:R-:W2:Y:S01]  /*25270*/  LDCU UR33, c[0x0][0x39c] ;  /* 0x00007380ff2177ac */ /* 0x000ea20008000800 */
[----:B------:R-:W-:-:S02]  /*25280*/  ISETP.LT.AND P2, PT, R200, UR77, !P2 ;  /* 0x0000004dc8007c0c */ /* 0x000fc4000d741270 */
[----:B------:R-:W-:Y:S01]  /*25290*/  ISETP.GE.AND P3, PT, R0, UR16, PT ;  /* 0x0000001000007c0c */ /* 0x000fe2000bf66270 */
[----:B------:R-:W2:Y:S01]  /*252a0*/  LDCU UR40, c[0x0][0x398] ;  /* 0x00007300ff2877ac */ /* 0x000ea20008000800 */
[C---:B---3--:R-:W-:Y:S01]  /*252b0*/  IMAD.WIDE R68, R79.reuse, 0x4, R196 ;  /* 0x000000044f447825 */ /* 0x048fe200078e02c4 */
[----:B------:R3:W-:Y:S01]  /*252c0*/  @P5 STG.E desc[UR28][R72.64], R213 ;  /* 0x000000d548005986 */ /* 0x0007e2000c10191c */
[----:B------:R-:W2:Y:S02]  /*252d0*/  LDCU UR76, c[0x0][0x398] ;  /* 0x00007300ff4c77ac */ /* 0x000ea40008000800 */
[----:B------:R-:W-:Y:S01]  /*252e0*/  VIADD R79, R79, UR32 ;  /* 0x000000204f4f7c36 */ /* 0x000fe20008000000 */
[----:B------:R2:W-:Y:S01]  /*252f0*/  @P4 STG.E desc[UR28][R68.64], R122 ;  /* 0x0000007a44004986 */ /* 0x0005e2000c10191c */
[----:B------:R-:W-:Y:S01]  /*25300*/  VIADD R0, R198, 0x39 ;  /* 0x00000039c6007836 */ /* 0x000fe20000000000 */
[----:B------:R-:W-:Y:S01]  /*25310*/  ISETP.LT.AND P4, PT, R199, UR43, !P3 ;  /* 0x0000002bc7007c0c */ /* 0x000fe2000df81270 */
[C---:B-1----:R-:W-:Y:S01]  /*25320*/  IMAD.WIDE R70, R79.reuse, 0x4, R2 ;  /* 0x000000044f467825 */ /* 0x042fe200078e0202 */
[----:B------:R-:W1:Y:S02]  /*25330*/  LDCU UR55, c[0x0][0x398] ;  /* 0x00007300ff3777ac */ /* 0x000e640008000800 */
[----:B------:R-:W-:Y:S01]  /*25340*/  ISETP.GE.AND P0, PT, R0, UR58, PT ;  /* 0x0000003a00007c0c */ /* 0x000fe2000bf06270 */
[C---:B---3--:R-:W-:Y:S01]  /*25350*/  IMAD.WIDE R72, R79.reuse, 0x4, R196 ;  /* 0x000000044f487825 */ /* 0x048fe200078e02c4 */
[----:B------:R3:W-:Y:S01]  /*25360*/  @P1 STG.E desc[UR28][R70.64], R212 ;  /* 0x000000d446001986 */ /* 0x0007e2000c10191c */
[----:B------:R-:W1:Y:S02]  /*25370*/  LDCU UR66, c[0x0][0x39c] ;  /* 0x00007380ff4277ac */ /* 0x000e640008000800 */
[----:B------:R-:W-:-:S02]  /*25380*/  VIADD R77, R79, UR32 ;  /* 0x000000204f4d7c36 */ /* 0x000fc40008000000 */
[----:B------:R-:W-:Y:S01]  /*25390*/  VIADD R0, R198, 0x3a ;  /* 0x0000003ac6007836 */ /* 0x000fe20000000000 */
[C---:B------:R-:W-:Y:S01]  /*253a0*/  ISETP.LT.AND P3, PT, R200.reuse, UR70, !P3 ;  /* 0x00000046c8007c0c */ /* 0x040fe2000df61270 */
[----:B------:R-:W-:Y:S01]  /*253b0*/  @P2 STG.E desc[UR28][R72.64], R123 ;  /* 0x0000007b48002986 */ /* 0x000fe2000c10191c */
[----:B--2---:R-:W-:Y:S01]  /*253c0*/  IMAD.WIDE R68, R77, 0x4, R2 ;  /* 0x000000044d447825 */ /* 0x004fe200078e0202 */
[----:B------:R-:W-:Y:S01]  /*253d0*/  ISETP.LT.AND P2, PT, R199, UR68, !P0 ;  /* 0x00000044c7007c0c */ /* 0x000fe2000c741270 */
[----:B------:R-:W2:Y:S01]  /*253e0*/  LDCU UR46, c[0x0][0x39c] ;  /* 0x00007380ff2e77ac */ /* 0x000ea20008000800 */
[----:B------:R-:W-:Y:S01]  /*253f0*/  ISETP.LT.AND P0, PT, R200, UR49, !P0 ;  /* 0x00000031c8007c0c */ /* 0x000fe2000c701270 */
[C---:B------:R-:W-:Y:S01]  /*25400*/  IMAD.WIDE R74, R77.reuse, 0x4, R196 ;  /* 0x000000044d4a7825 */ /* 0x040fe200078e02c4 */
[----:B------:R-:W-:Y:S01]  /*25410*/  ISETP.GE.AND P6, PT, R0, UR39, PT ;  /* 0x0000002700007c0c */ /* 0x000fe2000bfc6270 */
[----:B------:R1:W-:Y:S01]  /*25420*/  @P4 STG.E desc[UR28][R68.64], R211 ;  /* 0x000000d344004986 */ /* 0x0003e2000c10191c */
[----:B------:R-:W2:Y:S01]  /*25430*/  LDCU UR56, c[0x0][0x398] ;  /* 0x00007300ff3877ac */ /* 0x000ea20008000800 */
[----:B------:R-:W-:Y:S01]  /*25440*/  VIADD R77, R77, UR32 ;  /* 0x000000204d4d7c36 */ /* 0x000fe20008000000 */
[----:B------:R-:W-:Y:S01]  /*25450*/  ISETP.LT.AND P4, PT, R199, UR12, !P6 ;  /* 0x0000000cc7007c0c */ /* 0x000fe2000f781270 */
[----:B------:R-:W-:Y:S01]  /*25460*/  VIADD R0, R198, 0x3b ;  /* 0x0000003bc6007836 */ /* 0x000fe20000000000 */
[----:B------:R-:W-:Y:S01]  /*25470*/  ISETP.LT.AND P6, PT, R200, UR69, !P6 ;  /* 0x00000045c8007c0c */ /* 0x000fe2000f7c1270 */
[C---:B---3--:R-:W-:Y:S01]  /*25480*/  IMAD.WIDE R70, R77.reuse, 0x4, R2 ;  /* 0x000000044d467825 */ /* 0x048fe200078e0202 */
[----:B------:R-:W-:Y:S01]  /*25490*/  @P3 STG.E desc[UR28][R74.64], R124 ;  /* 0x0000007c4a003986 */ /* 0x000fe2000c10191c */
[----:B------:R-:W3:Y:S01]  /*254a0*/  LDCU UR62, c[0x0][0x398] ;  /* 0x00007300ff3e77ac */ /* 0x000ee20008000800 */
[----:B----4-:R-:W-:Y:S01]  /*254b0*/  ISETP.GE.AND P5, PT, R0, UR6, PT ;  /* 0x0000000600007c0c */ /* 0x010fe2000bfa6270 */
[----:B------:R-:W-:-:S02]  /*254c0*/  VIADD R79, R77, UR32 ;  /* 0x000000204d4f7c36 */ /* 0x000fc40008000000 */
[----:B-1----:R-:W-:Y:S01]  /*254d0*/  IMAD.WIDE R68, R77, 0x4, R196 ;  /* 0x000000044d447825 */ /* 0x002fe200078e02c4 */
[----:B------:R-:W-:Y:S01]  /*254e0*/  IADD3 R0, PT, PT, R198, 0x3c, RZ ;  /* 0x0000003cc6007810 */ /* 0x000fe20007ffe0ff */
[----:B------:R1:W-:Y:S01]  /*254f0*/  @P2 STG.E desc[UR28][R70.64], R210 ;  /* 0x000000d246002986 */ /* 0x0003e2000c10191c */
[----:B------:R-:W4:Y:S01]  /*25500*/  LDCU UR22, c[0x0][0x398] ;  /* 0x00007300ff1677ac */ /* 0x000f220008000800 */
[----:B------:R-:W-:Y:S02]  /*25510*/  IMAD.WIDE R72, R79, 0x4, R2 ;  /* 0x000000044f487825 */ /* 0x000fe400078e0202 */
[----:B------:R2:W-:Y:S01]  /*25520*/  @P0 STG.E desc[UR28][R68.64], R125 ;  /* 0x0000007d44000986 */ /* 0x0005e2000c10191c */
[----:B------:R-:W-:Y:S01]  /*25530*/  ISETP.LT.AND P0, PT, R199, UR45, !P5 ;  /* 0x0000002dc7007c0c */ /* 0x000fe2000ef01270 */
[----:B------:R-:W3:Y:S01]  /*25540*/  LDCU UR14, c[0x0][0x39c] ;  /* 0x00007380ff0e77ac */ /* 0x000ee20008000800 */
[----:B------:R-:W-:Y:S02]  /*25550*/  ISETP.LT.AND P5, PT, R200, UR38, !P5 ;  /* 0x00000026c8007c0c */ /* 0x000fe4000efa1270 */
[----:B------:R-:W-:Y:S01]  /*25560*/  ISETP.GE.AND P1, PT, R0, UR35, PT ;  /* 0x0000002300007c0c */ /* 0x000fe2000bf26270 */
[----:B------:R-:W3:Y:S01]  /*25570*/  LDCU UR44, c[0x0][0x39c] ;  /* 0x00007380ff2c77ac */ /* 0x000ee20008000800 */
[C---:B-1----:R-:W-:Y:S01]  /*25580*/  IMAD.WIDE R70, R79.reuse, 0x4, R196 ;  /* 0x000000044f467825 */ /* 0x042fe200078e02c4 */
[----:B------:R1:W-:Y:S01]  /*25590*/  @P4 STG.E desc[UR28][R72.64], R209 ;  /* 0x000000d148004986 */ /* 0x0003e2000c10191c */
[----:B------:R-:W3:Y:S02]  /*255a0*/  LDCU UR8, c[0x0][0x398] ;  /* 0x00007300ff0877ac */ /* 0x000ee40008000800 */
[----:B------:R-:W-:Y:S01]  /*255b0*/  VIADD R79, R79, UR32 ;  /* 0x000000204f4f7c36 */ /* 0x000fe20008000000 */
[----:B------:R4:W-:Y:S01]  /*255c0*/  @P6 STG.E desc[UR28][R70.64], R126 ;  /* 0x0000007e46006986 */ /* 0x0009e2000c10191c */
[----:B------:R-:W-:Y:S01]  /*255d0*/  VIADD R0, R198, 0x3d ;  /* 0x0000003dc6007836 */ /* 0x000fe20000000000 */
[----:B------:R-:W-:Y:S01]  /*255e0*/  ISETP.LT.AND P6, PT, R199, UR54, !P1 ;  /* 0x00000036c7007c0c */ /* 0x000fe2000cfc1270 */
[C---:B--2---:R-:W-:Y:S01]  /*255f0*/  IMAD.WIDE R68, R79.reuse, 0x4, R2 ;  /* 0x000000044f447825 */ /* 0x044fe200078e0202 */
[----:B------:R-:W2:Y:S02]  /*25600*/  LDCU UR37, c[0x0][0x398] ;  /* 0x00007300ff2577ac */ /* 0x000ea40008000800 */
[----:B------:R-:W-:Y:S01]  /*25610*/  ISETP.GE.AND P3, PT, R0, UR26, PT ;  /* 0x0000001a00007c0c */ /* 0x000fe2000bf66270 */
[C---:B------:R-:W-:Y:S01]  /*25620*/  VIADD R77, R79.reuse, UR32 ;  /* 0x000000204f4d7c36 */ /* 0x040fe20008000000 */
[----:B------:R-:W2:Y:S01]  /*25630*/  LDCU UR4, c[0x0][0x398] ;  /* 0x00007300ff0477ac */ /* 0x000ea20008000800 */
[----:B-1----:R-:W-:Y:S01]  /*25640*/  IMAD.WIDE R72, R79, 0x4, R196 ;  /* 0x000000044f487825 */ /* 0x002fe200078e02c4 */
[----:B------:R-:W-:Y:S01]  /*25650*/  IADD3 R0, PT, PT, R198, 0x3e, RZ ;  /* 0x0000003ec6007810 */ /* 0x000fe20007ffe0ff */
[----:B------:R1:W-:Y:S01]  /*25660*/  @P0 STG.E desc[UR28][R68.64], R208 ;  /* 0x000000d044000986 */ /* 0x0003e2000c10191c */
[----:B------:R-:W-:Y:S01]  /*25670*/  ISETP.LT.AND P1, PT, R200, UR67, !P1 ;  /* 0x00000043c8007c0c */ /* 0x000fe2000cf21270 */
[----:B----4-:R-:W-:Y:S01]  /*25680*/  IMAD.WIDE R70, R77, 0x4, R2 ;  /* 0x000000044d467825 */ /* 0x010fe200078e0202 */
[----:B------:R-:W4:Y:S01]  /*25690*/  LDCU UR36, c[0x0][0x398] ;  /* 0x00007300ff2477ac */ /* 0x000f220008000800 */
[----:B------:R-:W-:Y:S01]  /*256a0*/  @P5 STG.E desc[UR28][R72.64], R127 ;  /* 0x0000007f48005986 */ /* 0x000fe2000c10191c */
[----:B------:R-:W-:Y:S01]  /*256b0*/  ISETP.LT.AND P5, PT, R199, UR65, !P3 ;  /* 0x00000041c7007c0c */ /* 0x000fe2000dfa1270 */
[C---:B------:R-:W-:Y:S01]  /*256c0*/  IMAD.WIDE R74, R77.reuse, 0x4, R196 ;  /* 0x000000044d4a7825 */ /* 0x040fe200078e02c4 */
[----:B------:R-:W-:Y:S01]  /*256d0*/  ISETP.GE.AND P2, PT, R0, UR33, PT ;  /* 0x0000002100007c0c */ /* 0x000fe2000bf46270 */
[----:B------:R2:W-:Y:S01]  /*256e0*/  @P6 STG.E desc[UR28][R70.64], R207 ;  /* 0x000000cf46006986 */ /* 0x0005e2000c10191c */
[----:B------:R-:W-:Y:S01]  /*256f0*/  IADD3 R77, PT, PT, R77, UR32, RZ ;  /* 0x000000204d4d7c10 */ /* 0x000fe2000fffe0ff */
[----:B------:R-:W3:Y:S01]  /*25700*/  LDCU UR64, c[0x0][0x398] ;  /* 0x00007300ff4077ac */ /* 0x000ee20008000800 */
[----:B------:R-:W-:Y:S01]  /*25710*/  ISETP.LT.AND P3, PT, R200, UR40, !P3 ;  /* 0x00000028c8007c0c */ /* 0x000fe2000df61270 */
[----:B------:R-:W-:Y:S01]  /*25720*/  VIADD R0, R198, 0x3f ;  /* 0x0000003fc6007836 */ /* 0x000fe20000000000 */
[----:B------:R-:W-:Y:S01]  /*25730*/  ISETP.LT.AND P6, PT, R199, UR76, !P2 ;  /* 0x0000004cc7007c0c */ /* 0x000fe2000d7c1270 */
[C---:B-1----:R-:W-:Y:S01]  /*25740*/  IMAD.WIDE R68, R77.reuse, 0x4, R2 ;  /* 0x000000044d447825 */ /* 0x042fe200078e0202 */
[----:B------:R-:W-:Y:S01]  /*25750*/  ISETP.LT.AND P2, PT, R200, UR55, !P2 ;  /* 0x00000037c8007c0c */ /* 0x000fe2000d741270 */
[----:B------:R-:W-:Y:S01]  /*25760*/  @P1 STG.E desc[UR28][R74.64], R128 ;  /* 0x000000804a001986 */ /* 0x000fe2000c10191c */
[----:B------:R-:W-:Y:S01]  /*25770*/  ISETP.GE.AND P4, PT, R0, UR66, PT ;  /* 0x0000004200007c0c */ /* 0x000fe2000bf86270 */
[----:B------:R-:W-:Y:S01]  /*25780*/  VIADD R79, R77, UR32 ;  /* 0x000000204d4f7c36 */ /* 0x000fe20008000000 */
[----:B------:R-:W1:Y:S01]  /*25790*/  LDCU UR63, c[0x0][0x39c] ;  /* 0x00007380ff3f77ac */ /* 0x000e620008000800 */
[----:B------:R-:W-:-:S02]  /*257a0*/  VIADD R0, R198, 0x40 ;  /* 0x00000040c6007836 */ /* 0x000fc40000000000 */
[----:B--2---:R-:W-:Y:S01]  /*257b0*/  IMAD.WIDE R70, R77, 0x4, R196 ;  /* 0x000000044d467825 */ /* 0x004fe200078e02c4 */
[----:B------:R2:W-:Y:S01]  /*257c0*/  @P5 STG.E desc[UR28][R68.64], R206 ;  /* 0x000000ce44005986 */ /* 0x0005e2000c10191c */
[----:B------:R-:W1:Y:S02]  /*257d0*/  LDCU UR20, c[0x0][0x398] ;  /* 0x00007300ff1477ac */ /* 0x000e640008000800 */
[----:B------:R-:W-:Y:S01]  /*257e0*/  IMAD.WIDE R72, R79, 0x4, R2 ;  /* 0x000000044f487825 */ /* 0x000fe200078e0202 */
[----:B------:R-:W-:Y:S01]  /*257f0*/  ISETP.GE.AND P0, PT, R0, UR46, PT ;  /* 0x0000002e00007c0c */ /* 0x000fe2000bf06270 */
[----:B------:R1:W-:Y:S01]  /*25800*/  @P3 STG.E desc[UR28][R70.64], R129 ;  /* 0x0000008146003986 */ /* 0x0003e2000c10191c */
[----:B------:R-:W-:Y:S01]  /*25810*/  ISETP.LT.AND P3, PT, R199, UR56, !P4 ;  /* 0x00000038c7007c0c */ /* 0x000fe2000e761270 */
[----:B------:R-:W-:Y:S01]  /*25820*/  VIADD R0, R198, 0x41 ;  /* 0x00000041c6007836 */ /* 0x000fe20000000000 */
[----:B---3--:R-:W-:Y:S01]  /*25830*/  ISETP.LT.AND P4, PT, R200, UR62, !P4 ;  /* 0x0000003ec8007c0c */ /* 0x008fe2000e781270 */
[----:B------:R-:W3:Y:S01]  /*25840*/  LDCU UR50, c[0x0][0x398] ;  /* 0x00007300ff3277ac */ /* 0x000ee20008000800 */
[C---:B--2---:R-:W-:Y:S01]  /*25850*/  IMAD.WIDE R68, R79.reuse, 0x4, R196 ;  /* 0x000000044f447825 */ /* 0x044fe200078e02c4 */
[----:B------:R2:W-:Y:S01]  /*25860*/  @P6 STG.E desc[UR28][R72.64], R205 ;  /* 0x000000cd48006986 */ /* 0x0005e2000c10191c */
[----:B------:R-:W-:Y:S01]  /*25870*/  IADD3 R79, PT, PT, R79, UR32, RZ ;  /* 0x000000204f4f7c10 */ /* 0x000fe2000fffe0ff */
[----:B------:R-:W3:Y:S02]  /*25880*/  LDCU UR42, c[0x0][0x39c] ;  /* 0x00007380ff2a77ac */ /* 0x000ee40008000800 */
[----:B------:R4:W-:Y:S01]  /*25890*/  @P2 STG.E desc[UR28][R68.64], R130 ;  /* 0x0000008244002986 */ /* 0x0009e2000c10191c */
[----:B------:R-:W-:Y:S01]  /*258a0*/  ISETP.LT.AND P2, PT, R199, UR22, !P0 ;  /* 0x00000016c7007c0c */ /* 0x000fe2000c741270 */
[C---:B------:R-:W-:Y:S01]  /*258b0*/  VIADD R77, R79.reuse, UR32 ;  /* 0x000000204f4d7c36 */ /* 0x040fe20008000000 */
[----:B------:R-:W-:Y:S01]  /*258c0*/  ISETP.GE.AND P1, PT, R0, UR14, PT ;  /* 0x0000000e00007c0c */ /* 0x000fe2000bf26270 */
[----:B------:R-:W-:Y:S01]  /*258d0*/  VIADD R0, R198, 0x42 ;  /* 0x00000042c6007836 */ /* 0x000fe20000000000 */
[----:B------:R-:W3:Y:S01]  /*258e0*/  LDCU UR34, c[0x0][0x398] ;  /* 0x00007300ff2277ac */ /* 0x000ee20008000800 */
[C---:B-1----:R-:W-:Y:S01]  /*258f0*/  IMAD.WIDE R70, R79.reuse, 0x4, R2 ;  /* 0x000000044f467825 */ /* 0x042fe200078e0202 */
[----:B------:R-:W1:Y:S03]  /*25900*/  LDCU UR48, c[0x0][0x39c] ;  /* 0x00007380ff3077ac */ /* 0x000e660008000800 */
[----:B--2---:R-:W-:Y:S01]  /*25910*/  IMAD.WIDE R72, R79, 0x4, R196 ;  /* 0x000000044f487825 */ /* 0x004fe200078e02c4 */
[----:B------:R-:W-:Y:S01]  /*25920*/  ISETP.GE.AND P5, PT, R0, UR44, PT ;  /* 0x0000002c00007c0c */ /* 0x000fe2000bfa6270 */
[----:B------:R2:W-:Y:S01]  /*25930*/  @P3 STG.E desc[UR28][R70.64], R204 ;  /* 0x000000cc46003986 */ /* 0x0005e2000c10191c */
[C---:B------:R-:W-:Y:S01]  /*25940*/  ISETP.LT.AND P0, PT, R200.reuse, UR8, !P0 ;  /* 0x00000008c8007c0c */ /* 0x040fe2000c701270 */
[----:B----4-:R-:W-:Y:S01]  /*25950*/  IMAD.WIDE R68, R77, 0x4, R2 ;  /* 0x000000044d447825 */ /* 0x010fe200078e0202 */
[----:B------:R-:W4:Y:S01]  /*25960*/  LDCU UR51, c[0x0][0x398] ;  /* 0x00007300ff3377ac */ /* 0x000f220008000800 */
[----:B------:R-:W-:Y:S01]  /*25970*/  @P4 STG.E desc[UR28][R72.64], R131 ;  /* 0x0000008348004986 */ /* 0x000fe2000c10191c */
[----:B------:R-:W-:Y:S01]  /*25980*/  ISETP.LT.AND P4, PT, R199, UR37, !P1 ;  /* 0x00000025c7007c0c */ /* 0x000fe2000cf81270 */
[C---:B------:R-:W-:Y:S01]  /*25990*/  IMAD.WIDE R74, R77.reuse, 0x4, R196 ;  /* 0x000000044d4a7825 */ /* 0x040fe200078e02c4 */
[----:B------:R-:W-:Y:S01]  /*259a0*/  ISETP.LT.AND P1, PT, R200, UR4, !P1 ;  /* 0x00000004c8007c0c */ /* 0x000fe2000cf21270 */
[----:B------:R1:W-:Y:S01]  /*259b0*/  @P2 STG.E desc[UR28][R68.64], R132 ;  /* 0x0000008444002986 */ /* 0x0003e2000c10191c */
[----:B------:R-:W3:Y:S01]  /*259c0*/  LDCU UR18, c[0x0][0x398] ;  /* 0x00007300ff1277ac */ /* 0x000ee20008000800 */
[----:B------:R-:W-:Y:S01]  /*259d0*/  VIADD R77, R77, UR32 ;  /* 0x000000204d4d7c36 */ /* 0x000fe20008000000 */
[----:B------:R-:W-:Y:S01]  /*259e0*/  ISETP.LT.AND P2, PT, R199, UR36, !P5 ;  /* 0x00000024c7007c0c */ /* 0x000fe2000ef41270 */
[----:B------:R-:W-:Y:S01]  /*259f0*/  VIADD R0, R198, 0x43 ;  /* 0x00000043c6007836 */ /* 0x000fe20000000000 */
[----:B------:R-:W3:Y:S02]  /*25a00*/  LDCU UR60, c[0x0][0x39c] ;  /* 0x00007380ff3c77ac */ /* 0x000ee40008000800 */
[C---:B------:R-:W-:Y:S01]  /*25a10*/  IADD3 R79, PT, PT, R77.reuse, UR32, RZ ;  /* 0x000000204d4f7c10 */ /* 0x040fe2000fffe0ff */
[C---:B--2---:R-:W-:Y:S01]  /*25a20*/  IMAD.WIDE R70, R77.reuse, 0x4, R2 ;  /* 0x000000044d467825 */ /* 0x044fe200078e0202 */
[----:B------:R-:W-:Y:S01]  /*25a30*/  ISETP.GE.AND P6, PT, R0, UR63, PT ;  /* 0x0000003f00007c0c */ /* 0x000fe2000bfc6270 */
[----:B------:R-:W-:Y:S01]  /*25a40*/  @P0 STG.E desc[UR28][R74.64], R4 ;  /* 0x000000044a000986 */ /* 0x000fe2000c10191c */
[----:B------:R-:W2:Y:S01]  /*25a50*/  LDCU UR53, c[0x0][0x398] ;  /* 0x00007300ff3577ac */ /* 0x000ea20008000800 */
[----:B-1----:R-:W-:Y:S01]  /*25a60*/  IMAD.WIDE R68, R77, 0x4, R196 ;  /* 0x000000044d447825 */ /* 0x002fe200078e02c4 */
[----:B------:R-:W-:Y:S01]  /*25a70*/  ISETP.LT.AND P5, PT, R200, UR64, !P5 ;  /* 0x00000040c8007c0c */ /* 0x000fe2000efa1270 */
[----:B------:R-:W1:Y:S02]  /*25a80*/  LDCU UR59, c[0x0][0x398] ;  /* 0x00007300ff3b77ac */ /* 0x000e640008000800 */
[----:B------:R-:W-:Y:S01]  /*25a90*/  IMAD.WIDE R72, R79, 0x4, R2 ;  /* 0x000000044f487825 */ /* 0x000fe200078e0202 */
[----:B------:R2:W-:Y:S01]  /*25aa0*/  @P4 STG.E desc[UR28][R70.64], R133 ;  /* 0x0000008546004986 */ /* 0x0005e2000c10191c */
[----:B------:R-:W1:Y:S03]  /*25ab0*/  LDCU UR47, c[0x0][0x398] ;  /* 0x00007300ff2f77ac */ /* 0x000e660008000800 */
[----:B------:R1:W-:Y:S01]  /*25ac0*/  @P1 STG.E desc[UR28][R68.64], R5 ;  /* 0x0000000544001986 */ /* 0x0003e2000c10191c */
[----:B------:R-:W-:Y:S01]  /*25ad0*/  VIADD R0, R198, 0x44 ;  /* 0x00000044c6007836 */ /* 0x000fe20000000000 */
[----:B------:R-:W4:Y:S02]  /*25ae0*/  LDCU UR24, c[0x0][0x39c] ;  /* 0x00007380ff1877ac */ /* 0x000f240008000800 */
[----:B------:R-:W-:Y:S01]  /*25af0*/  @P2 STG.E desc[UR28][R72.64], R134 ;  /* 0x0000008648002986 */ /* 0x000fe2000c10191c */
[----:B------:R-:W-:Y:S01]  /*25b00*/  ISETP.LT.AND P2, PT, R199, UR20, !P6 ;  /* 0x00000014c7007c0c */ /* 0x000fe2000f741270 */
[----:B------:R-:W4:Y:S01]  /*25b10*/  LDCU UR16, c[0x0][0x398] ;  /* 0x00007300ff1077ac */ /* 0x000f220008000800 */
[----:B---3--:R-:W-:Y:S01]  /*25b20*/  ISETP.LT.AND P6, PT, R200, UR50, !P6 ;  /* 0x00000032c8007c0c */ /* 0x008fe2000f7c1270 */
[C---:B--2---:R-:W-:Y:S01]  /*25b30*/  IMAD.WIDE R70, R79.reuse, 0x4, R196 ;  /* 0x000000044f467825 */ /* 0x044fe200078e02c4 */
[----:B------:R-:W-:Y:S01]  /*25b40*/  ISETP.GE.AND P3, PT, R0, UR42, PT ;  /* 0x0000002a00007c0c */ /* 0x000fe2000bf66270 */
[----:B------:R-:W2:Y:S02]  /*25b50*/  LDCU UR30, c[0x0][0x398] ;  /* 0x00007300ff1e77ac */ /* 0x000ea40008000800 */
[----:B------:R-:W-:-:S02]  /*25b60*/  VIADD R79, R79, UR32 ;  /* 0x000000204f4f7c36 */ /* 0x000fc40008000000 */
[----:B------:R-:W-:Y:S01]  /*25b70*/  VIADD R0, R198, 0x45 ;  /* 0x00000045c6007836 */ /* 0x000fe20000000000 */
[----:B------:R3:W-:Y:S01]  /*25b80*/  @P5 STG.E desc[UR28][R70.64], R6 ;  /* 0x0000000646005986 */ /* 0x0007e2000c10191c */
[----:B-1----:R-:W-:Y:S01]  /*25b90*/  IMAD.WIDE R4, R79, 0x4, R2 ;  /* 0x000000044f047825 */ /* 0x002fe200078e0202 */
[----:B------:R-:W-:Y:S01]  /*25ba0*/  ISETP.LT.AND P5, PT, R199, UR34, !P3 ;  /* 0x00000022c7007c0c */ /* 0x000fe2000dfa1270 */
[----:B------:R-:W1:Y:S02]  /*25bb0*/  LDCU UR52, c[0x0][0x39c] ;  /* 0x00007380ff3477ac */ /* 0x000e640008000800 */
[C---:B------:R-:W-:Y:S01]  /*25bc0*/  IMAD.WIDE R68, R79.reuse, 0x4, R196 ;  /* 0x000000044f447825 */ /* 0x040fe200078e02c4 */
[----:B------:R-:W-:Y:S01]  /*25bd0*/  ISETP.GE.AND P0, PT, R0, UR48, PT ;  /* 0x0000003000007c0c */ /* 0x000fe2000bf06270 */
[----:B------:R1:W-:Y:S01]  /*25be0*/  @P2 STG.E desc[UR28][R4.64], R135 ;  /* 0x0000008704002986 */ /* 0x0003e2000c10191c */
[----:B------:R-:W-:Y:S01]  /*25bf0*/  IADD3 R75, PT, PT, R79, UR32, RZ ;  /* 0x000000204f4b7c10 */ /* 0x000fe2000fffe0ff */
[----:B------:R-:W-:Y:S01]  /*25c00*/  VIADD R0, R198, 0x46 ;  /* 0x00000046c6007836 */ /* 0x000fe20000000000 */
[----:B----4-:R-:W-:Y:S01]  /*25c10*/  ISETP.LT.AND P3, PT, R200, UR51, !P3 ;  /* 0x00000033c8007c0c */ /* 0x010fe2000df61270 */
[----:B------:R4:W-:Y:S01]  /*25c20*/  @P6 STG.E desc[UR28][R68.64], R7 ;  /* 0x0000000744006986 */ /* 0x0009e2000c10191c */
[----:B------:R-:W-:Y:S01]  /*25c30*/  ISETP.LT.AND P6, PT, R199, UR18, !P0 ;  /* 0x00000012c7007c0c */ /* 0x000fe2000c7c1270 */
[C---:B---3--:R-:W-:Y:S01]  /*25c40*/  IMAD.WIDE R70, R75.reuse, 0x4, R2 ;  /* 0x000000044b467825 */ /* 0x048fe200078e0202 */
[----:B------:R-:W-:Y:S01]  /*25c50*/  ISETP.GE.AND P4, PT, R0, UR60, PT ;  /* 0x0000003c00007c0c */ /* 0x000fe2000bf86270 */
[----:B------:R-:W3:Y:S02]  /*25c60*/  LDCU UR11, c[0x0][0x398] ;  /* 0x00007300ff0b77ac */ /* 0x000ee40008000800 */
[C---:B------:R-:W-:Y:S01]  /*25c70*/  IMAD.WIDE R72, R75.reuse, 0x4, R196 ;  /* 0x000000044b487825 */ /* 0x040fe200078e02c4 */
[----:B------:R-:W2:Y:S03]  /*25c80*/  LDCU UR41, c[0x0][0x39c] ;  /* 0x00007380ff2977ac */ /* 0x000ea60008000800 */
[----:B------:R-:W-:Y:S01]  /*25c90*/  VIADD R75, R75, UR32 ;  /* 0x000000204b4b7c36 */ /* 0x000fe20008000000 */
[----:B------:R-:W-:Y:S01]  /*25ca0*/  @P5 STG.E desc[UR28][R70.64], R136 ;  /* 0x0000008846005986 */ /* 0x000fe2000c10191c */
[----:B------:R-:W-:Y:S01]  /*25cb0*/  ISETP.LT.AND P0, PT, R200, UR53, !P0 ;  /* 0x00000035c8007c0c */ /* 0x000fe2000c701270 */
[----:B------:R-:W2:Y:S01]  /*25cc0*/  LDCU UR57, c[0x0][0x398] ;  /* 0x00007300ff3977ac */ /* 0x000ea20008000800 */
[----:B-1----:R-:W-:Y:S01]  /*25cd0*/  IMAD.WIDE R4, R75, 0x4, R2 ;  /* 0x000000044b047825 */ /* 0x002fe200078e0202 */
[----:B------:R-:W-:Y:S01]  /*25ce0*/  ISETP.LT.AND P5, PT, R199, UR59, !P4 ;  /* 0x0000003bc7007c0c */ /* 0x000fe2000e7a1270 */
[----:B------:R-:W-:Y:S01]  /*25cf0*/  @P3 STG.E desc[UR28][R72.64], R8 ;  /* 0x0000000848003986 */ /* 0x000fe2000c10191c */
[----:B------:R-:W1:Y:S01]  /*25d00*/  LDCU UR39, c[0x0][0x398] ;  /* 0x00007300ff2777ac */ /* 0x000e620008000800 */
[----:B------:R-:W-:-:S02]  /*25d10*/  VIADD R0, R198, 0x47 ;  /* 0x00000047c6007836 */ /* 0x000fc40000000000 */
[C---:B------:R-:W-:Y:S01]  /*25d20*/  VIADD R77, R75.reuse, UR32 ;  /* 0x000000204b4d7c36 */ /* 0x040fe20008000000 */
[----:B------:R2:W-:Y:S01]  /*25d30*/  @P6 STG.E desc[UR28][R4.64], R137 ;  /* 0x0000008904006986 */ /* 0x0005e2000c10191c */
[----:B------:R-:W-:Y:S01]  /*25d40*/  ISETP.LT.AND P6, PT, R200, UR47, !P4 ;  /* 0x0000002fc8007c0c */ /* 0x000fe2000e7c1270 */
[----:B----4-:R-:W-:Y:S01]  /*25d50*/  IMAD.WIDE R6, R75, 0x4, R196 ;  /* 0x000000044b067825 */ /* 0x010fe200078e02c4 */
[----:B------:R-:W-:Y:S01]  /*25d60*/  ISETP.GE.AND P1, PT, R0, UR24, PT ;  /* 0x0000001800007c0c */ /* 0x000fe2000bf26270 */
[----:B------:R-:W4:Y:S02]  /*25d70*/  LDCU UR15, c[0x0][0x39c] ;  /* 0x00007380ff0f77ac */ /* 0x000f240008000800 */
[C---:B------:R-:W-:Y:S01]  /*25d80*/  IMAD.WIDE R68, R77.reuse, 0x4, R2 ;  /* 0x000000044d447825 */ /* 0x040fe200078e0202 */
[----:B------:R1:W-:Y:S01]  /*25d90*/  @P0 STG.E desc[UR28][R6.64], R9 ;  /* 0x0000000906000986 */ /* 0x0003e2000c10191c */
[----:B------:R-:W4:Y:S02]  /*25da0*/  LDCU UR6, c[0x0][0x398] ;  /* 0x00007300ff0677ac */ /* 0x000f240008000800 */
[----:B------:R-:W-:Y:S01]  /*25db0*/  VIADD R0, R198, 0x48 ;  /* 0x00000048c6007836 */ /* 0x000fe20000000000 */
[----:B------:R-:W-:Y:S01]  /*25dc0*/  @P5 STG.E desc[UR28][R68.64], R138 ;  /* 0x0000008a44005986 */ /* 0x000fe2000c10191c */
[----:B--2---:R-:W-:Y:S01]  /*25dd0*/  IMAD.WIDE R4, R77, 0x4, R196 ;  /* 0x000000044d047825 */ /* 0x004fe200078e02c4 */
[----:B------:R-:W-:Y:S01]  /*25de0*/  ISETP.LT.AND P5, PT, R199, UR16, !P1 ;  /* 0x00000010c7007c0c */ /* 0x000fe2000cfa1270 */
[----:B------:R-:W2:Y:S01]  /*25df0*/  LDCU UR35, c[0x0][0x398] ;  /* 0x00007300ff2377ac */ /* 0x000ea20008000800 */
[----:B------:R-:W-:-:S02]  /*25e00*/  ISETP.GE.AND P2, PT, R0, UR52, PT ;  /* 0x0000003400007c0c */ /* 0x000fc4000bf46270 */
[----:B------:R-:W-:Y:S01]  /*25e10*/  ISETP.LT.AND P1, PT, R200, UR30, !P1 ;  /* 0x0000001ec8007c0c */ /* 0x000fe2000cf21270 */
[----:B------:R-:W2:Y:S01]  /*25e20*/  LDCU UR43, c[0x0][0x398] ;  /* 0x00007300ff2b77ac */ /* 0x000ea20008000800 */
[----:B------:R-:W-:Y:S01]  /*25e30*/  VIADD R0, R198, 0x49 ;  /* 0x00000049c6007836 */ /* 0x000fe20000000000 */
[----:B------:R2:W-:Y:S01]  /*25e40*/  @P6 STG.E desc[UR28][R4.64], R10 ;  /* 0x0000000a04006986 */ /* 0x0005e2000c10191c */
[----:B------:R-:W-:Y:S01]  /*25e50*/  VIADD R77, R77, UR32 ;  /* 0x000000204d4d7c36 */ /* 0x000fe20008000000 */
[----:B---3--:R-:W-:Y:S01]  /*25e60*/  ISETP.LT.AND P6, PT, R199, UR11, !P2 ;  /* 0x0000000bc7007c0c */ /* 0x008fe2000d7c1270 */
[----:B------:R-:W3:Y:S01]  /*25e70*/  LDCU UR58, c[0x0][0x39c] ;  /* 0x00007380ff3a77ac */ /* 0x000ee20008000800 */
[----:B------:R-:W-:Y:S01]  /*25e80*/  ISETP.GE.AND P3, PT, R0, UR41, PT ;  /* 0x0000002900007c0c */ /* 0x000fe2000bf66270 */
[C---:B-1----:R-:W-:Y:S01]  /*25e90*/  IMAD.WIDE R6, R77.reuse, 0x4, R2 ;  /* 0x000000044d067825 */ /* 0x042fe200078e0202 */
[----:B------:R-:W1:Y:S03]  /*25ea0*/  LDCU UR49, c[0x0][0x39c] ;  /* 0x00007380ff3177ac */ /* 0x000e660008000800 */
[----:B------:R-:W-:-:S02]  /*25eb0*/  VIADD R71, R77, UR32 ;  /* 0x000000204d477c36 */ /* 0x000fc40008000000 */
[----:B------:R-:W-:Y:S01]  /*25ec0*/  IMAD.WIDE R8, R77, 0x4, R196 ;  /* 0x000000044d087825 */ /* 0x000fe200078e02c4 */
[----:B------:R1:W-:Y:S01]  /*25ed0*/  @P5 STG.E desc[UR28][R6.64], R139 ;  /* 0x0000008b06005986 */ /* 0x0003e2000c10191c */
[----:B------:R-:W-:Y:S01]  /*25ee0*/  ISETP.LT.AND P2, PT, R200, UR57, !P2 ;  /* 0x00000039c8007c0c */ /* 0x000fe2000d741270 */
[----:B------:R-:W1:Y:S01]  /*25ef0*/  LDCU UR12, c[0x0][0x398] ;  /* 0x00007300ff0c77ac */ /* 0x000e620008000800 */
[----:B------:R-:W-:Y:S01]  /*25f00*/  VIADD R0, R198, 0x4a ;  /* 0x0000004ac6007836 */ /* 0x000fe20000000000 */
[----:B------:R1:W-:Y:S01]  /*25f10*/  @P1 STG.E desc[UR28][R8.64], R11 ;  /* 0x0000000b08001986 */ /* 0x0003e2000c10191c */
[----:B--2---:R-:W-:Y:S01]  /*25f20*/  IMAD.WIDE R4, R71, 0x4, R2 ;  /* 0x0000000447047825 */ /* 0x004fe200078e0202 */
[----:B------:R-:W-:Y:S01]  /*25f30*/  ISETP.LT.AND P1, PT, R199, UR39, !P3 ;  /* 0x00000027c7007c0c */ /* 0x000fe2000df21270 */
[----:B------:R-:W2:Y:S01]  /*25f40*/  LDCU UR26, c[0x0][0x398] ;  /* 0x00007300ff1a77ac */ /* 0x000ea20008000800 */
[----:B----4-:R-:W-:Y:S01]  /*25f50*/  ISETP.GE.AND P4, PT, R0, UR15, PT ;  /* 0x0000000f00007c0c */ /* 0x010fe2000bf86270 */
[C---:B------:R-:W-:Y:S01]  /*25f60*/  IMAD.WIDE R68, R71.reuse, 0x4, R196 ;  /* 0x0000000447447825 */ /* 0x040fe200078e02c4 */
[----:B------:R4:W-:Y:S01]  /*25f70*/  @P6 STG.E desc[UR28][R4.64], R140 ;  /* 0x0000008c04006986 */ /* 0x0009e2000c10191c */
[----:B------:R-:W2:Y:S01]  /*25f80*/  LDCU UR33, c[0x0][0x398] ;  /* 0x00007300ff2177ac */ /* 0x000ea20008000800 */
[----:B------:R-:W-:Y:S01]  /*25f90*/  ISETP.LT.AND P3, PT, R200, UR6, !P3 ;  /* 0x00000006c8007c0c */ /* 0x000fe2000df61270 */
[----:B------:R-:W-:Y:S01]  /*25fa0*/  VIADD R71, R71, UR32 ;  /* 0x0000002047477c36 */ /* 0x000fe20008000000 */
[----:B------:R-:W-:Y:S01]  /*25fb0*/  ISETP.LT.AND P6, PT, R199, UR35, !P4 ;  /* 0x00000023c7007c0c */ /* 0x000fe2000e7c1270 */
[----:B------:R-:W2:Y:S01]  /*25fc0*/  LDCU UR45, c[0x0][0x398] ;  /* 0x00007300ff2d77ac */ /* 0x000ea20008000800 */
[----:B------:R-:W-:-:S02]  /*25fd0*/  IADD3 R0, PT, PT, R198, 0x4b, RZ ;  /* 0x0000004bc6007810 */ /* 0x000fc40007ffe0ff */
[----:B------:R-:W-:Y:S01]  /*25fe0*/  ISETP.LT.AND P4, PT, R200, UR43, !P4 ;  /* 0x0000002bc8007c0c */ /* 0x000fe2000e781270 */
[----:B------:R-:W2:Y:S01]  /*25ff0*/  LDCU UR38, c[0x0][0x39c] ;  /* 0x00007380ff2677ac */ /* 0x000ea20008000800 */
[C---:B-1----:R-:W-:Y:S01]  /*26000*/  IMAD.WIDE R6, R71.reuse, 0x4, R2 ;  /* 0x0000000447067825 */ /* 0x042fe200078e0202 */
[----:B---3--:R-:W-:Y:S01]  /*26010*/  ISETP.GE.AND P0, PT, R0, UR58, PT ;  /* 0x0000003a00007c0c */ /* 0x008fe2000bf06270 */
[----:B------:R-:W-:Y:S01]  /*26020*/  @P2 STG.E desc[UR28][R68.64], R12 ;  /* 0x0000000c44002986 */ /* 0x000fe2000c10191c */
[----:B------:R-:W1:Y:S01]  /*26030*/  LDCU UR61, c[0x0][0x39c] ;  /* 0x00007380ff3d77ac */ /* 0x000e620008000800 */
[C---:B------:R-:W-:Y:S02]  /*26040*/  VIADD R11, R71.reuse, UR32 ;  /* 0x00000020470b7c36 */ /* 0x040fe40008000000 */
[----:B------:R-:W-:Y:S01]  /*26050*/  VIADD R0, R198, 0x4c ;  /* 0x0000004cc6007836 */ /* 0x000fe20000000000 */
[----:B------:R-:W3:Y:S01]  /*26060*/  LDCU UR46, c[0x0][0x398] ;  /* 0x00007300ff2e77ac */ /* 0x000ee20008000800 */
[----:B----4-:R-:W-:Y:S01]  /*26070*/  IMAD.WIDE R4, R71, 0x4, R196 ;  /* 0x0000000447047825 */ /* 0x010fe200078e02c4 */
[----:B------:R4:W-:Y:S01]  /*26080*/  @P1 STG.E desc[UR28][R6.64], R141 ;  /* 0x0000008d06001986 */ /* 0x0009e2000c10191c */
[----:B------:R-:W1:Y:S02]  /*26090*/  LDCU UR54, c[0x0][0x398] ;  /* 0x00007300ff3677ac */ /* 0x000e640008000800 */
[C---:B------:R-:W-:Y:S01]  /*260a0*/  IMAD.WIDE R8, R11.reuse, 0x4, R2 ;  /* 0x000000040b087825 */ /* 0x040fe200078e0202 */
[----:B------:R-:W-:Y:S01]  /*260b0*/  ISETP.GE.AND P5, PT, R0, UR49, PT ;  /* 0x0000003100007c0c */ /* 0x000fe2000bfa6270 */
[----:B------:R1:W-:Y:S01]  /*260c0*/  @P3 STG.E desc[UR28][R4.64], R13 ;  /* 0x0000000d04003986 */ /* 0x0003e2000c10191c */
[----:B------:R-:W3:Y:S03]  /*260d0*/  LDCU UR40, c[0x0][0x398] ;  /* 0x00007300ff2877ac */ /* 0x000ee60008000800 */
[----:B------:R1:W-:Y:S01]  /*260e0*/  @P6 STG.E desc[UR28][R8.64], R142 ;  /* 0x0000008e08006986 */ /* 0x0003e2000c10191c */
[----:B------:R-:W3:Y:S01]  /*260f0*/  LDCU UR14, c[0x0][0x398] ;  /* 0x00007300ff0e77ac */ /* 0x000ee20008000800 */
[----:B----4-:R-:W-:Y:S01]  /*26100*/  IMAD.WIDE R6, R11, 0x4, R196 ;  /* 0x000000040b067825 */ /* 0x010fe200078e02c4 */
[----:B------:R-:W-:Y:S01]  /*26110*/  ISETP.LT.AND P6, PT, R199, UR12, !P0 ;  /* 0x0000000cc7007c0c */ /* 0x000fe2000c7c1270 */
[----:B------:R-:W4:Y:S01]  /*26120*/  LDCU UR55, c[0x0][0x39c] ;  /* 0x00007380ff3777ac */ /* 0x000f220008000800 */
[----:B--2---:R-:W-:Y:S01]  /*26130*/  ISETP.LT.AND P0, PT, R200, UR26, !P0 ;  /* 0x0000001ac8007c0c */ /* 0x004fe2000c701270 */
[----:B------:R-:W-:Y:S01]  /*26140*/  VIADD R11, R11, UR32 ;  /* 0x000000200b0b7c36 */ /* 0x000fe20008000000 */
[----:B------:R2:W-:Y:S01]  /*26150*/  @P4 STG.E desc[UR28][R6.64], R14 ;  /* 0x0000000e06004986 */ /* 0x0005e2000c10191c */
[----:B------:R-:W-:Y:S01]  /*26160*/  ISETP.LT.AND P4, PT, R199, UR33, !P5 ;  /* 0x00000021c7007c0c */ /* 0x000fe2000ef81270 */
[----:B------:R-:W3:Y:S01]  /*26170*/  LDCU UR44, c[0x0][0x398] ;  /* 0x00007300ff2c77ac */ /* 0x000ee20008000800 */
[----:B------:R-:W-:-:S02]  /*26180*/  IADD3 R0, PT, PT, R198, 0x4d, RZ ;  /* 0x0000004dc6007810 */ /* 0x000fc40007ffe0ff */
[----:B------:R-:W-:Y:S01]  /*26190*/  ISETP.LT.AND P5, PT, R200, UR45, !P5 ;  /* 0x0000002dc8007c0c */ /* 0x000fe2000efa1270 */
[C---:B-1----:R-:W-:Y:S01]  /*261a0*/  VIADD R13, R11.reuse, UR32 ;  /* 0x000000200b0d7c36 */ /* 0x042fe20008000000 */
[----:B------:R-:W-:Y:S01]  /*261b0*/  ISETP.GE.AND P2, PT, R0, UR38, PT ;  /* 0x0000002600007c0c */ /* 0x000fe2000bf46270 */
[----:B------:R-:W-:Y:S01]  /*261c0*/  VIADD R0, R198, 0x4e ;  /* 0x0000004ec6007836 */ /* 0x000fe20000000000 */
[----:B------:R-:W1:Y:S01]  /*261d0*/  LDCU UR56, c[0x0][0x398] ;  /* 0x00007300ff3877ac */ /* 0x000e620008000800 */
[C---:B------:R-:W-:Y:S01]  /*261e0*/  IMAD.WIDE R4, R11.reuse, 0x4, R2 ;  /* 0x000000040b047825 */ /* 0x040fe200078e0202 */
[----:B------:R-:W1:Y:S03]  /*261f0*/  LDCU UR62, c[0x0][0x39c] ;  /* 0x00007380ff3e77ac */ /* 0x000e660008000800 */
[----:B------:R-:W-:Y:S01]  /*26200*/  IMAD.WIDE R8, R11, 0x4, R196 ;  /* 0x000000040b087825 */ /* 0x000fe200078e02c4 */
[----:B------:R-:W-:Y:S01]  /*26210*/  ISETP.GE.AND P1, PT, R0, UR61, PT ;  /* 0x0000003d00007c0c */ /* 0x000fe2000bf26270 */
[----:B------:R-:W1:Y:S02]  /*26220*/  LDCU UR8, c[0x0][0x398] ;  /* 0x00007300ff0877ac */ /* 0x000e640008000800 */
[C---:B--2---:R-:W-:Y:S01]  /*26230*/  IMAD.WIDE R6, R13.reuse, 0x4, R2 ;  /* 0x000000040d067825 */ /* 0x044fe200078e0202 */
[----:B------:R-:W-:Y:S01]  /*26240*/  @P6 STG.E desc[UR28][R4.64], R143 ;  /* 0x0000008f04006986 */ /* 0x000fe2000c10191c */
[----:B------:R-:W2:Y:S02]  /*26250*/  LDCU UR37, c[0x0][0x398] ;  /* 0x00007300ff2577ac */ /* 0x000ea40008000800 */
[----:B------:R-:W-:Y:S01]  /*26260*/  IMAD.WIDE R10, R13, 0x4, R196 ;  /* 0x000000040d0a7825 */ /* 0x000fe200078e02c4 */
[----:B------:R1:W-:Y:S01]  /*26270*/  @P0 STG.E desc[UR28][R8.64], R15 ;  /* 0x0000000f08000986 */ /* 0x0003e2000c10191c */
[----:B---3--:R-:W-:Y:S01]  /*26280*/  ISETP.LT.AND P0, PT, R199, UR46, !P2 ;  /* 0x0000002ec7007c0c */ /* 0x008fe2000d701270 */
[----:B------:R-:W3:Y:S01]  /*26290*/  LDCU UR22, c[0x0][0x39c] ;  /* 0x00007380ff1677ac */ /* 0x000ee20008000800 */
[----:B------:R-:W-:Y:S01]  /*262a0*/  ISETP.LT.AND P2, PT, R200, UR54, !P2 ;  /* 0x00000036c8007c0c */ /* 0x000fe2000d741270 */
[----:B------:R2:W-:Y:S01]  /*262b0*/  @P4 STG.E desc[UR28][R6.64], R144 ;  /* 0x0000009006004986 */ /* 0x0005e2000c10191c */
[----:B------:R-:W-:Y:S01]  /*262c0*/  VIADD R13, R13, UR32 ;  /* 0x000000200d0d7c36 */ /* 0x000fe20008000000 */
[----:B------:R-:W3:Y:S02]  /*262d0*/  LDCU UR4, c[0x0][0x398] ;  /* 0x00007300ff0477ac */ /* 0x000ee40008000800 */
[----:B------:R-:W-:Y:S01]  /*262e0*/  @P5 STG.E desc[UR28][R10.64], R16 ;  /* 0x000000100a005986 */ /* 0x000fe2000c10191c */
[----:B------:R-:W-:Y:S01]  /*262f0*/  ISETP.LT.AND P5, PT, R199, UR40, !P1 ;  /* 0x00000028c7007c0c */ /* 0x000fe2000cfa1270 */
[----:B------:R-:W-:Y:S01]  /*26300*/  VIADD R0, R198, 0x4f ;  /* 0x0000004fc6007836 */ /* 0x000fe20000000000 */
[----:B------:R-:W3:Y:S01]  /*26310*/  LDCU UR48, c[0x0][0x39c] ;  /* 0x00007380ff3077ac */ /* 0x000ee20008000800 */
[----:B-1----:R-:W-:-:S02]  /*26320*/  VIADD R15, R13, UR32 ;  /* 0x000000200d0f7c36 */ /* 0x002fc40008000000 */
[C---:B------:R-:W-:Y:S01]  /*26330*/  IMAD.WIDE R4, R13.reuse, 0x4, R2 ;  /* 0x000000040d047825 */ /* 0x040fe200078e0202 */
[----:B----4-:R-:W-:Y:S01]  /*26340*/  ISETP.GE.AND P3, PT, R0, UR55, PT ;  /* 0x0000003700007c0c */ /* 0x010fe2000bf66270 */
[----:B------:R-:W1:Y:S02]  /*26350*/  LDCU UR36, c[0x0][0x398] ;  /* 0x00007300ff2477ac */ /* 0x000e640008000800 */
[----:B--2---:R-:W-:Y:S01]  /*26360*/  IMAD.WIDE R6, R13, 0x4, R196 ;  /* 0x000000040d067825 */ /* 0x004fe200078e02c4 */
[----:B------:R-:W-:Y:S01]  /*26370*/  ISETP.LT.AND P1, PT, R200, UR14, !P1 ;  /* 0x0000000ec8007c0c */ /* 0x000fe2000cf21270 */
[----:B------:R-:W2:Y:S02]  /*26380*/  LDCU UR42, c[0x0][0x398] ;  /* 0x00007300ff2a77ac */ /* 0x000ea40008000800 */
[----:B------:R-:W-:Y:S01]  /*26390*/  IMAD.WIDE R8, R15, 0x4, R2 ;  /* 0x000000040f087825 */ /* 0x000fe200078e0202 */
[----:B------:R4:W-:Y:S01]  /*263a0*/  @P0 STG.E desc[UR28][R4.64], R145 ;  /* 0x0000009104000986 */ /* 0x0009e2000c10191c */
[----:B------:R-:W-:Y:S01]  /*263b0*/  IADD3 R0, PT, PT, R198, 0x50, RZ ;  /* 0x00000050c6007810 */ /* 0x000fe20007ffe0ff */
[----:B------:R-:W1:Y:S02]  /*263c0*/  LDCU UR20, c[0x0][0x398] ;  /* 0x00007300ff1477ac */ /* 0x000e640008000800 */
[----:B------:R1:W-:Y:S01]  /*263d0*/  @P2 STG.E desc[UR28][R6.64], R17 ;  /* 0x0000001106002986 */ /* 0x0003e2000c10191c */
[----:B------:R-:W2:Y:S03]  /*263e0*/  LDCU UR24, c[0x0][0x39c] ;  /* 0x00007380ff1877ac */ /* 0x000ea60008000800 */
[----:B------:R1:W-:Y:S01]  /*263f0*/  @P5 STG.E desc[UR28][R8.64], R146 ;  /* 0x0000009208005986 */ /* 0x0003e2000c10191c */
[----:B------:R-:W-:Y:S01]  /*26400*/  ISETP.LT.AND P5, PT, R199, UR44, !P3 ;  /* 0x0000002cc7007c0c */ /* 0x000fe2000dfa1270 */
[----:B------:R-:W2:Y:S01]  /*26410*/  LDCU UR34, c[0x0][0x398] ;  /* 0x00007300ff2277ac */ /* 0x000ea20008000800 */
[----:B------:R-:W-:Y:S01]  /*26420*/  ISETP.LT.AND P3, PT, R200, UR56, !P3 ;  /* 0x00000038c8007c0c */ /* 0x000fe2000df61270 */
[C---:B----4-:R-:W-:Y:S01]  /*26430*/  IMAD.WIDE R4, R15.reuse, 0x4, R196 ;  /* 0x000000040f047825 */ /* 0x050fe200078e02c4 */
[----:B------:R-:W-:Y:S01]  /*26440*/  ISETP.GE.AND P6, PT, R0, UR62, PT ;  /* 0x0000003e00007c0c */ /* 0x000fe2000bfc6270 */
[----:B------:R-:W4:Y:S02]  /*26450*/  LDCU UR50, c[0x0][0x39c] ;  /* 0x00007380ff3277ac */ /* 0x000f240008000800 */
[----:B------:R-:W-:-:S02]  /*26460*/  VIADD R15, R15, UR32 ;  /* 0x000000200f0f7c36 */ /* 0x000fc40008000000 */
[----:B------:R-:W-:Y:S01]  /*26470*/  VIADD R0, R198, 0x51 ;  /* 0x00000051c6007836 */ /* 0x000fe20000000000 */
[----:B------:R2:W-:Y:S01]  /*26480*/  @P1 STG.E desc[UR28][R4.64], R18 ;  /* 0x0000001204001986 */ /* 0x0005e2000c10191c */
[----:B-1----:R-:W-:Y:S01]  /*26490*/  IMAD.WIDE R6, R15, 0x4, R2 ;  /* 0x000000040f067825 */ /* 0x002fe200078e0202 */
[----:B------:R-:W-:Y:S01]  /*264a0*/  ISETP.LT.AND P1, PT, R199, UR8, !P6 ;  /* 0x00000008c7007c0c */ /* 0x000fe2000f721270 */
[----:B------:R-:W1:Y:S02]  /*264b0*/  LDCU UR18, c[0x0][0x398] ;  /* 0x00007300ff1277ac */ /* 0x000e640008000800 */
[C---:B------:R-:W-:Y:S01]  /*264c0*/  IMAD.WIDE R8, R15.reuse, 0x4, R196 ;  /* 0x000000040f087825 */ /* 0x040fe200078e02c4 */
[----:B---3--:R-:W-:Y:S01]  /*264d0*/  ISETP.GE.AND P4, PT, R0, UR22, PT ;  /* 0x0000001600007c0c */ /* 0x008fe2000bf86270 */
[----:B------:R3:W-:Y:S01]  /*264e0*/  @P5 STG.E desc[UR28][R6.64], R147 ;  /* 0x0000009306005986 */ /* 0x0007e2000c10191c */
[----:B------:R-:W-:Y:S01]  /*264f0*/  ISETP.LT.AND P6, PT, R200, UR37, !P6 ;  /* 0x00000025c8007c0c */ /* 0x000fe2000f7c1270 */
[----:B------:R-:W-:Y:S01]  /*26500*/  VIADD R13, R15, UR32 ;  /* 0x000000200f0d7c36 */ /* 0x000fe20008000000 */
[----:B------:R-:W-:Y:S01]  /*26510*/  IADD3 R0, PT, PT, R198, 0x52, RZ ;  /* 0x00000052c6007810 */ /* 0x000fe20007ffe0ff */
[----:B------:R-:W-:Y:S01]  /*26520*/  @P3 STG.E desc[UR28][R8.64], R19 ;  /* 0x0000001308003986 */ /* 0x000fe2000c10191c */
[----:B------:R-:W-:Y:S01]  /*26530*/  ISETP.LT.AND P3, PT, R199, UR4, !P4 ;  /* 0x00000004c7007c0c */ /* 0x000fe2000e761270 */
[C---:B--2---:R-:W-:Y:S01]  /*26540*/  IMAD.WIDE R4, R13.reuse, 0x4, R2 ;  /* 0x000000040d047825 */ /* 0x044fe200078e0202 */
[----:B------:R-:W2:Y:S03]  /*26550*/  LDCU UR51, c[0x0][0x398] ;  /* 0x00007300ff3377ac */ /* 0x000ea60008000800 */
[C---:B------:R-:W-:Y:S01]  /*26560*/  IMAD.WIDE R10, R13.reuse, 0x4, R196 ;  /* 0x000000040d0a7825 */ /* 0x040fe200078e02c4 */
[----:B------:R-:W-:Y:S01]  /*26570*/  IADD3 R13, PT, PT, R13, UR32, RZ ;  /* 0x000000200d0d7c10 */ /* 0x000fe2000fffe0ff */
[----:B------:R-:W1:Y:S01]  /*26580*/  LDCU UR41, c[0x0][0x398] ;  /* 0x00007300ff2977ac */ /* 0x000e620008000800 */
[----:B------:R-:W-:Y:S01]  /*26590*/  ISETP.GE.AND P0, PT, R0, UR48, PT ;  /* 0x0000003000007c0c */ /* 0x000fe2000bf06270 */
[----:B------:R2:W-:Y:S01]  /*265a0*/  @P1 STG.E desc[UR28][R4.64], R148 ;  /* 0x0000009404001986 */ /* 0x0005e2000c10191c */
[----:B------:R-:W-:Y:S01]  /*265b0*/  ISETP.LT.AND P4, PT, R200, UR36, !P4 ;  /* 0x00000024c8007c0c */ /* 0x000fe2000e781270 */
[----:B---3--:R-:W-:Y:S01]  /*265c0*/  IMAD.WIDE R6, R13, 0x4, R2 ;  /* 0x000000040d067825 */ /* 0x008fe200078e0202 */
[----:B------:R-:W3:Y:S01]  /*265d0*/  LDCU UR47, c[0x0][0x39c] ;  /* 0x00007380ff2f77ac */ /* 0x000ee20008000800 */
[----:B------:R-:W-:Y:S01]  /*265e0*/  @P6 STG.E desc[UR28][R10.64], R20 ;  /* 0x000000140a006986 */ /* 0x000fe2000c10191c */
[----:B------:R-:W-:Y:S01]  /*265f0*/  ISETP.LT.AND P6, PT, R199, UR42, !P0 ;  /* 0x0000002ac7007c0c */ /* 0x000fe2000c7c1270 */
[----:B------:R-:W-:Y:S01]  /*26600*/  VIADD R0, R198, 0x53 ;  /* 0x00000053c6007836 */ /* 0x000fe20000000000 */
[----:B------:R-:W1:Y:S01]  /*26610*/  LDCU UR15, c[0x0][0x398] ;  /* 0x00007300ff0f77ac */ /* 0x000e620008000800 */
[----:B------:R3:W-:Y:S01]  /*26620*/  @P3 STG.E desc[UR28][R6.64], R149 ;  /* 0x0000009506003986 */ /* 0x0007e2000c10191c */
[C---:B------:R-:W-:Y:S01]  /*26630*/  VIADD R15, R13.reuse, UR32 ;  /* 0x000000200d0f7c36 */ /* 0x040fe20008000000 */
[----:B------:R-:W-:Y:S01]  /*26640*/  ISETP.LT.AND P3, PT, R200, UR20, !P0 ;  /* 0x00000014c8007c0c */ /* 0x000fe2000c761270 */
[----:B------:R-:W1:Y:S01]  /*26650*/  LDCU UR30, c[0x0][0x39c] ;  /* 0x00007380ff1e77ac */ /* 0x000e620008000800 */
[----:B--2---:R-:W-:Y:S01]  /*26660*/  IMAD.WIDE R4, R13, 0x4, R196 ;  /* 0x000000040d047825 */ /* 0x004fe200078e02c4 */
[----:B------:R-:W-:Y:S01]  /*26670*/  ISETP.GE.AND P2, PT, R0, UR24, PT ;  /* 0x0000001800007c0c */ /* 0x000fe2000bf46270 */
[----:B------:R-:W2:Y:S02]  /*26680*/  LDCU UR16, c[0x0][0x398] ;  /* 0x00007300ff1077ac */ /* 0x000ea40008000800 */
[C---:B------:R-:W-:Y:S01]  /*26690*/  IMAD.WIDE R8, R15.reuse, 0x4, R2 ;  /* 0x000000040f087825 */ /* 0x040fe200078e0202 */
[----:B------:R1:W-:Y:S01]  /*266a0*/  @P4 STG.E desc[UR28][R4.64], R21 ;  /* 0x0000001504004986 */ /* 0x0003e2000c10191c */
[----:B------:R-:W2:Y:S02]  /*266b0*/  LDCU UR11, c[0x0][0x398] ;  /* 0x00007300ff0b77ac */ /* 0x000ea40008000800 */
[----:B------:R-:W-:Y:S01]  /*266c0*/  VIADD R0, R198, 0x54 ;  /* 0x00000054c6007836 */ /* 0x000fe20000000000 */
[----:B------:R2:W-:Y:S01]  /*266d0*/  @P6 STG.E desc[UR28][R8.64], R150 ;  /* 0x0000009608006986 */ /* 0x0005e2000c10191c */
[----:B---3--:R-:W-:Y:S01]  /*266e0*/  IMAD.WIDE R6, R15, 0x4, R196 ;  /* 0x000000040f067825 */ /* 0x008fe200078e02c4 */
[----:B------:R-:W-:Y:S01]  /*266f0*/  ISETP.LT.AND P6, PT, R199, UR34, !P2 ;  /* 0x00000022c7007c0c */ /* 0x000fe2000d7c1270 */
[----:B------:R-:W3:Y:S01]  /*26700*/  LDCU UR39, c[0x0][0x398] ;  /* 0x00007300ff2777ac */ /* 0x000ee20008000800 */
[----:B----4-:R-:W-:-:S02]  /*26710*/  ISETP.GE.AND P5, PT, R0, UR50, PT ;  /* 0x0000003200007c0c */ /* 0x010fc4000bfa6270 */
[----:B-1----:R-:W-:Y:S01]  /*26720*/  ISETP.LT.AND P2, PT, R200, UR18, !P2 ;  /* 0x00000012c8007c0c */ /* 0x002fe2000d741270 */
[----:B------:R1:W-:Y:S01]  /*26730*/  @P3 STG.E desc[UR28][R6.64], R22 ;  /* 0x0000001606003986 */ /* 0x0003e2000c10191c */
[----:B------:R-:W-:Y:S01]  /*26740*/  IADD3 R15, PT, PT, R15, UR32, RZ ;  /* 0x000000200f0f7c10 */ /* 0x000fe2000fffe0ff */
[----:B------:R-:W-:Y:S01]  /*26750*/  VIADD R0, R198, 0x55 ;  /* 0x00000055c6007836 */ /* 0x000fe20000000000 */
[----:B------:R-:W-:Y:S01]  /*26760*/  ISETP.LT.AND P3, PT, R199, UR51, !P5 ;  /* 0x00000033c7007c0c */ /* 0x000fe2000ef61270 */
[----:B------:R-:W4:Y:S01]  /*26770*/  LDCU UR49, c[0x0][0x39c] ;  /* 0x00007380ff3177ac */ /* 0x000f220008000800 */
[----:B------:R-:W-:Y:S01]  /*26780*/  ISETP.LT.AND P5, PT, R200, UR41, !P5 ;  /* 0x00000029c8007c0c */ /* 0x000fe2000efa1270 */
[C---:B------:R-:W-:Y:S01]  /*26790*/  IMAD.WIDE R4, R15.reuse, 0x4, R2 ;  /* 0x000000040f047825 */ /* 0x040fe200078e0202 */
[----:B------:R-:W-:Y:S01]  /*267a0*/  ISETP.GE.AND P1, PT, R0, UR47, PT ;  /* 0x0000002f00007c0c */ /* 0x000fe2000bf26270 */
[----:B------:R-:W3:Y:S02]  /*267b0*/  LDCU UR43, c[0x0][0x39c] ;  /* 0x00007380ff2b77ac */ /* 0x000ee40008000800 */
[----:B------:R-:W-:-:S02]  /*267c0*/  VIADD R13, R15, UR32 ;  /* 0x000000200f0d7c36 */ /* 0x000fc40008000000 */
[----:B--2---:R-:W-:Y:S01]  /*267d0*/  IMAD.WIDE R8, R15, 0x4, R196 ;  /* 0x000000040f087825 */ /* 0x004fe200078e02c4 */
[----:B------:R2:W-:Y:S01]  /*267e0*/  @P6 STG.E desc[UR28][R4.64], R151 ;  /* 0x0000009704006986 */ /* 0x0005e2000c10191c */
[----:B------:R-:W2:Y:S02]  /*267f0*/  LDCU UR6, c[0x0][0x398] ;  /* 0x00007300ff0677ac */ /* 0x000ea40008000800 */
[----:B------:R-:W-:Y:S02]  /*26800*/  VIADD R0, R198, 0x56 ;  /* 0x00000056c6007836 */ /* 0x000fe40000000000 */
[----:B-1----:R-:W-:Y:S01]  /*26810*/  IMAD.WIDE R6, R13, 0x4, R2 ;  /* 0x000000040d067825 */ /* 0x002fe200078e0202 */
[----:B------:R-:W-:Y:S01]  /*26820*/  @P2 STG.E desc[UR28][R8.64], R23 ;  /* 0x0000001708002986 */ /* 0x000fe2000c10191c */
[----:B------:R-:W-:Y:S01]  /*26830*/  ISETP.LT.AND P2, PT, R199, UR15, !P1 ;  /* 0x0000000fc7007c0c */ /* 0x000fe2000cf41270 */
[----:B------:R-:W1:Y:S01]  /*26840*/  LDCU UR35, c[0x0][0x398] ;  /* 0x00007300ff2377ac */ /* 0x000e620008000800 */
[C---:B------:R-:W-:Y:S01]  /*26850*/  IMAD.WIDE R10, R13.reuse, 0x4, R196 ;  /* 0x000000040d0a7825 */ /* 0x040fe200078e02c4 */
[----:B------:R-:W-:Y:S01]  /*26860*/  ISETP.GE.AND P0, PT, R0, UR30, PT ;  /* 0x0000001e00007c0c */ /* 0x000fe2000bf06270 */
[----:B------:R1:W-:Y:S01]  /*26870*/  @P3 STG.E desc[UR28][R6.64], R152 ;  /* 0x0000009806003986 */ /* 0x0003e2000c10191c */
[----:B------:R-:W1:Y:S01]  /*26880*/  LDCU UR38, c[0x0][0x398] ;  /* 0x00007300ff2677ac */ /* 0x000e620008000800 */
[----:B------:R-:W-:Y:S01]  /*26890*/  VIADD R13, R13, UR32 ;  /* 0x000000200d0d7c36 */ /* 0x000fe20008000000 */
[----:B------:R-:W-:Y:S01]  /*268a0*/  ISETP.LT.AND P1, PT, R200, UR16, !P1 ;  /* 0x00000010c8007c0c */ /* 0x000fe2000cf21270 */
[----:B------:R-:W-:Y:S01]  /*268b0*/  @P5 STG.E desc[UR28][R10.64], R24 ;  /* 0x000000180a005986 */ /* 0x000fe2000c10191c */
[----:B------:R-:W1:Y:S01]  /*268c0*/  LDCU UR12, c[0x0][0x398] ;  /* 0x00007300ff0c77ac */ /* 0x000e620008000800 */
[----:B------:R-:W-:Y:S01]  /*268d0*/  ISETP.LT.AND P5, PT, R199, UR11, !P0 ;  /* 0x0000000bc7007c0c */ /* 0x000fe2000c7a1270 */
[----:B------:R-:W-:Y:S01]  /*268e0*/  VIADD R0, R198, 0x57 ;  /* 0x00000057c6007836 */ /* 0x000fe20000000000 */
[----:B---3--:R-:W-:Y:S01]  /*268f0*/  ISETP.LT.AND P0, PT, R200, UR39, !P0 ;  /* 0x00000027c8007c0c */ /* 0x008fe2000c701270 */
[----:B------:R-:W3:Y:S01]  /*26900*/  LDCU UR52, c[0x0][0x39c] ;  /* 0x00007380ff3477ac */ /* 0x000ee20008000800 */
[C---:B------:R-:W-:Y:S01]  /*26910*/  IADD3 R15, PT, PT, R13.reuse, UR32, RZ ;  /* 0x000000200d0f7c10 */ /* 0x040fe2000fffe0ff */
[----:B--2---:R-:W-:Y:S01]  /*26920*/  IMAD.WIDE R4, R13, 0x4, R2 ;  /* 0x000000040d047825 */ /* 0x004fe200078e0202 */
[----:B----4-:R-:W-:Y:S01]  /*26930*/  ISETP.GE.AND P4, PT, R0, UR49, PT ;  /* 0x0000003100007c0c */ /* 0x010fe2000bf86270 */
[----:B------:R-:W2:Y:S02]  /*26940*/  LDCU UR45, c[0x0][0x39c] ;  /* 0x00007380ff2d77ac */ /* 0x000ea40008000800 */
[----:B------:R-:W-:-:S02]  /*26950*/  VIADD R0, R198, 0x58 ;  /* 0x00000058c6007836 */ /* 0x000fc40000000000 */
[----:B-1----:R-:W-:Y:S01]  /*26960*/  IMAD.WIDE R6, R13, 0x4, R196 ;  /* 0x000000040d067825 */ /* 0x002fe200078e02c4 */
[----:B------:R1:W-:Y:S01]  /*26970*/  @P2 STG.E desc[UR28][R4.64], R153 ;  /* 0x0000009904002986 */ /* 0x0003e2000c10191c */
[----:B------:R-:W4:Y:S02]  /*26980*/  LDCU UR26, c[0x0][0x398] ;  /* 0x00007300ff1a77ac */ /* 0x000f240008000800 */
[C---:B------:R-:W-:Y:S01]  /*26990*/  IMAD.WIDE R8, R15.reuse, 0x4, R2 ;  /* 0x000000040f087825 */ /* 0x040fe200078e0202 */
[----:B------:R-:W-:Y:S01]  /*269a0*/  ISETP.GE.AND P6, PT, R0, UR43, PT ;  /* 0x0000002b00007c0c */ /* 0x000fe2000bfc6270 */
[----:B------:R-:W2:Y:S01]  /*269b0*/  LDCU UR33, c[0x0][0x398] ;  /* 0x00007300ff2177ac */ /* 0x000ea20008000800 */
[----:B------:R2:W-:Y:S01]  /*269c0*/  @P1 STG.E desc[UR28][R6.64], R25 ;  /* 0x0000001906001986 */ /* 0x0005e2000c10191c */
[----:B------:R-:W2:Y:S01]  /*269d0*/  LDCU UR40, c[0x0][0x398] ;  /* 0x00007300ff2877ac */ /* 0x000ea20008000800 */
[----:B-1----:R-:W-:Y:S02]  /*269e0*/  IMAD.WIDE R4, R15, 0x4, R196 ;  /* 0x000000040f047825 */ /* 0x002fe400078e02c4 */
[----:B------:R1:W-:Y:S01]  /*269f0*/  @P5 STG.E desc[UR28][R8.64], R154 ;  /* 0x0000009a08005986 */ /* 0x0003e2000c10191c */
[----:B------:R-:W-:Y:S01]  /*26a00*/  ISETP.LT.AND P5, PT, R199, UR6, !P4 ;  /* 0x00000006c7007c0c */ /* 0x000fe2000e7a1270 */
[----:B------:R-:W4:Y:S01]  /*26a10*/  LDCU UR22, c[0x0][0x398] ;  /* 0x00007300ff1677ac */ /* 0x000f220008000800 */
[----:B------:R-:W-:Y:S01]  /*26a20*/  VIADD R15, R15, UR32 ;  /* 0x000000200f0f7c36 */ /* 0x000fe20008000000 */
[----:B------:R-:W-:Y:S01]  /*26a30*/  ISETP.LT.AND P4, PT, R200, UR35, !P4 ;  /* 0x00000023c8007c0c */ /* 0x000fe2000e781270 */
[----:B------:R1:W-:Y:S01]  /*26a40*/  @P0 STG.E desc[UR28][R4.64], R26 ;  /* 0x0000001a04000986 */ /* 0x0003e2000c10191c */
[----:B------:R-:W-:Y:S01]  /*26a50*/  VIADD R0, R198, 0x59 ;  /* 0x00000059c6007836 */ /* 0x000fe20000000000 */
[----:B------:R-:W-:Y:S01]  /*26a60*/  ISETP.LT.AND P0, PT, R199, UR38, !P6 ;  /* 0x00000026c7007c0c */ /* 0x000fe2000f701270 */
[----:B------:R-:W4:Y:S01]  /*26a70*/  LDCU UR46, c[0x0][0x39c] ;  /* 0x00007380ff2e77ac */ /* 0x000f220008000800 */
[----:B------:R-:W-:-:S02]  /*26a80*/  ISETP.LT.AND P6, PT, R200, UR12, !P6 ;  /* 0x0000000cc8007c0c */ /* 0x000fc4000f7c1270 */
[C---:B------:R-:W-:Y:S01]  /*26a90*/  IADD3 R13, PT, PT, R15.reuse, UR32, RZ ;  /* 0x000000200f0d7c10 */ /* 0x040fe2000fffe0ff */
[C---:B--2---:R-:W-:Y:S01]  /*26aa0*/  IMAD.WIDE R6, R15.reuse, 0x4, R2 ;  /* 0x000000040f067825 */ /* 0x044fe200078e0202 */
[----:B---3--:R-:W-:Y:S01]  /*26ab0*/  ISETP.GE.AND P3, PT, R0, UR52, PT ;  /* 0x0000003400007c0c */ /* 0x008fe2000bf66270 */
[----:B------:R-:W2:Y:S02]  /*26ac0*/  LDCU UR14, c[0x0][0x398] ;  /* 0x00007300ff0e77ac */ /* 0x000ea40008000800 */
[----:B------:R-:W-:Y:S02]  /*26ad0*/  VIADD R0, R198, 0x5a ;  /* 0x0000005ac6007836 */ /* 0x000fe40000000000 */
[----:B-1----:R-:W-:Y:S01]  /*26ae0*/  IMAD.WIDE R8, R15, 0x4, R196 ;  /* 0x000000040f087825 */ /* 0x002fe200078e02c4 */
[----:B------:R-:W1:Y:S03]  /*26af0*/  LDCU UR44, c[0x0][0x39c] ;  /* 0x00007380ff2c77ac */ /* 0x000e660008000800 */
[C---:B------:R-:W-:Y:S01]  /*26b00*/  IMAD.WIDE R4, R13.reuse, 0x4, R2 ;  /* 0x000000040d047825 */ /* 0x040fe200078e0202 */
[----:B------:R-:W-:Y:S01]  /*26b10*/  ISETP.GE.AND P2, PT, R0, UR45, PT ;  /* 0x0000002d00007c0c */ /* 0x000fe2000bf46270 */
[----:B------:R3:W-:Y:S01]  /*26b20*/  @P5 STG.E desc[UR28][R6.64], R155 ;  /* 0x0000009b06005986 */ /* 0x0007e2000c10191c */
[----:B------:R-:W1:Y:S01]  /*26b30*/  LDCU UR24, c[0x0][0x398] ;  /* 0x00007300ff1877ac */ /* 0x000e620008000800 */
[----:B------:R-:W-:-:S02]  /*26b40*/  IMAD.WIDE R10, R13, 0x4, R196 ;  /* 0x000000040d0a7825 */ /* 0x000fc400078e02c4 */
[----:B------:R-:W-:Y:S01]  /*26b50*/  @P4 STG.E desc[UR28][R8.64], R27 ;  /* 0x0000001b08004986 */ /* 0x000fe2000c10191c */
[----:B----4-:R-:W-:Y:S01]  /*26b60*/  ISETP.LT.AND P4, PT, R199, UR26, !P3 ;  /* 0x0000001ac7007c0c */ /* 0x010fe2000df81270 */
[----:B------:R-:W4:Y:S01]  /*26b70*/  LDCU UR37, c[0x0][0x398] ;  /* 0x00007300ff2577ac */ /* 0x000f220008000800 */
[----:B------:R-:W-:Y:S01]  /*26b80*/  ISETP.LT.AND P3, PT, R200, UR33, !P3 ;  /* 0x00000021c8007c0c */ /* 0x000fe2000df61270 */
[----:B------:R1:W-:Y:S01]  /*26b90*/  @P0 STG.E desc[UR28][R4.64], R156 ;  /* 0x0000009c04000986 */ /* 0x0003e2000c10191c */
[----:B------:R-:W-:Y:S01]  /*26ba0*/  VIADD R13, R13, UR32 ;  /* 0x000000200d0d7c36 */ /* 0x000fe20008000000 */
[----:B------:R-:W2:Y:S02]  /*26bb0*/  LDCU UR48, c[0x0][0x398] ;  /* 0x00007300ff3077ac */ /* 0x000ea40008000800 */
[----:B------:R-:W-:Y:S01]  /*26bc0*/  @P6 STG.E desc[UR28][R10.64], R28 ;  /* 0x0000001c0a006986 */ /* 0x000fe2000c10191c */
[----:B------:R-:W-:Y:S01]  /*26bd0*/  ISETP.LT.AND P6, PT, R199, UR40, !P2 ;  /* 0x00000028c7007c0c */ /* 0x000fe2000d7c1270 */
[----:B------:R-:W-:Y:S01]  /*26be0*/  VIADD R0, R198, 0x5b ;  /* 0x0000005bc6007836 */ /* 0x000fe20000000000 */
[----:B------:R-:W-:Y:S01]  /*26bf0*/  ISETP.LT.AND P2, PT, R200, UR22, !P2 ;  /* 0x00000016c8007c0c */ /* 0x000fe2000d741270 */
[C---:B------:R-:W-:Y:S01]  /*26c00*/  VIADD R15, R13.reuse, UR32 ;  /* 0x000000200d0f7c36 */ /* 0x040fe20008000000 */
[----:B------:R-:W4:Y:S01]  /*26c10*/  LDCU UR4, c[0x0][0x39c] ;  /* 0x00007380ff0477ac */ /* 0x000f220008000800 */
[C---:B---3--:R-:W-:Y:S01]  /*26c20*/  IMAD.WIDE R6, R13.reuse, 0x4, R2 ;  /* 0x000000040d067825 */ /* 0x048fe200078e0202 */
[----:B------:R-:W-:Y:S01]  /*26c30*/  ISETP.GE.AND P1, PT, R0, UR46, PT ;  /* 0x0000002e00007c0c */ /* 0x000fe2000bf26270 */
[----:B------:R-:W3:Y:S02]  /*26c40*/  LDCU UR36, c[0x0][0x398] ;  /* 0x00007300ff2477ac */ /* 0x000ee40008000800 */
[----:B-1----:R-:W-:Y:S01]  /*26c50*/  IMAD.WIDE R4, R13, 0x4, R196 ;  /* 0x000000040d047825 */ /* 0x002fe200078e02c4 */
[----:B------:R1:W-:Y:S01]  /*26c60*/  @P4 STG.E desc[UR28][R6.64], R157 ;  /* 0x0000009d06004986 */ /* 0x0003e2000c10191c */
[----:B------:R-:W3:Y:S02]  /*26c70*/  LDCU UR8, c[0x0][0x39c] ;  /* 0x00007380ff0877ac */ /* 0x000ee40008000800 */
[----:B------:R-:W-:Y:S01]  /*26c80*/  IMAD.WIDE R8, R15, 0x4, R2 ;  /* 0x000000040f087825 */ /* 0x000fe200078e0202 */
[----:B------:R3:W-:Y:S01]  /*26c90*/  @P3 STG.E desc[UR28][R4.64], R29 ;  /* 0x0000001d04003986 */ /* 0x0007e2000c10191c */
[----:B------:R-:W3:Y:S02]  /*26ca0*/  LDCU UR42, c[0x0][0x398] ;  /* 0x00007300ff2a77ac */ /* 0x000ee40008000800 */
[----:B------:R-:W-:Y:S01]  /*26cb0*/  VIADD R0, R198, 0x5c ;  /* 0x0000005cc6007836 */ /* 0x000fe20000000000 */
[----:B------:R3:W-:Y:S01]  /*26cc0*/  @P6 STG.E desc[UR28][R8.64], R158 ;  /* 0x0000009e08006986 */ /* 0x0007e2000c10191c */
[----:B--2---:R-:W-:Y:S01]  /*26cd0*/  ISETP.LT.AND P6, PT, R199, UR14, !P1 ;  /* 0x0000000ec7007c0c */ /* 0x004fe2000cfc1270 */
[----:B------:R-:W2:Y:S01]  /*26ce0*/  LDCU UR20, c[0x0][0x398] ;  /* 0x00007300ff1477ac */ /* 0x000ea20008000800 */
[C---:B-1----:R-:W-:Y:S01]  /*26cf0*/  IMAD.WIDE R6, R15.reuse, 0x4, R196 ;  /* 0x000000040f067825 */ /* 0x042fe200078e02c4 */
[----:B------:R-:W-:Y:S01]  /*26d00*/  ISETP.GE.AND P5, PT, R0, UR44, PT ;  /* 0x0000002c00007c0c */ /* 0x000fe2000bfa6270 */
[----:B------:R-:W1:Y:S01]  /*26d10*/  LDCU UR30, c[0x0][0x398] ;  /* 0x00007300ff1e77ac */ /* 0x000e620008000800 */
[----:B------:R-:W-:Y:S01]  /*26d20*/  ISETP.LT.AND P1, PT, R200, UR24, !P1 ;  /* 0x00000018c8007c0c */ /* 0x000fe2000cf21270 */
[----:B------:R-:W-:Y:S01]  /*26d30*/  VIADD R0, R198, 0x5d ;  /* 0x0000005dc6007836 */ /* 0x000fe20000000000 */
[----:B------:R1:W-:Y:S01]  /*26d40*/  @P2 STG.E desc[UR28][R6.64], R30 ;  /* 0x0000001e06002986 */ /* 0x0003e2000c10191c */
[----:B------:R-:W-:Y:S01]  /*26d50*/  VIADD R15, R15, UR32 ;  /* 0x000000200f0f7c36 */ /* 0x000fe20008000000 */
[----:B----4-:R-:W-:Y:S01]  /*26d60*/  ISETP.LT.AND P2, PT, R199, UR37, !P5 ;  /* 0x00000025c7007c0c */ /* 0x010fe2000ef41270 */
[----:B------:R-:W4:Y:S01]  /*26d70*/  LDCU UR18, c[0x0][0x39c] ;  /* 0x00007380ff1277ac */ /* 0x000f220008000800 */
[----:B------:R-:W-:Y:S01]  /*26d80*/  ISETP.LT.AND P5, PT, R200, UR48, !P5 ;  /* 0x00000030c8007c0c */ /* 0x000fe2000efa1270 */
[C---:B---3--:R-:W-:Y:S01]  /*26d90*/  IMAD.WIDE R4, R15.reuse, 0x4, R2 ;  /* 0x000000040f047825 */ /* 0x048fe200078e0202 */
[----:B------:R-:W-:Y:S01]  /*26da0*/  ISETP.GE.AND P0, PT, R0, UR4, PT ;  /* 0x0000000400007c0c */ /* 0x000fe2000bf06270 */
[----:B------:R-:W3:Y:S02]  /*26db0*/  LDCU UR15, c[0x0][0x39c] ;  /* 0x00007380ff0f77ac */ /* 0x000ee40008000800 */
[----:B------:R-:W-:-:S02]  /*26dc0*/  VIADD R13, R15, UR32 ;  /* 0x000000200f0d7c36 */ /* 0x000fc40008000000 */
[----:B------:R-:W-:Y:S01]  /*26dd0*/  IMAD.WIDE R8, R15, 0x4, R196 ;  /* 0x000000040f087825 */ /* 0x000fe200078e02c4 */
[----:B------:R2:W-:Y:S01]  /*26de0*/  @P6 STG.E desc[UR28][R4.64], R159 ;  /* 0x0000009f04006986 */ /* 0x0005e2000c10191c */
[----:B------:R-:W3:Y:S02]  /*26df0*/  LDCU UR34, c[0x0][0x398] ;  /* 0x00007300ff2277ac */ /* 0x000ee40008000800 */
        /* <DEDUP_REMOVED lines=9> */
[----:B------:R-:W-:Y:S01]  /*26e90*/  ISETP.LT.AND P2, PT, R200, UR42, !P0 ;  /* 0x0000002ac8007c0c */ /* 0x000fe2000c741270 */
[----:B------:R-:W-:Y:S01]  /*26ea0*/  VIADD R13, R13, UR32 ;  /* 0x000000200d0d7c36 */ /* 0x000fe20008000000 */
[----:B------:R-:W-:Y:S01]  /*26eb0*/  @P5 STG.E desc[UR28][R10.64], R32 ;  /* 0x000000200a005986 */ /* 0x000fe2000c10191c */
[----:B------:R-:W3:Y:S01]  /*26ec0*/  LDCU UR43, c[0x0][0x398] ;  /* 0x00007300ff2b77ac */ /* 0x000ee20008000800 */
[----:B--2---:R-:W-:-:S02]  /*26ed0*/  ISETP.LT.AND P5, PT, R199, UR20, !P4 ;  /* 0x00000014c7007c0c */ /* 0x004fc4000e7a1270 */
[----:B------:R-:W-:Y:S01]  /*26ee0*/  IADD3 R0, PT, PT, R198, 0x5f, RZ ;  /* 0x0000005fc6007810 */ /* 0x000fe20007ffe0ff */
[----:B------:R-:W2:Y:S01]  /*26ef0*/  LDCU UR11, c[0x0][0x39c] ;  /* 0x00007380ff0b77ac */ /* 0x000ea20008000800 */
[----:B------:R-:W-:Y:S01]  /*26f00*/  ISETP.LT.AND P4, PT, R200, UR30, !P4 ;  /* 0x0000001ec8007c0c */ /* 0x000fe2000e781270 */
[C---:B------:R-:W-:Y:S01]  /*26f10*/  IMAD.WIDE R4, R13.reuse, 0x4, R2 ;  /* 0x000000040d047825 */ /* 0x040fe200078e0202 */
[----:B----4-:R-:W-:Y:S01]  /*26f20*/  ISETP.GE.AND P3, PT, R0, UR18, PT ;  /* 0x0000001200007c0c */ /* 0x010fe2000bf66270 */
[----:B------:R-:W4:Y:S02]  /*26f30*/  LDCU UR6, c[0x0][0x39c] ;  /* 0x00007380ff0677ac */ /* 0x000f240008000800 */
[C---:B------:R-:W-:Y:S02]  /*26f40*/  VIADD R15, R13.reuse, UR32 ;  /* 0x000000200d0f7c36 */ /* 0x040fe40008000000 */
[----:B------:R-:W-:Y:S01]  /*26f50*/  VIADD R0, R198, 0x60 ;  /* 0x00000060c6007836 */ /* 0x000fe20000000000 */
[----:B------:R-:W2:Y:S01]  /*26f60*/  LDCU UR39, c[0x0][0x398] ;  /* 0x00007300ff2777ac */ /* 0x000ea20008000800 */
[----:B-1----:R-:W-:Y:S01]  /*26f70*/  IMAD.WIDE R6, R13, 0x4, R196 ;  /* 0x000000040d067825 */ /* 0x002fe200078e02c4 */
[----:B------:R1:W-:Y:S01]  /*26f80*/  @P1 STG.E desc[UR28][R4.64], R161 ;  /* 0x000000a104001986 */ /* 0x0003e2000c10191c */
[----:B------:R-:W2:Y:S02]  /*26f90*/  LDCU UR45, c[0x0][0x398] ;  /* 0x00007300ff2d77ac */ /* 0x000ea40008000800 */
[C---:B------:R-:W-:Y:S01]  /*26fa0*/  IMAD.WIDE R8, R15.reuse, 0x4, R2 ;  /* 0x000000040f087825 */ /* 0x040fe200078e0202 */
[----:B---3--:R-:W-:Y:S01]  /*26fb0*/  ISETP.GE.AND P6, PT, R0, UR15, PT ;  /* 0x0000000f00007c0c */ /* 0x008fe2000bfc6270 */
[----:B------:R3:W-:Y:S01]  /*26fc0*/  @P2 STG.E desc[UR28][R6.64], R33 ;  /* 0x0000002106002986 */ /* 0x0007e2000c10191c */
[----:B------:R-:W2:Y:S03]  /*26fd0*/  LDCU UR35, c[0x0][0x398] ;  /* 0x00007300ff2377ac */ /* 0x000ea60008000800 */
[----:B------:R2:W-:Y:S01]  /*26fe0*/  @P5 STG.E desc[UR28][R8.64], R162 ;  /* 0x000000a208005986 */ /* 0x0005e2000c10191c */
[----:B------:R-:W4:Y:S01]  /*26ff0*/  LDCU UR26, c[0x0][0x398] ;  /* 0x00007300ff1a77ac */ /* 0x000f220008000800 */
[----:B-1----:R-:W-:Y:S01]  /*27000*/  IMAD.WIDE R4, R15, 0x4, R196 ;  /* 0x000000040f047825 */ /* 0x002fe200078e02c4 */
[----:B------:R-:W-:Y:S01]  /*27010*/  ISETP.LT.AND P5, PT, R199, UR34, !P3 ;  /* 0x00000022c7007c0c */ /* 0x000fe2000dfa1270 */
[----:B------:R-:W1:Y:S01]  /*27020*/  LDCU UR12, c[0x0][0x39c] ;  /* 0x00007380ff0c77ac */ /* 0x000e620008000800 */
[----:B------:R-:W-:Y:S01]  /*27030*/  ISETP.LT.AND P3, PT, R200, UR41, !P3 ;  /* 0x00000029c8007c0c */ /* 0x000fe2000df61270 */
[----:B------:R-:W-:Y:S01]  /*27040*/  VIADD R15, R15, UR32 ;  /* 0x000000200f0f7c36 */ /* 0x000fe20008000000 */
[----:B------:R1:W-:Y:S01]  /*27050*/  @P4 STG.E desc[UR28][R4.64], R34 ;  /* 0x0000002204004986 */ /* 0x0003e2000c10191c */
[----:B------:R-:W-:Y:S01]  /*27060*/  ISETP.LT.AND P4, PT, R199, UR16, !P6 ;  /* 0x00000010c7007c0c */ /* 0x000fe2000f781270 */
[----:B------:R-:W1:Y:S01]  /*27070*/  LDCU UR33, c[0x0][0x398] ;  /* 0x00007300ff2177ac */ /* 0x000e620008000800 */
[----:B------:R-:W-:-:S02]  /*27080*/  IADD3 R0, PT, PT, R198, 0x61, RZ ;  /* 0x00000061c6007810 */ /* 0x000fc40007ffe0ff */
[----:B------:R-:W-:Y:S01]  /*27090*/  ISETP.LT.AND P6, PT, R200, UR43, !P6 ;  /* 0x0000002bc8007c0c */ /* 0x000fe2000f7c1270 */
[C---:B------:R-:W-:Y:S01]  /*270a0*/  VIADD R13, R15.reuse, UR32 ;  /* 0x000000200f0d7c36 */ /* 0x040fe20008000000 */
[----:B--2---:R-:W-:Y:S01]  /*270b0*/  ISETP.GE.AND P0, PT, R0, UR11, PT ;  /* 0x0000000b00007c0c */ /* 0x004fe2000bf06270 */
[----:B------:R-:W-:Y:S01]  /*270c0*/  VIADD R0, R198, 0x62 ;  /* 0x00000062c6007836 */ /* 0x000fe20000000000 */
[----:B------:R-:W2:Y:S01]  /*270d0*/  LDCU UR4, c[0x0][0x39c] ;  /* 0x00007380ff0477ac */ /* 0x000ea20008000800 */
[C---:B---3--:R-:W-:Y:S01]  /*270e0*/  IMAD.WIDE R6, R15.reuse, 0x4, R2 ;  /* 0x000000040f067825 */ /* 0x048fe200078e0202 */
[----:B------:R-:W3:Y:S03]  /*270f0*/  LDCU UR38, c[0x0][0x398] ;  /* 0x00007300ff2677ac */ /* 0x000ee60008000800 */
[----:B------:R-:W-:Y:S01]  /*27100*/  IMAD.WIDE R8, R15, 0x4, R196 ;  /* 0x000000040f087825 */ /* 0x000fe200078e02c4 */
[----:B----4-:R-:W-:Y:S01]  /*27110*/  ISETP.GE.AND P1, PT, R0, UR6, PT ;  /* 0x0000000600007c0c */ /* 0x010fe2000bf26270 */
[----:B------:R-:W4:Y:S02]  /*27120*/  LDCU UR22, c[0x0][0x398] ;  /* 0x00007300ff1677ac */ /* 0x000f240008000800 */
[C---:B-1----:R-:W-:Y:S01]  /*27130*/  IMAD.WIDE R4, R13.reuse, 0x4, R2 ;  /* 0x000000040d047825 */ /* 0x042fe200078e0202 */
[----:B------:R1:W-:Y:S01]  /*27140*/  @P5 STG.E desc[UR28][R6.64], R163 ;  /* 0x000000a306005986 */ /* 0x0003e2000c10191c */
[----:B------:R-:W2:Y:S02]  /*27150*/  LDCU UR18, c[0x0][0x398] ;  /* 0x00007300ff1277ac */ /* 0x000ea40008000800 */
[----:B------:R-:W-:Y:S01]  /*27160*/  IMAD.WIDE R10, R13, 0x4, R196 ;  /* 0x000000040d0a7825 */ /* 0x000fe200078e02c4 */
[----:B------:R-:W-:Y:S01]  /*27170*/  @P3 STG.E desc[UR28][R8.64], R35 ;  /* 0x0000002308003986 */ /* 0x000fe2000c10191c */
[----:B------:R-:W-:Y:S01]  /*27180*/  ISETP.LT.AND P3, PT, R199, UR39, !P0 ;  /* 0x00000027c7007c0c */ /* 0x000fe2000c761270 */
[----:B------:R-:W2:Y:S01]  /*27190*/  LDCU UR8, c[0x0][0x39c] ;  /* 0x00007380ff0877ac */ /* 0x000ea20008000800 */
        /* <DEDUP_REMOVED lines=10> */
[C---:B-1----:R-:W-:Y:S01]  /*27240*/  IMAD.WIDE R6, R13.reuse, 0x4, R2 ;  /* 0x000000040d067825 */ /* 0x042fe200078e0202 */
[----:B------:R-:W-:Y:S01]  /*27250*/  ISETP.GE.AND P2, PT, R0, UR12, PT ;  /* 0x0000000c00007c0c */ /* 0x000fe2000bf46270 */
[----:B------:R-:W1:Y:S02]  /*27260*/  LDCU UR24, c[0x0][0x398] ;  /* 0x00007300ff1877ac */ /* 0x000e640008000800 */
[----:B---3--:R-:W-:Y:S01]  /*27270*/  IMAD.WIDE R4, R13, 0x4, R196 ;  /* 0x000000040d047825 */ /* 0x008fe200078e02c4 */
[----:B------:R-:W-:Y:S01]  /*27280*/  IADD3 R0, PT, PT, R198, 0x64, RZ ;  /* 0x00000064c6007810 */ /* 0x000fe20007ffe0ff */
[----:B------:R-:W3:Y:S02]  /*27290*/  LDCU UR20, c[0x0][0x398] ;  /* 0x00007300ff1477ac */ /* 0x000ee40008000800 */
[----:B------:R-:W-:Y:S01]  /*272a0*/  IMAD.WIDE R8, R15, 0x4, R2 ;  /* 0x000000040f087825 */ /* 0x000fe200078e0202 */
[----:B------:R1:W-:Y:S01]  /*272b0*/  @P3 STG.E desc[UR28][R6.64], R165 ;  /* 0x000000a506003986 */ /* 0x0003e2000c10191c */
[----:B--2---:R-:W-:Y:S01]  /*272c0*/  ISETP.GE.AND P5, PT, R0, UR4, PT ;  /* 0x0000000400007c0c */ /* 0x004fe2000bfa6270 */
[----:B------:R-:W2:Y:S02]  /*272d0*/  LDCU UR36, c[0x0][0x398] ;  /* 0x00007300ff2477ac */ /* 0x000ea40008000800 */
[----:B------:R2:W-:Y:S01]  /*272e0*/  @P0 STG.E desc[UR28][R4.64], R37 ;  /* 0x0000002504000986 */ /* 0x0005e2000c10191c */
[----:B------:R-:W-:Y:S01]  /*272f0*/  VIADD R0, R198, 0x65 ;  /* 0x00000065c6007836 */ /* 0x000fe20000000000 */
[----:B------:R-:W3:Y:S02]  /*27300*/  LDCU UR6, c[0x0][0x39c] ;  /* 0x00007380ff0677ac */ /* 0x000ee40008000800 */
[----:B------:R2:W-:Y:S01]  /*27310*/  @P6 STG.E desc[UR28][R8.64], R166 ;  /* 0x000000a608006986 */ /* 0x0005e2000c10191c */
[----:B------:R-:W-:Y:S01]  /*27320*/  ISETP.LT.AND P6, PT, R199, UR33, !P2 ;  /* 0x00000021c7007c0c */ /* 0x000fe2000d7c1270 */
[----:B------:R-:W3:Y:S01]  /*27330*/  LDCU UR11, c[0x0][0x39c] ;  /* 0x00007380ff0b77ac */ /* 0x000ee20008000800 */
[C---:B-1----:R-:W-:Y:S01]  /*27340*/  IMAD.WIDE R6, R15.reuse, 0x4, R196 ;  /* 0x000000040f067825 */ /* 0x042fe200078e02c4 */
[C---:B------:R-:W-:Y:S01]  /*27350*/  ISETP.LT.AND P2, PT, R200.reuse, UR38, !P2 ;  /* 0x00000026c8007c0c */ /* 0x040fe2000d741270 */
[----:B------:R-:W1:Y:S02]  /*27360*/  LDCU UR30, c[0x0][0x398] ;  /* 0x00007300ff1e77ac */ /* 0x000e640008000800 */
[----:B------:R-:W-:Y:S01]  /*27370*/  VIADD R15, R15, UR32 ;  /* 0x000000200f0f7c36 */ /* 0x000fe20008000000 */
[----:B------:R3:W-:Y:S01]  /*27380*/  @P1 STG.E desc[UR28][R6.64], R38 ;  /* 0x0000002606001986 */ /* 0x0007e2000c10191c */
[----:B----4-:R-:W-:Y:S01]  /*27390*/  ISETP.LT.AND P1, PT, R199, UR22, !P5 ;  /* 0x00000016c7007c0c */ /* 0x010fe2000ef21270 */
[----:B------:R-:W4:Y:S01]  /*273a0*/  LDCU UR12, c[0x0][0x398] ;  /* 0x00007300ff0c77ac */ /* 0x000f220008000800 */
[----:B------:R-:W-:Y:S01]  /*273b0*/  ISETP.LT.AND P5, PT, R200, UR18, !P5 ;  /* 0x00000012c8007c0c */ /* 0x000fe2000efa1270 */
[C---:B--2---:R-:W-:Y:S01]  /*273c0*/  IMAD.WIDE R4, R15.reuse, 0x4, R2 ;  /* 0x000000040f047825 */ /* 0x044fe200078e0202 */
[----:B------:R-:W-:Y:S01]  /*273d0*/  ISETP.GE.AND P4, PT, R0, UR8, PT ;  /* 0x0000000800007c0c */ /* 0x000fe2000bf86270 */
[----:B------:R-:W2:Y:S02]  /*273e0*/  LDCU UR16, c[0x0][0x398] ;  /* 0x00007300ff1077ac */ /* 0x000ea40008000800 */
[----:B------:R-:W-:-:S02]  /*273f0*/  VIADD R13, R15, UR32 ;  /* 0x000000200f0d7c36 */ /* 0x000fc40008000000 */
[----:B------:R-:W-:Y:S01]  /*27400*/  IMAD.WIDE R8, R15, 0x4, R196 ;  /* 0x000000040f087825 */ /* 0x000fe200078e02c4 */
[----:B------:R-:W-:Y:S01]  /*27410*/  IADD3 R0, PT, PT, R198, 0x66, RZ ;  /* 0x00000066c6007810 */ /* 0x000fe20007ffe0ff */
[----:B------:R1:W-:Y:S01]  /*27420*/  @P6 STG.E desc[UR28][R4.64], R167 ;  /* 0x000000a704006986 */ /* 0x0003e2000c10191c */
[----:B------:R-:W2:Y:S01]  /*27430*/  LDCU UR4, c[0x0][0x39c] ;  /* 0x00007380ff0477ac */ /* 0x000ea20008000800 */
[C---:B---3--:R-:W-:Y:S01]  /*27440*/  IMAD.WIDE R6, R13.reuse, 0x4, R2 ;  /* 0x000000040d067825 */ /* 0x048fe200078e0202 */
[----:B------:R-:W-:Y:S01]  /*27450*/  ISETP.GE.AND P3, PT, R0, UR14, PT ;  /* 0x0000000e00007c0c */ /* 0x000fe2000bf66270 */
[----:B------:R-:W-:Y:S01]  /*27460*/  @P2 STG.E desc[UR28][R8.64], R39 ;  /* 0x0000002708002986 */ /* 0x000fe2000c10191c */
[----:B------:R-:W3:Y:S01]  /*27470*/  LDCU UR34, c[0x0][0x398] ;  /* 0x00007300ff2277ac */ /* 0x000ee20008000800 */
[----:B------:R-:W-:Y:S01]  /*27480*/  IMAD.WIDE R10, R13, 0x4, R196 ;  /* 0x000000040d0a7825 */ /* 0x000fe200078e02c4 */
[----:B------:R-:W-:Y:S01]  /*27490*/  ISETP.LT.AND P2, PT, R199, UR15, !P4 ;  /* 0x0000000fc7007c0c */ /* 0x000fe2000e741270 */
[----:B------:R2:W-:Y:S01]  /*274a0*/  @P1 STG.E desc[UR28][R6.64], R168 ;  /* 0x000000a806001986 */ /* 0x0005e2000c10191c */
[----:B------:R-:W-:Y:S01]  /*274b0*/  IADD3 R13, PT, PT, R13, UR32, RZ ;  /* 0x000000200d0d7c10 */ /* 0x000fe2000fffe0ff */
[----:B------:R-:W-:Y:S01]  /*274c0*/  VIADD R0, R198, 0x67 ;  /* 0x00000067c6007836 */ /* 0x000fe20000000000 */
[C---:B------:R-:W-:Y:S01]  /*274d0*/  ISETP.LT.AND P4, PT, R200.reuse, UR24, !P4 ;  /* 0x00000018c8007c0c */ /* 0x040fe2000e781270 */
[----:B------:R-:W-:Y:S01]  /*274e0*/  @P5 STG.E desc[UR28][R10.64], R40 ;  /* 0x000000280a005986 */ /* 0x000fe2000c10191c */
[----:B------:R-:W-:Y:S01]  /*274f0*/  ISETP.LT.AND P5, PT, R199, UR20, !P3 ;  /* 0x00000014c7007c0c */ /* 0x000fe2000dfa1270 */
[----:B------:R-:W3:Y:S01]  /*27500*/  LDCU UR8, c[0x0][0x39c] ;  /* 0x00007380ff0877ac */ /* 0x000ee20008000800 */
[----:B------:R-:W-:Y:S01]  /*27510*/  ISETP.LT.AND P3, PT, R200, UR36, !P3 ;  /* 0x00000024c8007c0c */ /* 0x000fe2000df61270 */
[C---:B-1----:R-:W-:Y:S01]  /*27520*/  IMAD.WIDE R4, R13.reuse, 0x4, R2 ;  /* 0x000000040d047825 */ /* 0x042fe200078e0202 */
[----:B------:R-:W-:Y:S01]  /*27530*/  ISETP.GE.AND P0, PT, R0, UR6, PT ;  /* 0x0000000600007c0c */ /* 0x000fe2000bf06270 */
[----:B------:R-:W1:Y:S02]  /*27540*/  LDCU UR6, c[0x0][0x39c] ;  /* 0x00007380ff0677ac */ /* 0x000e640008000800 */
[----:B------:R-:W-:-:S02]  /*27550*/  VIADD R15, R13, UR32 ;  /* 0x000000200d0f7c36 */ /* 0x000fc40008000000 */
[----:B------:R-:W-:Y:S01]  /*27560*/  VIADD R0, R198, 0x68 ;  /* 0x00000068c6007836 */ /* 0x000fe20000000000 */
[----:B------:R-:W1:Y:S01]  /*27570*/  LDCU UR35, c[0x0][0x398] ;  /* 0x00007300ff2377ac */ /* 0x000e620008000800 */
[----:B--2---:R-:W-:Y:S01]  /*27580*/  IMAD.WIDE R6, R13, 0x4, R196 ;  /* 0x000000040d067825 */ /* 0x004fe200078e02c4 */
[----:B------:R2:W-:Y:S01]  /*27590*/  @P2 STG.E desc[UR28][R4.64], R169 ;  /* 0x000000a904002986 */ /* 0x0005e2000c10191c */
[----:B------:R-:W1:Y:S02]  /*275a0*/  LDCU UR37, c[0x0][0x398] ;  /* 0x00007300ff2577ac */ /* 0x000e640008000800 */
[----:B------:R-:W-:Y:S01]  /*275b0*/  IMAD.WIDE R8, R15, 0x4, R2 ;  /* 0x000000040f087825 */ /* 0x000fe200078e0202 */
[----:B------:R-:W-:Y:S01]  /*275c0*/  ISETP.GE.AND P6, PT, R0, UR11, PT ;  /* 0x0000000b00007c0c */ /* 0x000fe2000bfc6270 */
[----:B------:R1:W-:Y:S01]  /*275d0*/  @P4 STG.E desc[UR28][R6.64], R41 ;  /* 0x0000002906004986 */ /* 0x0003e2000c10191c */
[----:B------:R-:W1:Y:S01]  /*275e0*/  LDCU UR14, c[0x0][0x398] ;  /* 0x00007300ff0e77ac */ /* 0x000e620008000800 */
[----:B------:R-:W-:-:S02]  /*275f0*/  VIADD R0, R198, 0x69 ;  /* 0x00000069c6007836 */ /* 0x000fc40000000000 */
[----:B------:R1:W-:Y:S01]  /*27600*/  @P5 STG.E desc[UR28][R8.64], R170 ;  /* 0x000000aa08005986 */ /* 0x0003e2000c10191c */
[----:B------:R-:W1:Y:S01]  /*27610*/  LDCU UR26, c[0x0][0x398] ;  /* 0x00007300ff1a77ac */ /* 0x000e620008000800 */
[----:B--2---:R-:W-:Y:S01]  /*27620*/  IMAD.WIDE R4, R15, 0x4, R196 ;  /* 0x000000040f047825 */ /* 0x004fe200078e02c4 */
[----:B------:R-:W-:Y:S01]  /*27630*/  ISETP.LT.AND P5, PT, R199, UR30, !P0 ;  /* 0x0000001ec7007c0c */ /* 0x000fe2000c7a1270 */
[----:B------:R-:W2:Y:S01]  /*27640*/  LDCU UR11, c[0x0][0x39c] ;  /* 0x00007380ff0b77ac */ /* 0x000ea20008000800 */
[----:B------:R-:W-:Y:S02]  /*27650*/  IADD3 R15, PT, PT, R15, UR32, RZ ;  /* 0x000000200f0f7c10 */ /* 0x000fe4000fffe0ff */
[----:B----4-:R-:W-:Y:S01]  /*27660*/  ISETP.LT.AND P0, PT, R200, UR12, !P0 ;  /* 0x0000000cc8007c0c */ /* 0x010fe2000c701270 */
[----:B------:R4:W-:Y:S01]  /*27670*/  @P3 STG.E desc[UR28][R4.64], R42 ;  /* 0x0000002a04003986 */ /* 0x0009e2000c10191c */
[----:B------:R-:W-:Y:S01]  /*27680*/  ISETP.GE.AND P1, PT, R0, UR4, PT ;  /* 0x0000000400007c0c */ /* 0x000fe2000bf26270 */
[----:B------:R-:W-:Y:S01]  /*27690*/  VIADD R0, R198, 0x6a ;  /* 0x0000006ac6007836 */ /* 0x000fe20000000000 */
[----:B------:R-:W-:Y:S01]  /*276a0*/  ISETP.LT.AND P3, PT, R199, UR16, !P6 ;  /* 0x00000010c7007c0c */ /* 0x000fe2000f761270 */
[C---:B------:R-:W-:Y:S01]  /*276b0*/  VIADD R13, R15.reuse, UR32 ;  /* 0x000000200f0d7c36 */ /* 0x040fe20008000000 */
[----:B---3--:R-:W-:Y:S01]  /*276c0*/  ISETP.LT.AND P6, PT, R200, UR34, !P6 ;  /* 0x00000022c8007c0c */ /* 0x008fe2000f7c1270 */
[----:B------:R-:W3:Y:S01]  /*276d0*/  LDCU UR4, c[0x0][0x39c] ;  /* 0x00007380ff0477ac */ /* 0x000ee20008000800 */
[----:B------:R-:W-:Y:S01]  /*276e0*/  ISETP.GE.AND P2, PT, R0, UR8, PT ;  /* 0x0000000800007c0c */ /* 0x000fe2000bf46270 */
[----:B-1----:R-:W-:Y:S01]  /*276f0*/  IMAD.WIDE R6, R15, 0x4, R2 ;  /* 0x000000040f067825 */ /* 0x002fe200078e0202 */
[----:B------:R-:W1:Y:S03]  /*27700*/  LDCU UR18, c[0x0][0x398] ;  /* 0x00007300ff1277ac */ /* 0x000e660008000800 */
[----:B------:R-:W-:-:S02]  /*27710*/  VIADD R0, R198, 0x6b ;  /* 0x0000006bc6007836 */ /* 0x000fc40000000000 */
[----:B------:R-:W-:Y:S01]  /*27720*/  IMAD.WIDE R8, R15, 0x4, R196 ;  /* 0x000000040f087825 */ /* 0x000fe200078e02c4 */
[----:B------:R1:W-:Y:S01]  /*27730*/  @P5 STG.E desc[UR28][R6.64], R171 ;  /* 0x000000ab06005986 */ /* 0x0003e2000c10191c */
[----:B------:R-:W1:Y:S02]  /*27740*/  LDCU UR15, c[0x0][0x398] ;  /* 0x00007300ff0f77ac */ /* 0x000e640008000800 */
[C---:B----4-:R-:W-:Y:S01]  /*27750*/  IMAD.WIDE R4, R13.reuse, 0x4, R2 ;  /* 0x000000040d047825 */ /* 0x050fe200078e0202 */
[----:B------:R-:W-:Y:S01]  /*27760*/  ISETP.GE.AND P4, PT, R0, UR6, PT ;  /* 0x0000000600007c0c */ /* 0x000fe2000bf86270 */
[----:B------:R-:W4:Y:S02]  /*27770*/  LDCU UR20, c[0x0][0x398] ;  /* 0x00007300ff1477ac */ /* 0x000f240008000800 */
[----:B------:R-:W-:Y:S01]  /*27780*/  IMAD.WIDE R10, R13, 0x4, R196 ;  /* 0x000000040d0a7825 */ /* 0x000fe200078e02c4 */
[----:B------:R-:W-:Y:S01]  /*27790*/  @P0 STG.E desc[UR28][R8.64], R43 ;  /* 0x0000002b08000986 */ /* 0x000fe2000c10191c */
[----:B------:R-:W3:Y:S01]  /*277a0*/  LDCU UR6, c[0x0][0x39c] ;  /* 0x00007380ff0677ac */ /* 0x000ee20008000800 */
[----:B------:R-:W-:Y:S01]  /*277b0*/  ISETP.LT.AND P0, PT, R199, UR35, !P1 ;  /* 0x00000023c7007c0c */ /* 0x000fe2000cf01270 */
[----:B------:R-:W-:Y:S01]  /*277c0*/  VIADD R0, R198, 0x6c ;  /* 0x0000006cc6007836 */ /* 0x000fe20000000000 */
[----:B------:R1:W-:Y:S01]  /*277d0*/  @P3 STG.E desc[UR28][R4.64], R172 ;  /* 0x000000ac04003986 */ /* 0x0003e2000c10191c */
[----:B------:R-:W-:Y:S01]  /*277e0*/  VIADD R13, R13, UR32 ;  /* 0x000000200d0d7c36 */ /* 0x000fe20008000000 */
[----:B------:R-:W-:Y:S01]  /*277f0*/  ISETP.LT.AND P3, PT, R200, UR37, !P1 ;  /* 0x00000025c8007c0c */ /* 0x000fe2000cf61270 */
[----:B------:R-:W4:Y:S01]  /*27800*/  LDCU UR22, c[0x0][0x398] ;  /* 0x00007300ff1677ac */ /* 0x000f220008000800 */
[----:B------:R-:W-:Y:S01]  /*27810*/  @P6 STG.E desc[UR28][R10.64], R44 ;  /* 0x0000002c0a006986 */ /* 0x000fe2000c10191c */
[----:B------:R-:W-:-:S02]  /*27820*/  ISETP.LT.AND P6, PT, R199, UR14, !P2 ;  /* 0x0000000ec7007c0c */ /* 0x000fc4000d7c1270 */
[----:B--2---:R-:W-:Y:S01]  /*27830*/  ISETP.GE.AND P5, PT, R0, UR11, PT ;  /* 0x0000000b00007c0c */ /* 0x004fe2000bfa6270 */
[----:B------:R-:W2:Y:S01]  /*27840*/  LDCU UR8, c[0x0][0x39c] ;  /* 0x00007380ff0877ac */ /* 0x000ea20008000800 */
[C---:B------:R-:W-:Y:S01]  /*27850*/  IADD3 R15, PT, PT, R13.reuse, UR32, RZ ;  /* 0x000000200d0f7c10 */ /* 0x040fe2000fffe0ff */
[----:B------:R-:W-:Y:S01]  /*27860*/  VIADD R0, R198, 0x6d ;  /* 0x0000006dc6007836 */ /* 0x000fe20000000000 */
[----:B------:R-:W-:Y:S01]  /*27870*/  ISETP.LT.AND P2, PT, R200, UR26, !P2 ;  /* 0x0000001ac8007c0c */ /* 0x000fe2000d741270 */
[C---:B-1----:R-:W-:Y:S01]  /*27880*/  IMAD.WIDE R6, R13.reuse, 0x4, R2 ;  /* 0x000000040d067825 */ /* 0x042fe200078e0202 */
[----:B------:R-:W1:Y:S03]  /*27890*/  LDCU UR24, c[0x0][0x398] ;  /* 0x00007300ff1877ac */ /* 0x000e660008000800 */
[----:B------:R-:W-:Y:S01]  /*278a0*/  IMAD.WIDE R4, R13, 0x4, R196 ;  /* 0x000000040d047825 */ /* 0x000fe200078e02c4 */
[----:B---3--:R-:W-:Y:S01]  /*278b0*/  ISETP.GE.AND P1, PT, R0, UR4, PT ;  /* 0x0000000400007c0c */ /* 0x008fe2000bf26270 */
[----:B------:R-:W3:Y:S02]  /*278c0*/  LDCU UR4, c[0x0][0x39c] ;  /* 0x00007380ff0477ac */ /* 0x000ee40008000800 */
[----:B------:R-:W-:Y:S01]  /*278d0*/  IMAD.WIDE R8, R15, 0x4, R2 ;  /* 0x000000040f087825 */ /* 0x000fe200078e0202 */
[----:B------:R1:W-:Y:S01]  /*278e0*/  @P0 STG.E desc[UR28][R6.64], R173 ;  /* 0x000000ad06000986 */ /* 0x0003e2000c10191c */
[----:B------:R-:W2:Y:S02]  /*278f0*/  LDCU UR30, c[0x0][0x398] ;  /* 0x00007300ff1e77ac */ /* 0x000ea40008000800 */
[----:B------:R-:W-:Y:S01]  /*27900*/  VIADD R0, R198, 0x6e ;  /* 0x0000006ec6007836 */ /* 0x000fe20000000000 */
[----:B------:R2:W-:Y:S01]  /*27910*/  @P3 STG.E desc[UR28][R4.64], R45 ;  /* 0x0000002d04003986 */ /* 0x0005e2000c10191c */
[----:B------:R-:W3:Y:S03]  /*27920*/  LDCU UR11, c[0x0][0x398] ;  /* 0x00007300ff0b77ac */ /* 0x000ee60008000800 */
[----:B------:R2:W-:Y:S01]  /*27930*/  @P6 STG.E desc[UR28][R8.64], R174 ;  /* 0x000000ae08006986 */ /* 0x0005e2000c10191c */
[----:B------:R-:W-:Y:S01]  /*27940*/  ISETP.LT.AND P6, PT, R199, UR18, !P4 ;  /* 0x00000012c7007c0c */ /* 0x000fe2000e7c1270 */
[----:B------:R-:W3:Y:S01]  /*27950*/  LDCU UR12, c[0x0][0x398] ;  /* 0x00007300ff0c77ac */ /* 0x000ee20008000800 */
[----:B------:R-:W-:Y:S01]  /*27960*/  ISETP.GE.AND P0, PT, R0, UR6, PT ;  /* 0x0000000600007c0c */ /* 0x000fe2000bf06270 */
[----:B-1----:R-:W-:Y:S01]  /*27970*/  IMAD.WIDE R6, R15, 0x4, R196 ;  /* 0x000000040f067825 */ /* 0x002fe200078e02c4 */
[----:B------:R-:W-:Y:S01]  /*27980*/  ISETP.LT.AND P4, PT, R200, UR15, !P4 ;  /* 0x0000000fc8007c0c */ /* 0x000fe2000e781270 */
[----:B------:R-:W1:Y:S02]  /*27990*/  LDCU UR6, c[0x0][0x39c] ;  /* 0x00007380ff0677ac */ /* 0x000e640008000800 */
[----:B------:R-:W-:-:S02]  /*279a0*/  VIADD R0, R198, 0x6f ;  /* 0x0000006fc6007836 */ /* 0x000fc40000000000 */
[----:B------:R-:W-:Y:S01]  /*279b0*/  VIADD R15, R15, UR32 ;  /* 0x000000200f0f7c36 */ /* 0x000fe20008000000 */
[----:B------:R1:W-:Y:S01]  /*279c0*/  @P2 STG.E desc[UR28][R6.64], R46 ;  /* 0x0000002e06002986 */ /* 0x0003e2000c10191c */
[----:B----4-:R-:W-:Y:S01]  /*279d0*/  ISETP.LT.AND P2, PT, R199, UR20, !P5 ;  /* 0x00000014c7007c0c */ /* 0x010fe2000ef41270 */
[----:B------:R-:W4:Y:S01]  /*279e0*/  LDCU UR14, c[0x0][0x398] ;  /* 0x00007300ff0e77ac */ /* 0x000f220008000800 */
[----:B--2---:R-:W-:Y:S01]  /*279f0*/  ISETP.GE.AND P3, PT, R0, UR8, PT ;  /* 0x0000000800007c0c */ /* 0x004fe2000bf66270 */
[C---:B------:R-:W-:Y:S01]  /*27a00*/  IMAD.WIDE R4, R15.reuse, 0x4, R2 ;  /* 0x000000040f047825 */ /* 0x040fe200078e0202 */
[----:B------:R-:W-:Y:S01]  /*27a10*/  ISETP.LT.AND P5, PT, R200, UR22, !P5 ;  /* 0x00000016c8007c0c */ /* 0x000fe2000efa1270 */
[----:B------:R-:W2:Y:S01]  /*27a20*/  LDCU UR16, c[0x0][0x398] ;  /* 0x00007300ff1077ac */ /* 0x000ea20008000800 */
[C---:B------:R-:W-:Y:S01]  /*27a30*/  IADD3 R13, PT, PT, R15.reuse, UR32, RZ ;  /* 0x000000200f0d7c10 */ /* 0x040fe2000fffe0ff */
[----:B------:R-:W-:Y:S01]  /*27a40*/  VIADD R0, R198, 0x70 ;  /* 0x00000070c6007836 */ /* 0x000fe20000000000 */
[----:B------:R2:W-:Y:S01]  /*27a50*/  @P6 STG.E desc[UR28][R4.64], R175 ;  /* 0x000000af04006986 */ /* 0x0005e2000c10191c */
[----:B------:R-:W-:Y:S01]  /*27a60*/  IMAD.WIDE R8, R15, 0x4, R196 ;  /* 0x000000040f087825 */ /* 0x000fe200078e02c4 */
[----:B------:R-:W2:Y:S02]  /*27a70*/  LDCU UR26, c[0x0][0x398] ;  /* 0x00007300ff1a77ac */ /* 0x000ea40008000800 */
[----:B---3--:R-:W-:Y:S01]  /*27a80*/  ISETP.GE.AND P6, PT, R0, UR4, PT ;  /* 0x0000000400007c0c */ /* 0x008fe2000bfc6270 */
[C---:B-1----:R-:W-:Y:S01]  /*27a90*/  IMAD.WIDE R6, R13.reuse, 0x4, R2 ;  /* 0x000000040d067825 */ /* 0x042fe200078e0202 */
[----:B------:R-:W1:Y:S01]  /*27aa0*/  LDCU UR4, c[0x0][0x39c] ;  /* 0x00007380ff0477ac */ /* 0x000e620008000800 */
[----:B------:R-:W-:Y:S02]  /*27ab0*/  @P4 STG.E desc[UR28][R8.64], R47 ;  /* 0x0000002f08004986 */ /* 0x000fe4000c10191c */
[----:B------:R-:W-:Y:S01]  /*27ac0*/  IMAD.WIDE R10, R13, 0x4, R196 ;  /* 0x000000040d0a7825 */ /* 0x000fe200078e02c4 */
[----:B------:R-:W-:Y:S01]  /*27ad0*/  ISETP.LT.AND P4, PT, R199, UR24, !P1 ;  /* 0x00000018c7007c0c */ /* 0x000fe2000cf81270 */
[----:B------:R3:W-:Y:S01]  /*27ae0*/  @P2 STG.E desc[UR28][R6.64], R176 ;  /* 0x000000b006002986 */ /* 0x0007e2000c10191c */
[----:B------:R-:W-:Y:S01]  /*27af0*/  ISETP.LT.AND P1, PT, R200, UR30, !P1 ;  /* 0x0000001ec8007c0c */ /* 0x000fe2000cf21270 */
[----:B------:R-:W-:Y:S01]  /*27b00*/  VIADD R13, R13, UR32 ;  /* 0x000000200d0d7c36 */ /* 0x000fe20008000000 */
[----:B------:R-:W4:Y:S01]  /*27b10*/  LDCU UR18, c[0x0][0x398] ;  /* 0x00007300ff1277ac */ /* 0x000f220008000800 */
[----:B------:R-:W-:Y:S01]  /*27b20*/  @P5 STG.E desc[UR28][R10.64], R48 ;  /* 0x000000300a005986 */ /* 0x000fe2000c10191c */
[----:B------:R-:W-:Y:S01]  /*27b30*/  VIADD R0, R198, 0x71 ;  /* 0x00000071c6007836 */ /* 0x000fe20000000000 */
[----:B------:R-:W-:Y:S01]  /*27b40*/  ISETP.LT.AND P5, PT, R199, UR11, !P0 ;  /* 0x0000000bc7007c0c */ /* 0x000fe2000c7a1270 */
[C---:B------:R-:W-:Y:S01]  /*27b50*/  VIADD R15, R13.reuse, UR32 ;  /* 0x000000200d0f7c36 */ /* 0x040fe20008000000 */
[----:B------:R-:W-:Y:S01]  /*27b60*/  ISETP.LT.AND P0, PT, R200, UR12, !P0 ;  /* 0x0000000cc8007c0c */ /* 0x000fe2000c701270 */
[----:B--2---:R-:W-:Y:S01]  /*27b70*/  IMAD.WIDE R4, R13, 0x4, R2 ;  /* 0x000000040d047825 */ /* 0x004fe200078e0202 */
[----:B------:R-:W-:Y:S01]  /*27b80*/  ISETP.GE.AND P2, PT, R0, UR6, PT ;  /* 0x0000000600007c0c */ /* 0x000fe2000bf46270 */
[----:B------:R-:W2:Y:S02]  /*27b90*/  LDCU UR8, c[0x0][0x39c] ;  /* 0x00007380ff0877ac */ /* 0x000ea40008000800 */
[----:B------:R-:W-:-:S02]  /*27ba0*/  VIADD R0, R198, 0x72 ;  /* 0x00000072c6007836 */ /* 0x000fc40000000000 */
[----:B---3--:R-:W-:Y:S01]  /*27bb0*/  IMAD.WIDE R6, R13, 0x4, R196 ;  /* 0x000000040d067825 */ /* 0x008fe200078e02c4 */
[----:B------:R3:W-:Y:S01]  /*27bc0*/  @P4 STG.E desc[UR28][R4.64], R177 ;  /* 0x000000b104004986 */ /* 0x0007e2000c10191c */
[----:B------:R-:W2:Y:S02]  /*27bd0*/  LDCU UR15, c[0x0][0x398] ;  /* 0x00007300ff0f77ac */ /* 0x000ea40008000800 */
[C---:B------:R-:W-:Y:S01]  /*27be0*/  IMAD.WIDE R8, R15.reuse, 0x4, R2 ;  /* 0x000000040f087825 */ /* 0x040fe200078e0202 */
[----:B-1----:R-:W-:Y:S01]  /*27bf0*/  ISETP.GE.AND P4, PT, R0, UR4, PT ;  /* 0x0000000400007c0c */ /* 0x002fe2000bf86270 */
[----:B------:R-:W1:Y:S01]  /*27c00*/  LDCU UR4, c[0x0][0x39c] ;  /* 0x00007380ff0477ac */ /* 0x000e620008000800 */
[----:B------:R1:W-:Y:S01]  /*27c10*/  @P1 STG.E desc[UR28][R6.64], R49 ;  /* 0x0000003106001986 */ /* 0x0003e2000c10191c */
[----:B------:R-:W2:Y:S03]  /*27c20*/  LDCU UR11, c[0x0][0x398] ;  /* 0x00007300ff0b77ac */ /* 0x000ea60008000800 */
[----:B------:R1:W-:Y:S01]  /*27c30*/  @P5 STG.E desc[UR28][R8.64], R178 ;  /* 0x000000b208005986 */ /* 0x0003e2000c10191c */
[----:B---3--:R-:W-:Y:S01]  /*27c40*/  IMAD.WIDE R4, R15, 0x4, R196 ;  /* 0x000000040f047825 */ /* 0x008fe200078e02c4 */
[----:B----4-:R-:W-:Y:S01]  /*27c50*/  ISETP.LT.AND P5, PT, R199, UR14, !P3 ;  /* 0x0000000ec7007c0c */ /* 0x010fe2000dfa1270 */
[----:B------:R-:W3:Y:S01]  /*27c60*/  LDCU UR6, c[0x0][0x398] ;  /* 0x00007300ff0677ac */ /* 0x000ee20008000800 */
[----:B------:R-:W-:Y:S01]  /*27c70*/  ISETP.LT.AND P3, PT, R200, UR16, !P3 ;  /* 0x00000010c8007c0c */ /* 0x000fe2000df61270 */
[----:B------:R-:W-:Y:S01]  /*27c80*/  VIADD R15, R15, UR32 ;  /* 0x000000200f0f7c36 */ /* 0x000fe20008000000 */
[----:B------:R4:W-:Y:S01]  /*27c90*/  @P0 STG.E desc[UR28][R4.64], R50 ;  /* 0x0000003204000986 */ /* 0x0009e2000c10191c */
[----:B------:R-:W3:Y:S01]  /*27ca0*/  LDCU UR12, c[0x0][0x398] ;  /* 0x00007300ff0c77ac */ /* 0x000ee20008000800 */
[----:B------:R-:W-:-:S02]  /*27cb0*/  ISETP.LT.AND P0, PT, R199, UR26, !P6 ;  /* 0x0000001ac7007c0c */ /* 0x000fc4000f701270 */
[----:B------:R-:W-:Y:S02]  /*27cc0*/  ISETP.LT.AND P6, PT, R200, UR18, !P6 ;  /* 0x00000012c8007c0c */ /* 0x000fe4000f7c1270 */
[----:B------:R-:W-:Y:S01]  /*27cd0*/  IADD3 R0, PT, PT, R198, 0x73, RZ ;  /* 0x00000073c6007810 */ /* 0x000fe20007ffe0ff */
[C---:B-1----:R-:W-:Y:S01]  /*27ce0*/  IMAD.WIDE R6, R15.reuse, 0x4, R2 ;  /* 0x000000040f067825 */ /* 0x042fe200078e0202 */
[----:B------:R-:W1:Y:S03]  /*27cf0*/  LDCU UR14, c[0x0][0x398] ;  /* 0x00007300ff0e77ac */ /* 0x000e660008000800 */
[C---:B------:R-:W-:Y:S01]  /*27d00*/  VIADD R13, R15.reuse, UR32 ;  /* 0x000000200f0d7c36 */ /* 0x040fe20008000000 */
[----:B--2---:R-:W-:Y:S01]  /*27d10*/  ISETP.GE.AND P1, PT, R0, UR8, PT ;  /* 0x0000000800007c0c */ /* 0x004fe2000bf26270 */
[----:B------:R-:W-:Y:S01]  /*27d20*/  IMAD.WIDE R8, R15, 0x4, R196 ;  /* 0x000000040f087825 */ /* 0x000fe200078e02c4 */
[----:B------:R2:W-:Y:S01]  /*27d30*/  @P5 STG.E desc[UR28][R6.64], R179 ;  /* 0x000000b306005986 */ /* 0x0005e2000c10191c */
[----:B------:R-:W1:Y:S02]  /*27d40*/  LDCU UR8, c[0x0][0x398] ;  /* 0x00007300ff0877ac */ /* 0x000e640008000800 */
[----:B------:R-:W-:-:S02]  /*27d50*/  VIADD R0, R198, 0x74 ;  /* 0x00000074c6007836 */ /* 0x000fc40000000000 */
[----:B----4-:R-:W-:Y:S01]  /*27d60*/  IMAD.WIDE R4, R13, 0x4, R2 ;  /* 0x000000040d047825 */ /* 0x010fe200078e0202 */
[----:B------:R-:W-:Y:S01]  /*27d70*/  @P3 STG.E desc[UR28][R8.64], R51 ;  /* 0x0000003308003986 */ /* 0x000fe2000c10191c */
[----:B------:R-:W-:Y:S01]  /*27d80*/  ISETP.LT.AND P3, PT, R199, UR15, !P2 ;  /* 0x0000000fc7007c0c */ /* 0x000fe2000d761270 */
[----:B------:R-:W4:Y:S01]  /*27d90*/  LDCU UR15, c[0x0][0x398] ;  /* 0x00007300ff0f77ac */ /* 0x000f220008000800 */
[C---:B------:R-:W-:Y:S01]  /*27da0*/  IMAD.WIDE R10, R13.reuse, 0x4, R196 ;  /* 0x000000040d0a7825 */ /* 0x040fe200078e02c4 */
[----:B------:R-:W-:Y:S01]  /*27db0*/  ISETP.GE.AND P5, PT, R0, UR4, PT ;  /* 0x0000000400007c0c */ /* 0x000fe2000bfa6270 */
[----:B------:R1:W-:Y:S01]  /*27dc0*/  @P0 STG.E desc[UR28][R4.64], R180 ;  /* 0x000000b404000986 */ /* 0x0003e2000c10191c */
[----:B------:R-:W4:Y:S01]  /*27dd0*/  LDCU UR4, c[0x0][0x398] ;  /* 0x00007300ff0477ac */ /* 0x000f220008000800 */
[C---:B------:R-:W-:Y:S01]  /*27de0*/  ISETP.LT.AND P2, PT, R200.reuse, UR11, !P2 ;  /* 0x0000000bc8007c0c */ /* 0x040fe2000d741270 */
[----:B------:R-:W-:Y:S01]  /*27df0*/  VIADD R13, R13, UR32 ;  /* 0x000000200d0d7c36 */ /* 0x000fe20008000000 */
[----:B------:R-:W-:Y:S01]  /*27e00*/  @P6 STG.E desc[UR28][R10.64], R52 ;  /* 0x000000340a006986 */ /* 0x000fe2000c10191c */
[----:B---3--:R-:W-:Y:S01]  /*27e10*/  ISETP.LT.AND P6, PT, R199, UR6, !P4 ;  /* 0x00000006c7007c0c */ /* 0x008fe2000e7c1270 */
[----:B------:R-:W3:Y:S01]  /*27e20*/  LDCU UR16, c[0x0][0x398] ;  /* 0x00007300ff1077ac */ /* 0x000ee20008000800 */
[----:B------:R-:W-:Y:S01]  /*27e30*/  ISETP.LT.AND P4, PT, R200, UR12, !P4 ;  /* 0x0000000cc8007c0c */ /* 0x000fe2000e781270 */
[C---:B--2---:R-:W-:Y:S01]  /*27e40*/  IMAD.WIDE R6, R13.reuse, 0x4, R2 ;  /* 0x000000040d067825 */ /* 0x044fe200078e0202 */
[----:B------:R-:W-:Y:S01]  /*27e50*/  IADD3 R0, PT, PT, R198, 0x75, RZ ;  /* 0x00000075c6007810 */ /* 0x000fe20007ffe0ff */
[----:B------:R-:W2:Y:S02]  /*27e60*/  LDCU UR6, c[0x0][0x398] ;  /* 0x00007300ff0677ac */ /* 0x000ea40008000800 */
[----:B------:R-:W-:-:S02]  /*27e70*/  VIADD R15, R13, UR32 ;  /* 0x000000200d0f7c36 */ /* 0x000fc40008000000 */
[----:B-1----:R-:W-:Y:S01]  /*27e80*/  IMAD.WIDE R4, R13, 0x4, R196 ;  /* 0x000000040d047825 */ /* 0x002fe200078e02c4 */
[----:B------:R1:W-:Y:S01]  /*27e90*/  @P3 STG.E desc[UR28][R6.64], R181 ;  /* 0x000000b506003986 */ /* 0x0003e2000c10191c */
[----:B------:R-:W2:Y:S02]  /*27ea0*/  LDCU UR11, c[0x0][0x398] ;  /* 0x00007300ff0b77ac */ /* 0x000ea40008000800 */
[C---:B------:R-:W-:Y:S01]  /*27eb0*/  IMAD.WIDE R8, R15.reuse, 0x4, R2 ;  /* 0x000000040f087825 */ /* 0x040fe200078e0202 */
[----:B------:R2:W-:Y:S01]  /*27ec0*/  @P2 STG.E desc[UR28][R4.64], R53 ;  /* 0x0000003504002986 */ /* 0x0005e2000c10191c */
[----:B------:R-:W-:Y:S01]  /*27ed0*/  ISETP.GE.AND P0, PT, R0, UR5, PT ;  /* 0x0000000500007c0c */ /* 0x000fe2000bf06270 */
[----:B------:R-:W2:Y:S02]  /*27ee0*/  LDCU UR5, c[0x0][0x398] ;  /* 0x00007300ff0577ac */ /* 0x000ea40008000800 */
[----:B------:R2:W-:Y:S01]  /*27ef0*/  @P6 STG.E desc[UR28][R8.64], R182 ;  /* 0x000000b608006986 */ /* 0x0005e2000c10191c */
[----:B------:R-:W3:Y:S01]  /*27f00*/  LDCU UR12, c[0x0][0x398] ;  /* 0x00007300ff0c77ac */ /* 0x000ee20008000800 */
[----:B-1----:R-:W-:Y:S01]  /*27f10*/  IMAD.WIDE R6, R15, 0x4, R196 ;  /* 0x000000040f067825 */ /* 0x002fe200078e02c4 */
[----:B------:R-:W-:Y:S01]  /*27f20*/  ISETP.LT.AND P6, PT, R199, UR8, !P1 ;  /* 0x00000008c7007c0c */ /* 0x000fe2000cfc1270 */
        /* <DEDUP_REMOVED lines=8> */
[C---:B------:R-:W-:Y:S01]  /*27fb0*/  VIADD R13, R15.reuse, UR32 ;  /* 0x000000200f0d7c36 */ /* 0x040fe20008000000 */
[----:B------:R-:W-:Y:S01]  /*27fc0*/  ISETP.GE.AND P3, PT, R0, UR31, PT ;  /* 0x0000001f00007c0c */ /* 0x000fe2000bf66270 */
[----:B------:R-:W-:Y:S01]  /*27fd0*/  VIADD R0, R198, 0x77 ;  /* 0x00000077c6007836 */ /* 0x000fe20000000000 */
[----:B------:R-:W4:Y:S01]  /*27fe0*/  LDCU UR14, c[0x0][0x398] ;  /* 0x00007300ff0e77ac */ /* 0x000f220008000800 */
[C---:B--2---:R-:W-:Y:S01]  /*27ff0*/  IMAD.WIDE R4, R15.reuse, 0x4, R2 ;  /* 0x000000040f047825 */ /* 0x044fe200078e0202 */
[----:B------:R-:W2:Y:S03]  /*28000*/  LDCU UR15, c[0x0][0x398] ;  /* 0x00007300ff0f77ac */ /* 0x000ea60008000800 */
[----:B------:R-:W-:Y:S01]  /*28010*/  IMAD.WIDE R8, R15, 0x4, R196 ;  /* 0x000000040f087825 */ /* 0x000fe200078e02c4 */
[----:B------:R-:W-:-:S03]  /*28020*/  ISETP.GE.AND P2, PT, R0, UR13, PT ;  /* 0x0000000d00007c0c */ /* 0x000fc6000bf46270 */
[C---:B-1----:R-:W-:Y:S01]  /*28030*/  IMAD.WIDE R6, R13.reuse, 0x4, R2 ;  /* 0x000000040d067825 */ /* 0x042fe200078e0202 */
[----:B------:R1:W-:Y:S01]  /*28040*/  @P6 STG.E desc[UR28][R4.64], R183 ;  /* 0x000000b704006986 */ /* 0x0003e2000c10191c */
[----:B------:R-:W2:Y:S02]  /*28050*/  LDCU UR13, c[0x0][0x398] ;  /* 0x00007300ff0d77ac */ /* 0x000ea40008000800 */
[----:B------:R-:W-:Y:S01]  /*28060*/  IMAD.WIDE R10, R13, 0x4, R196 ;  /* 0x000000040d0a7825 */ /* 0x000fe200078e02c4 */
[----:B------:R-:W-:Y:S01]  /*28070*/  @P1 STG.E desc[UR28][R8.64], R55 ;  /* 0x0000003708001986 */ /* 0x000fe2000c10191c */
[----:B---3--:R-:W-:-:S03]  /*28080*/  ISETP.LT.AND P1, PT, R199, UR16, !P0 ;  /* 0x00000010c7007c0c */ /* 0x008fc6000c721270 */
[----:B------:R3:W-:Y:S01]  /*28090*/  @P4 STG.E desc[UR28][R6.64], R184 ;  /* 0x000000b806004986 */ /* 0x0007e2000c10191c */
[----:B------:R-:W-:Y:S01]  /*280a0*/  ISETP.LT.AND P4, PT, R200, UR6, !P0 ;  /* 0x00000006c8007c0c */ /* 0x000fe2000c781270 */
[----:B------:R-:W-:Y:S01]  /*280b0*/  VIADD R13, R13, UR32 ;  /* 0x000000200d0d7c36 */ /* 0x000fe20008000000 */
[----:B------:R-:W-:Y:S01]  /*280c0*/  IADD3 R0, PT, PT, R198, 0x78, RZ ;  /* 0x00000078c6007810 */ /* 0x000fe20007ffe0ff */
[----:B------:R-:W-:Y:S01]  /*280d0*/  @P5 STG.E desc[UR28][R10.64], R56 ;  /* 0x000000380a005986 */ /* 0x000fe2000c10191c */
[----:B------:R-:W-:Y:S01]  /*280e0*/  ISETP.LT.AND P5, PT, R199, UR5, !P3 ;  /* 0x00000005c7007c0c */ /* 0x000fe2000dfa1270 */
[C---:B------:R-:W-:Y:S01]  /*280f0*/  VIADD R15, R13.reuse, UR32 ;  /* 0x000000200d0f7c36 */ /* 0x040fe20008000000 */
[----:B------:R-:W2:Y:S01]  /*28100*/  LDCU UR6, c[0x0][0x398] ;  /* 0x00007300ff0677ac */ /* 0x000ea20008000800 */
[----:B-1----:R-:W-:-:S04]  /*28110*/  IMAD.WIDE R4, R13, 0x4, R2 ;  /* 0x000000040d047825 */ /* 0x002fc800078e0202 */
[----:B---3--:R-:W-:Y:S01]  /*28120*/  IMAD.WIDE R6, R13, 0x4, R196 ;  /* 0x000000040d067825 */ /* 0x008fe200078e02c4 */
[----:B------:R-:W-:Y:S01]  /*28130*/  ISETP.GE.AND P6, PT, R0, UR27, PT ;  /* 0x0000001b00007c0c */ /* 0x000fe2000bfc6270 */
[----:B------:R-:W1:Y:S02]  /*28140*/  LDCU UR5, c[0x0][0x398] ;  /* 0x00007300ff0577ac */ /* 0x000e640008000800 */
[----:B------:R-:W-:Y:S01]  /*28150*/  IMAD.WIDE R8, R15, 0x4, R2 ;  /* 0x000000040f087825 */ /* 0x000fe200078e0202 */
[----:B------:R3:W-:Y:S01]  /*28160*/  @P1 STG.E desc[UR28][R4.64], R185 ;  /* 0x000000b904001986 */ /* 0x0007e2000c10191c */
[----:B------:R-:W-:Y:S01]  /*28170*/  ISETP.LT.AND P3, PT, R200, UR11, !P3 ;  /* 0x0000000bc8007c0c */ /* 0x000fe2000df61270 */
[----:B------:R-:W1:Y:S01]  /*28180*/  LDCU UR11, c[0x0][0x398] ;  /* 0x00007300ff0b77ac */ /* 0x000e620008000800 */
[----:B------:R-:W-:Y:S01]  /*28190*/  VIADD R0, R198, 0x79 ;  /* 0x00000079c6007836 */ /* 0x000fe20000000000 */
[----:B------:R1:W-:Y:S01]  /*281a0*/  @P4 STG.E desc[UR28][R6.64], R57 ;  /* 0x0000003906004986 */ /* 0x0003e2000c10191c */
[C---:B------:R-:W-:Y:S01]  /*281b0*/  ISETP.LT.AND P4, PT, R199.reuse, UR12, !P2 ;  /* 0x0000000cc7007c0c */ /* 0x040fe2000d781270 */
[----:B------:R-:W4:Y:S01]  /*281c0*/  LDCU UR12, c[0x0][0x398] ;  /* 0x00007300ff0c77ac */ /* 0x000f220008000800 */
[----:B------:R-:W-:Y:S01]  /*281d0*/  ISETP.LT.AND P2, PT, R200, UR8, !P2 ;  /* 0x00000008c8007c0c */ /* 0x000fe2000d741270 */
[----:B------:R1:W-:Y:S01]  /*281e0*/  @P5 STG.E desc[UR28][R8.64], R186 ;  /* 0x000000ba08005986 */ /* 0x0003e2000c10191c */
[----:B--2---:R-:W-:Y:S01]  /*281f0*/  ISETP.LT.AND P5, PT, R199, UR13, !P6 ;  /* 0x0000000dc7007c0c */ /* 0x004fe2000f7a1270 */
[----:B------:R-:W2:Y:S01]  /*28200*/  LDCU UR8, c[0x0][0x398] ;  /* 0x00007300ff0877ac */ /* 0x000ea20008000800 */
[C---:B---3--:R-:W-:Y:S01]  /*28210*/  IMAD.WIDE R4, R15.reuse, 0x4, R196 ;  /* 0x000000040f047825 */ /* 0x048fe200078e02c4 */
[----:B------:R-:W-:Y:S01]  /*28220*/  ISETP.GE.AND P0, PT, R0, UR25, PT ;  /* 0x0000001900007c0c */ /* 0x000fe2000bf06270 */
[----:B------:R-:W3:Y:S02]  /*28230*/  LDCU UR13, c[0x0][0x398] ;  /* 0x00007300ff0d77ac */ /* 0x000ee40008000800 */
[----:B------:R-:W-:Y:S01]  /*28240*/  VIADD R15, R15, UR32 ;  /* 0x000000200f0f7c36 */ /* 0x000fe20008000000 */
[----:B------:R-:W-:-:S03]  /*28250*/  IADD3 R0, PT, PT, R198, 0x7a, RZ ;  /* 0x0000007ac6007810 */ /* 0x000fc60007ffe0ff */
[C---:B------:R-:W-:Y:S02]  /*28260*/  VIADD R13, R15.reuse, UR32 ;  /* 0x000000200f0d7c36 */ /* 0x040fe40008000000 */
[C---:B-1----:R-:W-:Y:S01]  /*28270*/  IMAD.WIDE R6, R15.reuse, 0x4, R2 ;  /* 0x000000040f067825 */ /* 0x042fe200078e0202 */
[----:B------:R-:W-:Y:S01]  /*28280*/  ISETP.GE.AND P1, PT, R0, UR9, PT ;  /* 0x0000000900007c0c */ /* 0x000fe2000bf26270 */
[----:B------:R-:W1:Y:S02]  /*28290*/  LDCU UR9, c[0x0][0x398] ;  /* 0x00007300ff0977ac */ /* 0x000e640008000800 */
[----:B------:R-:W-:Y:S01]  /*282a0*/  IMAD.WIDE R8, R15, 0x4, R196 ;  /* 0x000000040f087825 */ /* 0x000fe200078e02c4 */
[----:B------:R2:W-:Y:S03]  /*282b0*/  @P3 STG.E desc[UR28][R4.64], R58 ;  /* 0x0000003a04003986 */ /* 0x0005e6000c10191c */
[----:B------:R-:W-:Y:S01]  /*282c0*/  IMAD.WIDE R10, R13, 0x4, R2 ;  /* 0x000000040d0a7825 */ /* 0x000fe200078e0202 */
[----:B----4-:R-:W-:Y:S01]  /*282d0*/  ISETP.LT.AND P6, PT, R200, UR4, !P6 ;  /* 0x00000004c8007c0c */ /* 0x010fe2000f7c1270 */
[----:B------:R4:W-:Y:S01]  /*282e0*/  @P4 STG.E desc[UR28][R6.64], R187 ;  /* 0x000000bb06004986 */ /* 0x0009e2000c10191c */
[----:B------:R-:W-:Y:S01]  /*282f0*/  ISETP.LT.AND P4, PT, R199, UR14, !P0 ;  /* 0x0000000ec7007c0c */ /* 0x000fe2000c781270 */
[----:B------:R-:W-:Y:S01]  /*28300*/  VIADD R0, R198, 0x7b ;  /* 0x0000007bc6007836 */ /* 0x000fe20000000000 */
[----:B------:R-:W1:Y:S01]  /*28310*/  LDCU UR4, c[0x0][0x398] ;  /* 0x00007300ff0477ac */ /* 0x000e620008000800 */
[----:B------:R1:W-:Y:S01]  /*28320*/  @P2 STG.E desc[UR28][R8.64], R59 ;  /* 0x0000003b08002986 */ /* 0x0003e2000c10191c */
[----:B------:R-:W-:Y:S01]  /*28330*/  ISETP.LT.AND P2, PT, R200, UR15, !P0 ;  /* 0x0000000fc8007c0c */ /* 0x000fe2000c741270 */
[----:B--2---:R-:W-:-:S02]  /*28340*/  IMAD.WIDE R4, R13, 0x4, R196 ;  /* 0x000000040d047825 */ /* 0x004fc400078e02c4 */
[----:B------:R2:W-:Y:S01]  /*28350*/  @P5 STG.E desc[UR28][R10.64], R188 ;  /* 0x000000bc0a005986 */ /* 0x0005e2000c10191c */
[----:B------:R-:W-:Y:S01]  /*28360*/  IADD3 R13, PT, PT, R13, UR32, RZ ;  /* 0x000000200d0d7c10 */ /* 0x000fe2000fffe0ff */
[----:B------:R-:W3:Y:S01]  /*28370*/  LDCU UR14, c[0x0][0x398] ;  /* 0x00007300ff0e77ac */ /* 0x000ee20008000800 */
[----:B------:R-:W-:Y:S02]  /*28380*/  ISETP.LT.AND P5, PT, R199, UR5, !P1 ;  /* 0x00000005c7007c0c */ /* 0x000fe4000cfa1270 */
[----:B------:R-:W-:Y:S01]  /*28390*/  ISETP.GE.AND P3, PT, R0, UR21, PT ;  /* 0x0000001500007c0c */ /* 0x000fe2000bf66270 */
[C---:B------:R-:W-:Y:S01]  /*283a0*/  VIADD R15, R13.reuse, UR32 ;  /* 0x000000200d0f7c36 */ /* 0x040fe20008000000 */
[----:B------:R3:W-:Y:S01]  /*283b0*/  @P6 STG.E desc[UR28][R4.64], R60 ;  /* 0x0000003c04006986 */ /* 0x0007e2000c10191c */
[----:B------:R-:W-:Y:S01]  /*283c0*/  VIADD R0, R198, 0x7c ;  /* 0x0000007cc6007836 */ /* 0x000fe20000000000 */
[----:B------:R-:W3:Y:S01]  /*283d0*/  LDCU UR15, c[0x0][0x398] ;  /* 0x00007300ff0f77ac */ /* 0x000ee20008000800 */
[----:B----4-:R-:W-:-:S04]  /*283e0*/  IMAD.WIDE R6, R13, 0x4, R2 ;  /* 0x000000040d067825 */ /* 0x010fc800078e0202 */
[----:B-1----:R-:W-:Y:S01]  /*283f0*/  IMAD.WIDE R8, R13, 0x4, R196 ;  /* 0x000000040d087825 */ /* 0x002fe200078e02c4 */
[----:B------:R-:W-:Y:S01]  /*28400*/  ISETP.GE.AND P0, PT, R0, UR23, PT ;  /* 0x0000001700007c0c */ /* 0x000fe2000bf06270 */
[----:B------:R-:W1:Y:S02]  /*28410*/  LDCU UR5, c[0x0][0x398] ;  /* 0x00007300ff0577ac */ /* 0x000e640008000800 */
[----:B--2---:R-:W-:Y:S01]  /*28420*/  IMAD.WIDE R10, R15, 0x4, R2 ;  /* 0x000000040f0a7825 */ /* 0x004fe200078e0202 */
[----:B------:R2:W-:Y:S01]  /*28430*/  @P4 STG.E desc[UR28][R6.64], R189 ;  /* 0x000000bd06004986 */ /* 0x0005e2000c10191c */
[C---:B------:R-:W-:Y:S01]  /*28440*/  ISETP.LT.AND P1, PT, R200.reuse, UR6, !P1 ;  /* 0x00000006c8007c0c */ /* 0x040fe2000cf21270 */
[----:B------:R-:W4:Y:S01]  /*28450*/  LDCU UR6, c[0x0][0x398] ;  /* 0x00007300ff0677ac */ /* 0x000f220008000800 */
[----:B------:R-:W-:Y:S01]  /*28460*/  ISETP.LT.AND P4, PT, R199, UR11, !P3 ;  /* 0x0000000bc7007c0c */ /* 0x000fe2000df81270 */
[----:B------:R1:W-:Y:S01]  /*28470*/  @P2 STG.E desc[UR28][R8.64], R61 ;  /* 0x0000003d08002986 */ /* 0x0003e2000c10191c */
[----:B------:R-:W-:Y:S01]  /*28480*/  VIADD R13, R15, UR32 ;  /* 0x000000200f0d7c36 */ /* 0x000fe20008000000 */
[----:B------:R-:W-:-:S02]  /*28490*/  ISETP.LT.AND P3, PT, R200, UR9, !P3 ;  /* 0x00000009c8007c0c */ /* 0x000fc4000df61270 */
[----:B------:R1:W-:Y:S01]  /*284a0*/  @P5 STG.E desc[UR28][R10.64], R190 ;  /* 0x000000be0a005986 */ /* 0x0003e2000c10191c */
[----:B------:R-:W-:Y:S01]  /*284b0*/  ISETP.LT.AND P5, PT, R199, UR8, !P0 ;  /* 0x00000008c7007c0c */ /* 0x000fe2000c7a1270 */
[----:B------:R-:W-:Y:S01]  /*284c0*/  VIADD R0, R198, 0x7d ;  /* 0x0000007dc6007836 */ /* 0x000fe20000000000 */
[----:B------:R-:W-:Y:S01]  /*284d0*/  IADD3 R17, PT, PT, R13, UR32, RZ ;  /* 0x000000200d117c10 */ /* 0x000fe2000fffe0ff */
[----:B---3--:R-:W-:-:S03]  /*284e0*/  IMAD.WIDE R4, R15, 0x4, R196 ;  /* 0x000000040f047825 */ /* 0x008fc600078e02c4 */
[----:B------:R-:W-:Y:S01]  /*284f0*/  ISETP.GE.AND P6, PT, R0, UR17, PT ;  /* 0x0000001100007c0c */ /* 0x000fe2000bfc6270 */
[C---:B--2---:R-:W-:Y:S01]  /*28500*/  IMAD.WIDE R6, R13.reuse, 0x4, R2 ;  /* 0x000000040d067825 */ /* 0x044fe200078e0202 */
[----:B------:R2:W-:Y:S03]  /*28510*/  @P1 STG.E desc[UR28][R4.64], R62 ;  /* 0x0000003e04001986 */ /* 0x0005e6000c10191c */
[----:B------:R-:W-:Y:S02]  /*28520*/  VIADD R0, R198, 0x7e ;  /* 0x0000007ec6007836 */ /* 0x000fe40000000000 */
[----:B-1----:R-:W-:Y:S01]  /*28530*/  IMAD.WIDE R8, R13, 0x4, R196 ;  /* 0x000000040d087825 */ /* 0x002fe200078e02c4 */
[----:B------:R1:W-:Y:S03]  /*28540*/  @P4 STG.E desc[UR28][R6.64], R191 ;  /* 0x000000bf06004986 */ /* 0x0003e6000c10191c */
[----:B------:R-:W-:Y:S01]  /*28550*/  IMAD.WIDE R10, R17, 0x4, R2 ;  /* 0x00000004110a7825 */ /* 0x000fe200078e0202 */
[----:B------:R-:W-:-:S03]  /*28560*/  ISETP.GE.AND P2, PT, R0, UR19, PT ;  /* 0x0000001300007c0c */ /* 0x000fc6000bf46270 */
[----:B------:R-:W-:Y:S01]  /*28570*/  VIADD R198, R198, 0x7f ;  /* 0x0000007fc6c67836 */ /* 0x000fe20000000000 */
[----:B------:R3:W-:Y:S01]  /*28580*/  @P3 STG.E desc[UR28][R8.64], R63 ;  /* 0x0000003f08003986 */ /* 0x0007e2000c10191c */
[----:B------:R-:W-:Y:S01]  /*28590*/  ISETP.LT.AND P0, PT, R200, UR12, !P0 ;  /* 0x0000000cc8007c0c */ /* 0x000fe2000c701270 */
[----:B------:R-:W-:Y:S02]  /*285a0*/  VIADD R13, R17, UR32 ;  /* 0x00000020110d7c36 */ /* 0x000fe40008000000 */
[----:B------:R1:W-:Y:S01]  /*285b0*/  @P5 STG.E desc[UR28][R10.64], R192 ;  /* 0x000000c00a005986 */ /* 0x0003e2000c10191c */
[----:B------:R-:W-:Y:S02]  /*285c0*/  ISETP.GE.AND P1, PT, R198, UR7, PT ;  /* 0x00000007c6007c0c */ /* 0x000fe4000bf26270 */
[----:B------:R-:W-:Y:S02]  /*285d0*/  ISETP.LT.AND P5, PT, R199, UR4, !P6 ;  /* 0x00000004c7007c0c */ /* 0x000fe4000f7a1270 */
[----:B------:R-:W-:-:S02]  /*285e0*/  ISETP.LT.AND P6, PT, R200, UR13, !P6 ;  /* 0x0000000dc8007c0c */ /* 0x000fc4000f7c1270 */
[----:B------:R-:W-:Y:S01]  /*285f0*/  ISETP.LT.AND P4, PT, R199, UR5, !P2 ;  /* 0x00000005c7007c0c */ /* 0x000fe2000d781270 */
[----:B------:R-:W-:Y:S01]  /*28600*/  VIADD R15, R13, UR32 ;  /* 0x000000200d0f7c36 */ /* 0x000fe20008000000 */
[C---:B------:R-:W-:Y:S02]  /*28610*/  ISETP.LT.AND P2, PT, R200.reuse, UR14, !P2 ;  /* 0x0000000ec8007c0c */ /* 0x040fe4000d741270 */
[----:B------:R-:W-:Y:S02]  /*28620*/  ISETP.LT.AND P3, PT, R199, UR15, !P1 ;  /* 0x0000000fc7007c0c */ /* 0x000fe4000cf61270 */
[----:B----4-:R-:W-:Y:S01]  /*28630*/  ISETP.LT.AND P1, PT, R200, UR6, !P1 ;  /* 0x00000006c8007c0c */ /* 0x010fe2000cf21270 */
[----:B--2---:R-:W-:-:S04]  /*28640*/  IMAD.WIDE R4, R17, 0x4, R196 ;  /* 0x0000000411047825 */ /* 0x004fc800078e02c4 */
[----:B------:R-:W-:Y:S02]  /*28650*/  VIADD R17, R15, UR32 ;  /* 0x000000200f117c36 */ /* 0x000fe40008000000 */
[C---:B-1----:R-:W-:Y:S01]  /*28660*/  IMAD.WIDE R6, R13.reuse, 0x4, R2 ;  /* 0x000000040d067825 */ /* 0x042fe200078e0202 */
[----:B------:R1:W-:Y:S03]  /*28670*/  @P0 STG.E desc[UR28][R4.64], R64 ;  /* 0x0000004004000986 */ /* 0x0003e6000c10191c */
[----:B---3--:R-:W-:Y:S01]  /*28680*/  IMAD.WIDE R8, R13, 0x4, R196 ;  /* 0x000000040d087825 */ /* 0x008fe200078e02c4 */
[----:B------:R1:W-:Y:S03]  /*28690*/  @P5 STG.E desc[UR28][R6.64], R193 ;  /* 0x000000c106005986 */ /* 0x0003e6000c10191c */
[C---:B------:R-:W-:Y:S01]  /*286a0*/  IMAD.WIDE R10, R15.reuse, 0x4, R2 ;  /* 0x000000040f0a7825 */ /* 0x040fe200078e0202 */
[----:B------:R1:W-:Y:S03]  /*286b0*/  @P6 STG.E desc[UR28][R8.64], R65 ;  /* 0x0000004108006986 */ /* 0x0003e6000c10191c */
[----:B------:R-:W-:Y:S01]  /*286c0*/  IMAD.WIDE R12, R15, 0x4, R196 ;  /* 0x000000040f0c7825 */ /* 0x000fe200078e02c4 */
[----:B------:R1:W-:Y:S03]  /*286d0*/  @P4 STG.E desc[UR28][R10.64], R194 ;  /* 0x000000c20a004986 */ /* 0x0003e6000c10191c */
[C---:B------:R-:W-:Y:S01]  /*286e0*/  IMAD.WIDE R2, R17.reuse, 0x4, R2 ;  /* 0x0000000411027825 */ /* 0x040fe200078e0202 */
[----:B------:R1:W-:Y:S03]  /*286f0*/  @P2 STG.E desc[UR28][R12.64], R66 ;  /* 0x000000420c002986 */ /* 0x0003e6000c10191c */
[----:B------:R-:W-:Y:S01]  /*28700*/  IMAD.WIDE R196, R17, 0x4, R196 ;  /* 0x0000000411c47825 */ /* 0x000fe200078e02c4 */
[----:B------:R1:W-:Y:S04]  /*28710*/  @P3 STG.E desc[UR28][R2.64], R195 ;  /* 0x000000c302003986 */ /* 0x0003e8000c10191c */
[----:B------:R1:W-:Y:S01]  /*28720*/  @P1 STG.E desc[UR28][R196.64], R67 ;  /* 0x00000043c4001986 */ /* 0x0003e2000c10191c */
[----:B------:R-:W-:Y:S06]  /*28730*/  BAR.SYNC.DEFER_BLOCKING 0x0 ;  /* 0x0000000000007b1d */ /* 0x000fec0000010000 */
[----:B------:R-:W-:Y:S05]  /*28740*/  BRA.U UP0, `(.L_x_14) ;  /* 0x0000000100a07547 */ /* 0x000fea000b800000 */
[----:B------:R-:W2:Y:S01]  /*28750*/  S2UR UR5, SR_CgaCtaId ;  /* 0x00000000000579c3 */ /* 0x000ea20000008800 */
[----:B------:R-:W-:Y:S01]  /*28760*/  NOP ;  /* 0x0000000000007918 */ /* 0x000fe20000000000 */
[----:B------:R-:W-:Y:S01]  /*28770*/  UMOV UR4, 0x50 ;  /* 0x0000005000047882 */ /* 0x000fe20000000000 */
[----:B------:R-:W-:Y:S01]  /*28780*/  MOV R0, UR10 ;  /* 0x0000000a00007c02 */ /* 0x000fe20008000f00 */
[----:B-1----:R-:W-:Y:S02]  /*28790*/  IMAD.MOV.U32 R3, RZ, RZ, 0xffff ;  /* 0x0000ffffff037424 */ /* 0x002fe400078e00ff */
[----:B------:R-:W-:Y:S01]  /*287a0*/  IMAD.MOV.U32 R7, RZ, RZ, 0x1 ;  /* 0x00000001ff077424 */ /* 0x000fe200078e00ff */
[----:B------:R-:W-:-:S04]  /*287b0*/  LOP3.LUT R0, R0, 0xffff, RZ, 0xc0, !PT ;  /* 0x0000ffff00007812 */ /* 0x000fc800078ec0ff */
[----:B------:R-:W-:-:S05]  /*287c0*/  SHF.R.U32.HI R0, RZ, 0x5, R0 ;  /* 0x00000005ff007819 */ /* 0x000fca0000011600 */
[----:B------:R-:W-:Y:S01]  /*287d0*/  VIADD R2, R0, 0x10 ;  /* 0x0000001000027836 */ /* 0x000fe20000000000 */
[----:B------:R-:W-:Y:S01]  /*287e0*/  SHF.L.U32 R0, R3, R0, RZ ;  /* 0x0000000003007219 */ /* 0x000fe200000006ff */
[----:B--2---:R-:W-:-:S03]  /*287f0*/  ULEA UR6, UR5, UR4, 0x18 ;  /* 0x0000000405067291 */ /* 0x004fc6000f8ec0ff */
[----:B------:R-:W-:-:S04]  /*28800*/  SHF.L.U32 R3, R7, R2, RZ ;  /* 0x0000000207037219 */ /* 0x000fc800000006ff */
[----:B------:R-:W-:Y:S02]  /*28810*/  LOP3.LUT R0, R3, R0, RZ, 0xfc, !PT ;  /* 0x0000000003007212 */ /* 0x000fe400078efcff */
[----:B------:R-:W1:Y:S02]  /*28820*/  LDS R5, [UR6] ;  /* 0x00000006ff057984 */ /* 0x000e640008000800 */
[C---:B------:R-:W-:Y:S02]  /*28830*/  LOP3.LUT R2, R0.reuse, 0xffff, RZ, 0xc0, !PT ;  /* 0x0000ffff00027812 */ /* 0x040fe400078ec0ff */
[----:B-1----:R-:W-:-:S04]  /*28840*/  LOP3.LUT R3, R0, 0xffff, R5, 0x80, !PT ;  /* 0x0000ffff00037812 */ /* 0x002fc800078e8005 */
[----:B------:R-:W-:-:S13]  /*28850*/  ISETP.NE.AND P0, PT, R3, R2, PT ;  /* 0x000000020300720c */ /* 0x000fda0003f05270 */
[----:B------:R-:W-:Y:S05]  /*28860*/  @P0 BRA `(.L_x_15) ;  /* 0x0000000000500947 */ /* 0x000fea0003800000 */
[----:B------:R-:W-:Y:S02]  /*28870*/  SHF.R.U32.HI R5, RZ, 0x10, R5 ;  /* 0x00000010ff057819 */ /* 0x000fe40000011605 */
[----:B------:R-:W-:-:S04]  /*28880*/  SHF.R.U32.HI R2, RZ, 0x10, R0 ;  /* 0x00000010ff027819 */ /* 0x000fc80000011600 */
[----:B------:R-:W-:-:S04]  /*28890*/  LOP3.LUT R5, R5, R2, RZ, 0xc0, !PT ;  /* 0x0000000205057212 */ /* 0x000fc800078ec0ff */
[----:B------:R-:W-:-:S13]  /*288a0*/  ISETP.NE.AND P0, PT, R5, R2, PT ;  /* 0x000000020500720c */ /* 0x000fda0003f05270 */
[----:B------:R-:W-:Y:S05]  /*288b0*/  @P0 BRA `(.L_x_16) ;  /* 0x0000000000300947 */ /* 0x000fea0003800000 */
[----:B------:R-:W-:Y:S01]  /*288c0*/  R2UR UR4, R0 ;  /* 0x00000000000472ca */ /* 0x000fe200000e0000 */
[----:B------:R-:W-:Y:S01]  /*288d0*/  VOTEU.ANY UR5, UPT, PT ;  /* 0x0000000000057886 */ /* 0x000fe200038e0100 */
[----:B------:R-:W1:Y:S01]  /*288e0*/  S2R R0, SR_LANEID ;  /* 0x0000000000007919 */ /* 0x000e620000000000 */
[----:B------:R-:W-:-:S10]  /*288f0*/  UFLO.U32 UR5, UR5 ;  /* 0x00000005000572bd */ /* 0x000fd400080e0000 */
[----:B------:R-:W-:-:S06]  /*28900*/  ULOP3.LUT UR4, URZ, UR4, URZ, 0x33, !UPT ;  /* 0x00000004ff047292 */ /* 0x000fcc000f8e33ff */
[----:B------:R-:W-:-:S04]  /*28910*/  IMAD.U32 R2, RZ, RZ, UR4 ;  /* 0x00000004ff027e24 */ /* 0x000fc8000f8e00ff */
[----:B------:R-:W2:Y:S02]  /*28920*/  REDUX UR7, R2 ;  /* 0x00000000020773c4 */ /* 0x000ea40000000000 */
[----:B------:R3:W-:Y:S01]  /*28930*/  UTCATOMSWS.AND URZ, UR4 ;  /* 0x0000000400ff79e3 */ /* 0x0007e20008000000 */
[----:B-1----:R-:W-:Y:S02]  /*28940*/  ISETP.EQ.U32.AND P0, PT, R0, UR5, PT ;  /* 0x0000000500007c0c */ /* 0x002fe4000bf02070 */
[----:B--2---:R-:W-:-:S11]  /*28950*/  MOV R0, UR7 ;  /* 0x0000000700007c02 */ /* 0x004fd60008000f00 */
[----:B------:R3:W-:Y:S01]  /*28960*/  @P0 ATOMS.AND RZ, [UR6], R0 ;  /* 0x00000000ffff098c */ /* 0x0007e2000a800006 */
[----:B------:R-:W-:Y:S05]  /*28970*/  BRA `(.L_x_14) ;  /* 0x0000000000147947 */ /* 0x000fea0003800000 */
.L_x_16:
[----:B------:R-:W-:-:S07]  /*28980*/  MOV R2, 0x289a0 ;  /* 0x000289a000027802 */ /* 0x000fce0000000f00 */
[----:B------:R-:W-:Y:S05]  /*28990*/  CALL.REL.NOINC `($__internal_0_$__cuda_sm10x_tcgen05_guardrail_trap_col_being_dealloced_not_returned_by_alloc) ;  /* 0x00000000002c7944 */ /* 0x000fea0003c00000 */
[----:B------:R-:W-:Y:S05]  /*289a0*/  BRA `(.L_x_14) ;  /* 0x0000000000087947 */ /* 0x000fea0003800000 */
.L_x_15:
[----:B------:R-:W-:-:S07]  /*289b0*/  MOV R2, 0x289d0 ;  /* 0x000289d000027802 */ /* 0x000fce0000000f00 */
[----:B------:R-:W-:Y:S05]  /*289c0*/  CALL.REL.NOINC `($__internal_2_$__cuda_sm10x_tcgen05_guardrail_trap_unallocated_columns_being_dealloced) ;  /* 0x0000000000387944 */ /* 0x000fea0003c00000 */
.L_x_14:
[----:B------:R-:W-:Y:S01]  /*289d0*/  NOP ;  /* 0x0000000000007918 */ /* 0x000fe20000000000 */
[----:B---3--:R-:W-:Y:S05]  /*289e0*/  EXIT ;  /* 0x000000000000794d */ /* 0x008fea0003800000 */
.L_x_9:
[----:B------:R-:W2:Y:S02]  /*289f0*/  SYNCS.PHASECHK.TRANS64.TRYWAIT P3, [UR4], R4 ;  /* 0x00000004ff0075a7 */ /* 0x000ea40008061104 */
[----:B--2---:R-:W-:Y:S05]  /*28a00*/  @!P3 BRA `(.L_x_9) ;  /* 0xfffffffc00f8b947 */ /* 0x004fea000383ffff */
[----:B------:R-:W-:Y:S05]  /*28a10*/  BRA `(.L_x_17) ;  /* 0xffffff1400d47947 */ /* 0x000fea000383ffff */
.L_x_13:
[----:B------:R-:W4:Y:S02]  /*28a20*/  SYNCS.PHASECHK.TRANS64.TRYWAIT P0, [UR4], R0 ;  /* 0x00000000ff0075a7 */ /* 0x000f240008001104 */
[----:B----4-:R-:W-:Y:S05]  /*28a30*/  @!P0 BRA `(.L_x_13) ;  /* 0xfffffffc00f88947 */ /* 0x010fea000383ffff */
[----:B------:R-:W-:Y:S05]  /*28a40*/  BRA `(.L_x_12) ;  /* 0xffffff9800307947 */ /* 0x000fea000383ffff */
        .weak           $__internal_0_$__cuda_sm10x_tcgen05_guardrail_trap_col_being_dealloced_not_returned_by_alloc
        .type           $__internal_0_$__cuda_sm10x_tcgen05_guardrail_trap_col_being_dealloced_not_returned_by_alloc,@function
        .size           $__internal_0_$__cuda_sm10x_tcgen05_guardrail_trap_col_being_dealloced_not_returned_by_alloc,($__internal_1_$__cuda_sm10x_tcgen05_guardrail_trap_phase_invalid_during_alloc - $__internal_0_$__cuda_sm10x_tcgen05_guardrail_trap_col_being_dealloced_not_returned_by_alloc)
$__internal_0_$__cuda_sm10x_tcgen05_guardrail_trap_col_being_dealloced_not_returned_by_alloc:
[----:B------:R-:W-:Y:S05]  /*28a50*/  BPT.TRAP 0x1 ;  /* 0x000000040000795c */ /* 0x000fea0000300000 */
[----:B------:R-:W-:-:S04]  /*28a60*/  IMAD.MOV.U32 R3, RZ, RZ, 0x0 ;  /* 0x00000000ff037424 */ /* 0x000fc800078e00ff */
[----:B------:R-:W-:Y:S05]  /*28a70*/  RET.REL.NODEC R2 `(matmul_kernel) ;  /* 0xfffffd7402607950 */ /* 0x000fea0003c3ffff */
        .weak           $__internal_1_$__cuda_sm10x_tcgen05_guardrail_trap_phase_invalid_during_alloc
        .type           $__internal_1_$__cuda_sm10x_tcgen05_guardrail_trap_phase_invalid_during_alloc,@function
        .size           $__internal_1_$__cuda_sm10x_tcgen05_guardrail_trap_phase_invalid_during_alloc,($__internal_2_$__cuda_sm10x_tcgen05_guardrail_trap_unallocated_columns_being_dealloced - $__internal_1_$__cuda_sm10x_tcgen05_guardrail_trap_phase_invalid_during_alloc)
$__internal_1_$__cuda_sm10x_tcgen05_guardrail_trap_phase_invalid_during_alloc:
[----:B------:R-:W-:Y:S05]  /*28a80*/  BPT.TRAP 0x1 ;  /* 0x000000040000795c */ /* 0x000fea0000300000 */
[----:B------:R-:W-:-:S04]  /*28a90*/  IMAD.MOV.U32 R3, RZ, RZ, 0x0 ;  /* 0x00000000ff037424 */ /* 0x000fc800078e00ff */
[----:B------:R-:W-:Y:S05]  /*28aa0*/  RET.REL.NODEC R2 `(matmul_kernel) ;  /* 0xfffffd7402547950 */ /* 0x000fea0003c3ffff */
        .weak           $__internal_2_$__cuda_sm10x_tcgen05_guardrail_trap_unallocated_columns_being_dealloced
        .type           $__internal_2_$__cuda_sm10x_tcgen05_guardrail_trap_unallocated_columns_being_dealloced,@function
        .size           $__internal_2_$__cuda_sm10x_tcgen05_guardrail_trap_unallocated_columns_being_dealloced,(.L_x_21 - $__internal_2_$__cuda_sm10x_tcgen05_guardrail_trap_unallocated_columns_being_dealloced)
$__internal_2_$__cuda_sm10x_tcgen05_guardrail_trap_unallocated_columns_being_dealloced:
[----:B------:R-:W-:Y:S05]  /*28ab0*/  BPT.TRAP 0x1 ;  /* 0x000000040000795c */ /* 0x000fea0000300000 */
[----:B------:R-:W-:-:S04]  /*28ac0*/  IMAD.MOV.U32 R3, RZ, RZ, 0x0 ;  /* 0x00000000ff037424 */ /* 0x000fc800078e00ff */
[----:B------:R-:W-:Y:S05]  /*28ad0*/  RET.REL.NODEC R2 `(matmul_kernel) ;  /* 0xfffffd7402487950 */ /* 0x000fea0003c3ffff */
.L_x_18:
[----:B------:R-:W-:-:S00]  /*28ae0*/  BRA `(.L_x_18) ;  /* 0xfffffffc00fc7947 */ /* 0x000fc0000383ffff */
[----:B------:R-:W-:-:S00]  /*28af0*/  NOP ;  /* 0x0000000000007918 */ /* 0x000fc00000000000 */
        /* <DEDUP_REMOVED lines=8> */
.L_x_21:


//--------------------- .nv.shared.matmul_kernel  --------------------------
	.section	.nv.shared.matmul_kernel,"aw",@nobits
	.sectionflags	@""
	.align	16
	.zero		1024


//--------------------- .nv.shared.reserved.0     --------------------------
	.section	.nv.shared.reserved.0,"aw",@nobits
	.align	8
	.weak		__nv_reservedSMEM_offset_0_alias
	.size		__nv_reservedSMEM_offset_0_alias, 0, 64
	.other		__nv_reservedSMEM_offset_0_alias,@"STO_CUDA_RESERVED_SHARED STV_DEFAULT"
__nv_reservedSMEM_offset_0_alias:
	.zero		0
.nv.shared.reserved.0:
	.zero		64
	.weak		__nv_reservedSMEM_allocation_phase
	.type		__nv_reservedSMEM_allocation_phase,@object
	.size		__nv_reservedSMEM_allocation_phase,(.L_0 - __nv_reservedSMEM_allocation_phase)
__nv_reservedSMEM_allocation_phase:
	.zero		1
.L_0:
	.zero		7
	.weak		__nv_reservedSMEM_devtool_atexit_pc
	.type		__nv_reservedSMEM_devtool_atexit_pc,@object
	.size		__nv_reservedSMEM_devtool_atexit_pc,(__nv_reservedSMEM_allocation_mask - __nv_reservedSMEM_devtool_atexit_pc)
__nv_reservedSMEM_devtool_atexit_pc:
	.zero		8
	.weak		__nv_reservedSMEM_allocation_mask
	.type		__nv_reservedSMEM_allocation_mask,@object
	.size		__nv_reservedSMEM_allocation_mask,(.L_2 - __nv_reservedSMEM_allocation_mask)
__nv_reservedSMEM_allocation_mask:
	.zero		4
.L_2:


//--------------------- .nv.constant0.matmul_kernel --------------------------
	.section	.nv.constant0.matmul_kernel,"a",@progbits
	.sectionflags	@""
	.align	4
.nv.constant0.matmul_kernel:
	.zero		976


//--------------------- SYMBOLS --------------------------

	.type		.nv.reservedSmem.offset0,@object
	.size		.nv.reservedSmem.offset0,0x4
	.type		.nv.reservedSmem.cap,@object
	.size		.nv.reservedSmem.cap,0x4
